def matmul_kernel(
    a_ptr,
    b_ptr,
    c_ptr,
    M,
    N,
    K,
    stride_am,
    stride_ak,
    stride_bk,
    stride_bn,
    stride_cm,
    stride_cn,
    BLOCK_M: tl.constexpr,
    BLOCK_N: tl.constexpr,
    BLOCK_K: tl.constexpr,
    GROUP_M: tl.constexpr,
):
    pid = tl.program_id(axis=0)
    num_pid_m = tl.cdiv(M, BLOCK_M)
    num_pid_n = tl.cdiv(N, BLOCK_N)
    num_pid_in_group = GROUP_M * num_pid_n
    group_id = pid // num_pid_in_group
    first_pid_m = group_id * GROUP_M
    group_size_m = min(num_pid_m - first_pid_m, GROUP_M)
    pid_m = first_pid_m + ((pid % num_pid_in_group) % group_size_m)
    pid_n = (pid % num_pid_in_group) // group_size_m

    offs_am = (pid_m * BLOCK_M + tl.arange(0, BLOCK_M)) % M
    offs_bn = (pid_n * BLOCK_N + tl.arange(0, BLOCK_N)) % N
    offs_k = tl.arange(0, BLOCK_K)
    a_ptrs = a_ptr + offs_am[:, None] * stride_am + offs_k[None, :] * stride_ak
    b_ptrs = b_ptr + offs_k[:, None] * stride_bk + offs_bn[None, :] * stride_bn

    acc = tl.zeros((BLOCK_M, BLOCK_N), dtype=tl.float32)
    for kk in range(0, tl.cdiv(K, BLOCK_K)):
        a = tl.load(a_ptrs, mask=offs_k[None, :] < K - kk * BLOCK_K, other=0.0)
        b = tl.load(b_ptrs, mask=offs_k[:, None] < K - kk * BLOCK_K, other=0.0)
        acc = tl.dot(a, b, acc)
        a_ptrs += BLOCK_K * stride_ak
        b_ptrs += BLOCK_K * stride_bk

    c = acc.to(c_ptr.dtype.element_ty)
    offs_cm = pid_m * BLOCK_M + tl.arange(0, BLOCK_M)
    offs_cn = pid_n * BLOCK_N + tl.arange(0, BLOCK_N)
    c_ptrs = c_ptr + offs_cm[:, None] * stride_cm + offs_cn[None, :] * stride_cn
    mask = (offs_cm[:, None] < M) & (offs_cn[None, :] < N)
    tl.store(c_ptrs, c, mask=mask)

# config = {"BLOCK_K": 128, "BLOCK_M": 64, "BLOCK_N": 64, "GROUP_M": 8, "arch": "sm_90", "dtype": "fp32", "num_ctas": 1, "num_stages": 7, "num_warps": 4}
# arch = sm_90


// ===== COMPILED SASS (sm_90a) =====

	.target	sm_90a

	.elftype	@"ET_EXEC"


//--------------------- .note.nv.tkinfo           --------------------------
	.section	.note.nv.tkinfo,"",@"SHT_NOTE"
	.sectionflags	@"SHF_NOTE_NV_TKINFO"
	.tkinfo
        /*0018*/ 	.word	0x00000002
        /*0030*/ 	.string	""
        /*0030*/ 	.string	"ptxas"
        /*0030*/ 	.string	"Cuda compilation tools, release 13.0, V13.0.88"
        /*0030*/ 	.string	"Build cuda_13.0.r13.0/compiler.36424714_0"
        /*0030*/ 	.string	"-v  -suppress-debug-info  -lineinfo  -arch sm_90a "



//--------------------- .note.nv.cuinfo           --------------------------
	.section	.note.nv.cuinfo,"",@"SHT_NOTE"
	.sectionflags	@"SHF_NOTE_NV_CUINFO"
        /*0018*/ 	.short	0x0002
        /*001a*/ 	.short	0x005a
        /*001c*/ 	.short	0x0082
	.zero		2


//--------------------- .nv.info                  --------------------------
	.section	.nv.info,"",@"SHT_CUDA_INFO"
	.align	4


	//----- nvinfo : EIATTR_REGCOUNT
	.align		4
        /*0000*/ 	.byte	0x04, 0x2f
        /*0002*/ 	.short	(.L_1 - .L_0)
	.align		4
.L_0:
        /*0004*/ 	.word	index@(matmul_kernel)
        /*0008*/ 	.word	0x000000ff


	//----- nvinfo : EIATTR_FRAME_SIZE
	.align		4
.L_1:
        /*000c*/ 	.byte	0x04, 0x11
        /*000e*/ 	.short	(.L_3 - .L_2)
	.align		4
.L_2:
        /*0010*/ 	.word	index@(matmul_kernel)
        /*0014*/ 	.word	0x000004c0


	//----- nvinfo : EIATTR_MIN_STACK_SIZE
	.align		4
.L_3:
        /*0018*/ 	.byte	0x04, 0x12
        /*001a*/ 	.short	(.L_5 - .L_4)
	.align		4
.L_4:
        /*001c*/ 	.word	index@(matmul_kernel)
        /*0020*/ 	.word	0x000004c0
.L_5:


//--------------------- .nv.compat                --------------------------
	.section	.nv.compat,"",@"SHT_CUDA_COMPAT_INFO"
	.align	4
        /*0000*/ 	.byte	0x02, 0x09, 0x01, 0x00, 0x02, 0x02, 0x04, 0x00, 0x02, 0x05, 0x05, 0x00, 0x03, 0x07, 0x01, 0x01
        /*0010*/ 	.byte	0x02, 0x03, 0x00, 0x00, 0x02, 0x06, 0x01, 0x00, 0x04, 0x0b, 0x08, 0x00, 0x00, 0x00, 0x00, 0x00
        /*0020*/ 	.byte	0x00, 0x00, 0x00, 0x00


//--------------------- .nv.info.matmul_kernel    --------------------------
	.section	.nv.info.matmul_kernel,"",@"SHT_CUDA_INFO"
	.sectionflags	@""
	.align	4


	//----- nvinfo : EIATTR_CUDA_API_VERSION
	.align		4
        /*0000*/ 	.byte	0x04, 0x37
        /*0002*/ 	.short	(.L_7 - .L_6)
.L_6:
        /*0004*/ 	.word	0x00000082


	//----- nvinfo : EIATTR_KPARAM_INFO
	.align		4
.L_7:
        /*0008*/ 	.byte	0x04, 0x17
        /*000a*/ 	.short	(.L_9 - .L_8)
.L_8:
        /*000c*/ 	.word	0x00000000
        /*0010*/ 	.short	0x000d
        /*0012*/ 	.short	0x0048
        /*0014*/ 	.byte	0x00, 0xf4, 0x21, 0x00


	//----- nvinfo : EIATTR_KPARAM_INFO
	.align		4
.L_9:
        /*0018*/ 	.byte	0x04, 0x17
        /*001a*/ 	.short	(.L_11 - .L_10)
.L_10:
        /*001c*/ 	.word	0x00000000
        /*0020*/ 	.short	0x000c
        /*0022*/ 	.short	0x0040
        /*0024*/ 	.byte	0x00, 0xf4, 0x21, 0x00


	//----- nvinfo : EIATTR_KPARAM_INFO
	.align		4
.L_11:
        /*0028*/ 	.byte	0x04, 0x17
        /*002a*/ 	.short	(.L_13 - .L_12)
.L_12:
        /*002c*/ 	.word	0x00000000
        /*0030*/ 	.short	0x000b
        /*0032*/ 	.short	0x0038
        /*0034*/ 	.byte	0x00, 0xf0, 0x11, 0x00


	//----- nvinfo : EIATTR_KPARAM_INFO
	.align		4
.L_13:
        /*0038*/ 	.byte	0x04, 0x17
        /*003a*/ 	.short	(.L_15 - .L_14)
.L_14:
        /*003c*/ 	.word	0x00000000
        /*0040*/ 	.short	0x000a
        /*0042*/ 	.short	0x0034
        /*0044*/ 	.byte	0x00, 0xf0, 0x11, 0x00


	//----- nvinfo : EIATTR_KPARAM_INFO
	.align		4
.L_15:
        /*0048*/ 	.byte	0x04, 0x17
        /*004a*/ 	.short	(.L_17 - .L_16)
.L_16:
        /*004c*/ 	.word	0x00000000
        /*0050*/ 	.short	0x0009
        /*0052*/ 	.short	0x0030
        /*0054*/ 	.byte	0x00, 0xf0, 0x11, 0x00


	//----- nvinfo : EIATTR_KPARAM_INFO
	.align		4
.L_17:
        /*0058*/ 	.byte	0x04, 0x17
        /*005a*/ 	.short	(.L_19 - .L_18)
.L_18:
        /*005c*/ 	.word	0x00000000
        /*0060*/ 	.short	0x0008
        /*0062*/ 	.short	0x002c
        /*0064*/ 	.byte	0x00, 0xf0, 0x11, 0x00


	//----- nvinfo : EIATTR_KPARAM_INFO
	.align		4
.L_19:
        /*0068*/ 	.byte	0x04, 0x17
        /*006a*/ 	.short	(.L_21 - .L_20)
.L_20:
        /*006c*/ 	.word	0x00000000
        /*0070*/ 	.short	0x0007
        /*0072*/ 	.short	0x0028
        /*0074*/ 	.byte	0x00, 0xf0, 0x11, 0x00


	//----- nvinfo : EIATTR_KPARAM_INFO
	.align		4
.L_21:
        /*0078*/ 	.byte	0x04, 0x17
        /*007a*/ 	.short	(.L_23 - .L_22)
.L_22:
        /*007c*/ 	.word	0x00000000
        /*0080*/ 	.short	0x0006
        /*0082*/ 	.short	0x0024
        /*0084*/ 	.byte	0x00, 0xf0, 0x11, 0x00


	//----- nvinfo : EIATTR_KPARAM_INFO
	.align		4
.L_23:
        /*0088*/ 	.byte	0x04, 0x17
        /*008a*/ 	.short	(.L_25 - .L_24)
.L_24:
        /*008c*/ 	.word	0x00000000
        /*0090*/ 	.short	0x0005
        /*0092*/ 	.short	0x0020
        /*0094*/ 	.byte	0x00, 0xf0, 0x11, 0x00


	//----- nvinfo : EIATTR_KPARAM_INFO
	.align		4
.L_25:
        /*0098*/ 	.byte	0x04, 0x17
        /*009a*/ 	.short	(.L_27 - .L_26)
.L_26:
        /*009c*/ 	.word	0x00000000
        /*00a0*/ 	.short	0x0004
        /*00a2*/ 	.short	0x001c
        /*00a4*/ 	.byte	0x00, 0xf0, 0x11, 0x00


	//----- nvinfo : EIATTR_KPARAM_INFO
	.align		4
.L_27:
        /*00a8*/ 	.byte	0x04, 0x17
        /*00aa*/ 	.short	(.L_29 - .L_28)
.L_28:
        /*00ac*/ 	.word	0x00000000
        /*00b0*/ 	.short	0x0003
        /*00b2*/ 	.short	0x0018
        /*00b4*/ 	.byte	0x00, 0xf0, 0x11, 0x00


	//----- nvinfo : EIATTR_KPARAM_INFO
	.align		4
.L_29:
        /*00b8*/ 	.byte	0x04, 0x17
        /*00ba*/ 	.short	(.L_31 - .L_30)
.L_30:
        /*00bc*/ 	.word	0x00000000
        /*00c0*/ 	.short	0x0002
        /*00c2*/ 	.short	0x0010
        /*00c4*/ 	.byte	0x00, 0xf4, 0x21, 0x00


	//----- nvinfo : EIATTR_KPARAM_INFO
	.align		4
.L_31:
        /*00c8*/ 	.byte	0x04, 0x17
        /*00ca*/ 	.short	(.L_33 - .L_32)
.L_32:
        /*00cc*/ 	.word	0x00000000
        /*00d0*/ 	.short	0x0001
        /*00d2*/ 	.short	0x0008
        /*00d4*/ 	.byte	0x00, 0xf4, 0x21, 0x00


	//----- nvinfo : EIATTR_KPARAM_INFO
	.align		4
.L_33:
        /*00d8*/ 	.byte	0x04, 0x17
        /*00da*/ 	.short	(.L_35 - .L_34)
.L_34:
        /*00dc*/ 	.word	0x00000000
        /*00e0*/ 	.short	0x0000
        /*00e2*/ 	.short	0x0000
        /*00e4*/ 	.byte	0x00, 0xf4, 0x21, 0x00


	//----- nvinfo : EIATTR_SPARSE_MMA_MASK
	.align		4
.L_35:
        /*00e8*/ 	.byte	0x03, 0x50
        /*00ea*/ 	.short	0x0000


	//----- nvinfo : EIATTR_MAXREG_COUNT
	.align		4
        /*00ec*/ 	.byte	0x03, 0x1b
        /*00ee*/ 	.short	0x00ff


	//----- nvinfo : EIATTR_NUM_BARRIERS
	.align		4
        /*00f0*/ 	.byte	0x02, 0x4c
        /*00f2*/ 	.byte	0x01
	.zero		1


	//----- nvinfo : EIATTR_ANNOTATIONS
	.align		4
        /*00f4*/ 	.byte	0x04, 0x55
        /*00f6*/ 	.short	(.L_37 - .L_36)


	//   ....[0]....
.L_36:
        /*00f8*/ 	.word	0x00000001
        /*00fc*/ 	.byte	0xf0, 0x07, 0x00, 0x00, 0x01, 0x00, 0x00, 0x00, 0x30, 0x2f, 0x00, 0x00, 0x01, 0x00, 0x00, 0x00
        /* <DEDUP_REMOVED lines=424> */
        /*1b8c*/ 	.byte	0xa0, 0xc9, 0x01, 0x00


	//----- nvinfo : EIATTR_MERCURY_ISA_VERSION
	.align		4
.L_37:
        /*1b90*/ 	.byte	0x03, 0x5f
        /*1b92*/ 	.short	0x0101


	//----- nvinfo : EIATTR_EXIT_INSTR_OFFSETS
	.align		4
        /*1b94*/ 	.byte	0x04, 0x1c
        /*1b96*/ 	.short	(.L_39 - .L_38)


	//   ....[0]....
.L_38:
        /*1b98*/ 	.word	0x0001d890


	//   ....[1]....
        /*1b9c*/ 	.word	0x0001d8b0


	//----- nvinfo : EIATTR_REQNTID
	.align		4
.L_39:
        /*1ba0*/ 	.byte	0x04, 0x10
        /*1ba2*/ 	.short	(.L_41 - .L_40)
.L_40:
        /*1ba4*/ 	.word	0x00000080
        /*1ba8*/ 	.word	0x00000001
        /*1bac*/ 	.word	0x00000001


	//----- nvinfo : EIATTR_CBANK_PARAM_SIZE
	.align		4
.L_41:
        /*1bb0*/ 	.byte	0x03, 0x19
        /*1bb2*/ 	.short	0x0050


	//----- nvinfo : EIATTR_PARAM_CBANK
	.align		4
        /*1bb4*/ 	.byte	0x04, 0x0a
        /*1bb6*/ 	.short	(.L_43 - .L_42)
	.align		4
.L_42:
        /*1bb8*/ 	.word	index@(.nv.constant0.matmul_kernel)
        /*1bbc*/ 	.short	0x0210
        /*1bbe*/ 	.short	0x0050


	//----- nvinfo : EIATTR_SW_WAR
	.align		4
.L_43:
        /*1bc0*/ 	.byte	0x04, 0x36
        /*1bc2*/ 	.short	(.L_45 - .L_44)
.L_44:
        /*1bc4*/ 	.word	0x00000008
.L_45:


//--------------------- .nv.callgraph             --------------------------
	.section	.nv.callgraph,"",@"SHT_CUDA_CALLGRAPH"
	.align	4
	.sectionentsize	8
	.align		4
        /*0000*/ 	.word	0x00000000
	.align		4
        /*0004*/ 	.word	0xffffffff
	.align		4
        /*0008*/ 	.word	0x00000000
	.align		4
        /*000c*/ 	.word	0xfffffffe
	.align		4
        /*0010*/ 	.word	0x00000000
	.align		4
        /*0014*/ 	.word	0xfffffffd
	.align		4
        /*0018*/ 	.word	0x00000000
	.align		4
        /*001c*/ 	.word	0xfffffffc


//--------------------- .text.matmul_kernel       --------------------------
	.section	.text.matmul_kernel,"ax",@progbits
	.align	128
        .global         matmul_kernel
        .type           matmul_kernel,@function
        .size           matmul_kernel,(.L_x_3 - matmul_kernel)
        .other          matmul_kernel,@"STO_CUDA_ENTRY STV_DEFAULT"
matmul_kernel:
.text.matmul_kernel:
[----:B------:R-:W1:Y:S08]  /*0000*/  LDC R1, c[0x0][0x28] ;  /* 0x00000a00ff017b82 */ /* 0x000e700000000800 */
[----:B------:R-:W2:Y:S01]  /*0010*/  LDC.64 R140, c[0x0][0x228] ;  /* 0x00008a00ff8c7b82 */ /* 0x000ea20000000a00 */
[----:B------:R-:W3:Y:S01]  /*0020*/  S2R R7, SR_CTAID.X ;  /* 0x0000000000077919 */ /* 0x000ee20000002500 */
[----:B-1----:R-:W-:Y:S01]  /*0030*/  VIADD R1, R1, 0xfffffb40 ;  /* 0xfffffb4001017836 */ /* 0x002fe20000000000 */
[----:B------:R-:W-:Y:S01]  /*0040*/  ULDC.64 UR4, c[0x0][0x210] ;  /* 0x0000840000047ab9 */ /* 0x000fe20000000a00 */
[----:B------:R-:W-:Y:S01]  /*0050*/  ULDC UR17, c[0x0][0x230] ;  /* 0x00008c0000117ab9 */ /* 0x000fe20000000800 */
[----:B------:R-:W1:Y:S01]  /*0060*/  S2R R17, SR_TID.X ;  /* 0x0000000000117919 */ /* 0x000e620000002100 */
[----:B------:R-:W-:Y:S01]  /*0070*/  ULDC UR7, c[0x0][0x230] ;  /* 0x00008c0000077ab9 */ /* 0x000fe20000000800 */
        /* <DEDUP_REMOVED lines=17> */
[----:B--2---:R-:W-:Y:S01]  /*0190*/  VIADD R0, R141, 0x3f ;  /* 0x0000003f8d007836 */ /* 0x004fe20000000000 */
[----:B------:R-:W-:Y:S01]  /*01a0*/  ULDC UR15, c[0x0][0x230] ;  /* 0x00008c00000f7ab9 */ /* 0x000fe20000000800 */
[----:B------:R-:W-:Y:S01]  /*01b0*/  ULDC UR26, c[0x0][0x230] ;  /* 0x00008c00001a7ab9 */ /* 0x000fe20000000800 */
[----:B------:R-:W-:Y:S01]  /*01c0*/  ULDC UR27, c[0x0][0x230] ;  /* 0x00008c00001b7ab9 */ /* 0x000fe20000000800 */
[----:B------:R-:W-:-:S02]  /*01d0*/  LOP3.LUT R6, R6, 0xbfffffff, RZ, 0xc0, !PT ;  /* 0xbfffffff06067812 */ /* 0x000fc400078ec0ff */
[----:B------:R-:W-:Y:S02]  /*01e0*/  SHF.R.S32.HI R3, RZ, 0x1f, R0 ;  /* 0x0000001fff037819 */ /* 0x000fe40000011400 */
[----:B------:R-:W-:Y:S02]  /*01f0*/  LOP3.LUT R5, R5, 0xfffffffe, RZ, 0xc0, !PT ;  /* 0xfffffffe05057812 */ /* 0x000fe400078ec0ff */
[----:B------:R-:W-:Y:S02]  /*0200*/  LEA.HI R3, R3, R0, RZ, 0x6 ;  /* 0x0000000003037211 */ /* 0x000fe400078f30ff */
[----:B---3--:R-:W-:Y:S02]  /*0210*/  IABS R10, R7 ;  /* 0x00000007000a7213 */ /* 0x008fe40000000000 */
[----:B------:R-:W-:-:S05]  /*0220*/  SHF.R.S32.HI R3, RZ, 0x6, R3 ;  /* 0x00000006ff037819 */ /* 0x000fca0000011403 */
[----:B------:R-:W-:-:S05]  /*0230*/  IMAD.SHL.U32 R4, R3, 0x8, RZ ;  /* 0x0000000803047824 */ /* 0x000fca00078e00ff */
[-C--:B------:R-:W-:Y:S02]  /*0240*/  IABS R9, R4.reuse ;  /* 0x0000000400097213 */ /* 0x080fe40000000000 */
[----:B------:R-:W-:Y:S02]  /*0250*/  IABS R12, R4 ;  /* 0x00000004000c7213 */ /* 0x000fe40000000000 */
[----:B------:R-:W2:Y:S08]  /*0260*/  I2F.RP R0, R9 ;  /* 0x0000000900007306 */ /* 0x000eb00000209400 */
[----:B--2---:R-:W2:Y:S02]  /*0270*/  MUFU.RCP R0, R0 ;  /* 0x0000000000007308 */ /* 0x004ea40000001000 */
[----:B--2---:R-:W-:-:S02]  /*0280*/  VIADD R2, R0, 0xffffffe ;  /* 0x0ffffffe00027836 */ /* 0x004fc40000000000 */
[----:B------:R-:W-:-:S04]  /*0290*/  IMAD.MOV R0, RZ, RZ, -R12 ;  /* 0x000000ffff007224 */ /* 0x000fc800078e0a0c */
[----:B------:R2:W3:Y:S02]  /*02a0*/  F2I.FTZ.U32.TRUNC.NTZ R3, R2 ;  /* 0x0000000200037305 */ /* 0x0004e4000021f000 */
[----:B--2---:R-:W-:Y:S02]  /*02b0*/  IMAD.MOV.U32 R2, RZ, RZ, RZ ;  /* 0x000000ffff027224 */ /* 0x004fe400078e00ff */
[----:B---3--:R-:W-:-:S04]  /*02c0*/  IMAD.MOV R8, RZ, RZ, -R3 ;  /* 0x000000ffff087224 */ /* 0x008fc800078e0a03 */
[----:B------:R-:W-:Y:S02]  /*02d0*/  IMAD R11, R8, R9, RZ ;  /* 0x00000009080b7224 */ /* 0x000fe400078e02ff */
[----:B------:R-:W-:Y:S02]  /*02e0*/  IMAD.MOV.U32 R8, RZ, RZ, R10 ;  /* 0x000000ffff087224 */ /* 0x000fe400078e000a */
[----:B------:R-:W-:-:S06]  /*02f0*/  IMAD.HI.U32 R3, R3, R11, R2 ;  /* 0x0000000b03037227 */ /* 0x000fcc00078e0002 */
[----:B------:R-:W-:-:S04]  /*0300*/  IMAD.HI.U32 R3, R3, R8, RZ ;  /* 0x0000000803037227 */ /* 0x000fc800078e00ff */
[----:B------:R-:W-:-:S05]  /*0310*/  IMAD R0, R3, R0, R8 ;  /* 0x0000000003007224 */ /* 0x000fca00078e0208 */
[----:B------:R-:W-:-:S13]  /*0320*/  ISETP.GT.U32.AND P1, PT, R9, R0, PT ;  /* 0x000000000900720c */ /* 0x000fda0003f24070 */
[----:B------:R-:W-:Y:S02]  /*0330*/  @!P1 IMAD.IADD R0, R0, 0x1, -R9 ;  /* 0x0000000100009824 */ /* 0x000fe400078e0a09 */
[----:B------:R-:W-:Y:S01]  /*0340*/  @!P1 VIADD R3, R3, 0x1 ;  /* 0x0000000103039836 */ /* 0x000fe20000000000 */
[----:B------:R-:W-:Y:S02]  /*0350*/  ISETP.NE.AND P1, PT, R4, RZ, PT ;  /* 0x000000ff0400720c */ /* 0x000fe40003f25270 */
[----:B------:R-:W-:Y:S02]  /*0360*/  ISETP.GE.U32.AND P0, PT, R0, R9, PT ;  /* 0x000000090000720c */ /* 0x000fe40003f06070 */
[----:B------:R-:W-:-:S04]  /*0370*/  LOP3.LUT R0, R7, R4, RZ, 0x3c, !PT ;  /* 0x0000000407007212 */ /* 0x000fc800078e3cff */
[----:B------:R-:W-:Y:S01]  /*0380*/  ISETP.GE.AND P2, PT, R0, RZ, PT ;  /* 0x000000ff0000720c */ /* 0x000fe20003f46270 */
[----:B------:R-:W-:-:S06]  /*0390*/  VIADD R0, R140, 0x3f ;  /* 0x0000003f8c007836 */ /* 0x000fcc0000000000 */
[----:B------:R-:W-:-:S04]  /*03a0*/  @P0 VIADD R3, R3, 0x1 ;  /* 0x0000000103030836 */ /* 0x000fc80000000000 */
[----:B------:R-:W-:Y:S01]  /*03b0*/  IMAD.MOV.U32 R2, RZ, RZ, R3 ;  /* 0x000000ffff027224 */ /* 0x000fe200078e0003 */
[----:B------:R-:W-:-:S03]  /*03c0*/  SHF.R.S32.HI R3, RZ, 0x1f, R0 ;  /* 0x0000001fff037819 */ /* 0x000fc60000011400 */
[----:B------:R-:W-:Y:S01]  /*03d0*/  @!P2 IMAD.MOV R2, RZ, RZ, -R2 ;  /* 0x000000ffff02a224 */ /* 0x000fe200078e0a02 */
[----:B------:R-:W-:Y:S02]  /*03e0*/  @!P1 LOP3.LUT R2, RZ, R4, RZ, 0x33, !PT ;  /* 0x00000004ff029212 */ /* 0x000fe400078e33ff */
[----:B------:R-:W-:-:S03]  /*03f0*/  LEA.HI R3, R3, R0, RZ, 0x6 ;  /* 0x0000000003037211 */ /* 0x000fc600078f30ff */
[----:B------:R-:W-:Y:S02]  /*0400*/  IMAD.SHL.U32 R14, R2, 0x8, RZ ;  /* 0x00000008020e7824 */ /* 0x000fe400078e00ff */
[----:B------:R-:W-:-:S03]  /*0410*/  IMAD.MOV R2, RZ, RZ, -R2 ;  /* 0x000000ffff027224 */ /* 0x000fc600078e0a02 */
[----:B------:R-:W-:Y:S01]  /*0420*/  LEA.HI.SX32 R3, R3, -R14, 0x1a ;  /* 0x8000000e03037211 */ /* 0x000fe200078fd2ff */
[----:B------:R-:W-:Y:S01]  /*0430*/  IMAD R21, R4, R2, R7 ;  /* 0x0000000204157224 */ /* 0x000fe200078e0207 */
[----:B------:R-:W-:Y:S01]  /*0440*/  IABS R4, R141 ;  /* 0x0000008d00047213 */ /* 0x000fe20000000000 */
[----:B------:R-:W-:Y:S01]  /*0450*/  IMAD.MOV.U32 R2, RZ, RZ, RZ ;  /* 0x000000ffff027224 */ /* 0x000fe200078e00ff */
[----:B------:R-:W-:-:S04]  /*0460*/  VIMNMX R18, R3, 0x8, PT ;  /* 0x0000000803127848 */ /* 0x000fc80003fe0100 */
[-C--:B------:R-:W-:Y:S02]  /*0470*/  IABS R9, R18.reuse ;  /* 0x0000001200097213 */ /* 0x080fe40000000000 */
[----:B------:R-:W-:Y:S02]  /*0480*/  IABS R10, R18 ;  /* 0x00000012000a7213 */ /* 0x000fe40000000000 */
[----:B------:R-:W2:Y:S08]  /*0490*/  I2F.RP R0, R9 ;  /* 0x0000000900007306 */ /* 0x000eb00000209400 */
[----:B--2---:R-:W2:Y:S02]  /*04a0*/  MUFU.RCP R0, R0 ;  /* 0x0000000000007308 */ /* 0x004ea40000001000 */
[----:B--2---:R-:W-:-:S02]  /*04b0*/  VIADD R3, R0, 0xffffffe ;  /* 0x0ffffffe00037836 */ /* 0x004fc40000000000 */
[----:B------:R-:W-:-:S04]  /*04c0*/  IMAD.MOV R0, RZ, RZ, -R10 ;  /* 0x000000ffff007224 */ /* 0x000fc800078e0a0a */
[----:B------:R-:W2:Y:S08]  /*04d0*/  I2F.RP R10, R4 ;  /* 0x00000004000a7306 */ /* 0x000eb00000209400 */
[----:B------:R-:W3:Y:S08]  /*04e0*/  F2I.FTZ.U32.TRUNC.NTZ R3, R3 ;  /* 0x0000000300037305 */ /* 0x000ef0000021f000 */
[----:B--2---:R-:W2:Y:S01]  /*04f0*/  MUFU.RCP R10, R10 ;  /* 0x0000000a000a7308 */ /* 0x004ea20000001000 */
[----:B---3--:R-:W-:-:S04]  /*0500*/  IMAD.MOV R8, RZ, RZ, -R3 ;  /* 0x000000ffff087224 */ /* 0x008fc800078e0a03 */
[----:B------:R-:W-:Y:S01]  /*0510*/  IMAD R7, R8, R9, RZ ;  /* 0x0000000908077224 */ /* 0x000fe200078e02ff */
[----:B------:R-:W-:-:S03]  /*0520*/  IABS R8, R21 ;  /* 0x0000001500087213 */ /* 0x000fc60000000000 */
[----:B------:R-:W-:Y:S01]  /*0530*/  IMAD.HI.U32 R2, R3, R7, R2 ;  /* 0x0000000703027227 */ /* 0x000fe200078e0002 */
[----:B------:R-:W-:-:S03]  /*0540*/  IABS R7, R140 ;  /* 0x0000008c00077213 */ /* 0x000fc60000000000 */
[----:B------:R-:W-:Y:S02]  /*0550*/  IMAD.MOV.U32 R3, RZ, RZ, R8 ;  /* 0x000000ffff037224 */ /* 0x000fe400078e0008 */
[----:B--2---:R-:W-:Y:S01]  /*0560*/  VIADD R8, R10, 0xffffffe ;  /* 0x0ffffffe0a087836 */ /* 0x004fe20000000000 */
[----:B-1----:R-:W-:Y:S01]  /*0570*/  LOP3.LUT R10, R17, 0x3f, RZ, 0xc0, !PT ;  /* 0x0000003f110a7812 */ /* 0x002fe200078ec0ff */
[----:B------:R-:W-:-:S04]  /*0580*/  IMAD.HI.U32 R2, R2, R3, RZ ;  /* 0x0000000302027227 */ /* 0x000fc800078e00ff */
[----:B------:R-:W-:Y:S02]  /*0590*/  IMAD R0, R2, R0, R3 ;  /* 0x0000000002007224 */ /* 0x000fe400078e0203 */
[----:B------:R-:W1:Y:S01]  /*05a0*/  I2F.RP R3, R7 ;  /* 0x0000000700037306 */ /* 0x000e620000209400 */
[----:B------:R-:W-:Y:S02]  /*05b0*/  IMAD.SHL.U32 R12, R10, 0x80, RZ ;  /* 0x000000800a0c7824 */ /* 0x000fe400078e00ff */
[----:B------:R-:W-:-:S05]  /*05c0*/  ISETP.GT.U32.AND P1, PT, R9, R0, PT ;  /* 0x000000000900720c */ /* 0x000fca0003f24070 */
[----:B-1----:R-:W1:Y:S08]  /*05d0*/  MUFU.RCP R3, R3 ;  /* 0x0000000300037308 */ /* 0x002e700000001000 */
[----:B------:R-:W-:Y:S02]  /*05e0*/  @!P1 IMAD.IADD R0, R0, 0x1, -R9 ;  /* 0x0000000100009824 */ /* 0x000fe400078e0a09 */
[----:B------:R-:W-:Y:S01]  /*05f0*/  @!P1 VIADD R2, R2, 0x1 ;  /* 0x0000000102029836 */ /* 0x000fe20000000000 */
[----:B------:R-:W-:-:S02]  /*0600*/  ISETP.NE.AND P1, PT, R18, RZ, PT ;  /* 0x000000ff1200720c */ /* 0x000fc40003f25270 */
[----:B------:R-:W-:Y:S02]  /*0610*/  ISETP.GE.U32.AND P0, PT, R0, R9, PT ;  /* 0x000000090000720c */ /* 0x000fe40003f06070 */
[----:B------:R-:W-:Y:S01]  /*0620*/  LOP3.LUT R0, R21, R18, RZ, 0x3c, !PT ;  /* 0x0000001215007212 */ /* 0x000fe200078e3cff */
[----:B------:R2:W3:Y:S03]  /*0630*/  F2I.FTZ.U32.TRUNC.NTZ R9, R8 ;  /* 0x0000000800097305 */ /* 0x0004e6000021f000 */
[----:B------:R-:W-:Y:S01]  /*0640*/  ISETP.GE.AND P2, PT, R0, RZ, PT ;  /* 0x000000ff0000720c */ /* 0x000fe20003f46270 */
[----:B-1----:R-:W-:-:S06]  /*0650*/  VIADD R3, R3, 0xffffffe ;  /* 0x0ffffffe03037836 */ /* 0x002fcc0000000000 */
[----:B------:R-:W-:Y:S02]  /*0660*/  @P0 VIADD R2, R2, 0x1 ;  /* 0x0000000102020836 */ /* 0x000fe40000000000 */
[----:B--2---:R-:W-:Y:S01]  /*0670*/  IMAD.MOV.U32 R8, RZ, RZ, RZ ;  /* 0x000000ffff087224 */ /* 0x004fe200078e00ff */
[----:B------:R1:W2:Y:S01]  /*0680*/  F2I.FTZ.U32.TRUNC.NTZ R13, R3 ;  /* 0x00000003000d7305 */ /* 0x0002a2000021f000 */
[----:B------:R-:W-:Y:S02]  /*0690*/  IMAD.MOV.U32 R20, RZ, RZ, R2 ;  /* 0x000000ffff147224 */ /* 0x000fe400078e0002 */
[----:B---3--:R-:W-:Y:S02]  /*06a0*/  IMAD.MOV R11, RZ, RZ, -R9 ;  /* 0x000000ffff0b7224 */ /* 0x008fe400078e0a09 */
[----:B------:R-:W-:Y:S01]  /*06b0*/  @!P2 IMAD.MOV R20, RZ, RZ, -R20 ;  /* 0x000000ffff14a224 */ /* 0x000fe200078e0a14 */
[----:B------:R-:W-:Y:S01]  /*06c0*/  @!P1 LOP3.LUT R20, RZ, R18, RZ, 0x33, !PT ;  /* 0x00000012ff149212 */ /* 0x000fe200078e33ff */
[----:B------:R-:W-:-:S02]  /*06d0*/  IMAD R11, R11, R4, RZ ;  /* 0x000000040b0b7224 */ /* 0x000fc400078e02ff */
[C---:B------:R-:W-:Y:S01]  /*06e0*/  IMAD.SHL.U32 R2, R17.reuse, 0x100, RZ ;  /* 0x0000010011027824 */ /* 0x040fe200078e00ff */
[----:B-1----:R-:W-:Y:S01]  /*06f0*/  LOP3.LUT R3, R17, 0x40, RZ, 0xc0, !PT ;  /* 0x0000004011037812 */ /* 0x002fe200078ec0ff */
[----:B------:R-:W-:Y:S02]  /*0700*/  IMAD.SHL.U32 R0, R20, 0x40, RZ ;  /* 0x0000004014007824 */ /* 0x000fe400078e00ff */
[----:B------:R-:W-:Y:S01]  /*0710*/  IMAD.HI.U32 R8, R9, R11, R8 ;  /* 0x0000000b09087227 */ /* 0x000fe200078e0008 */
[----:B------:R-:W-:-:S03]  /*0720*/  LEA.HI R3, R3, R12, RZ, 0x1c ;  /* 0x0000000c03037211 */ /* 0x000fc600078fe0ff */
[C---:B------:R-:W-:Y:S02]  /*0730*/  VIADD R23, R0.reuse, 0x3f ;  /* 0x0000003f00177836 */ /* 0x040fe40000000000 */
[----:B------:R-:W-:Y:S02]  /*0740*/  VIADD R22, R0, 0x1 ;  /* 0x0000000100167836 */ /* 0x000fe40000000000 */
[----:B------:R-:W-:Y:S01]  /*0750*/  IMAD.SHL.U32 R9, R17, 0x4, RZ ;  /* 0x0000000411097824 */ /* 0x000fe200078e00ff */
[----:B------:R-:W-:Y:S01]  /*0760*/  IABS R19, R23 ;  /* 0x0000001700137213 */ /* 0x000fe20000000000 */
[----:B--2---:R-:W-:Y:S01]  /*0770*/  IMAD.MOV R24, RZ, RZ, -R13 ;  /* 0x000000ffff187224 */ /* 0x004fe200078e0a0d */
[----:B------:R-:W-:Y:S01]  /*0780*/  IABS R15, R22 ;  /* 0x00000016000f7213 */ /* 0x000fe20000000000 */
[----:B------:R-:W-:Y:S01]  /*0790*/  IMAD.MOV.U32 R12, RZ, RZ, RZ ;  /* 0x000000ffff0c7224 */ /* 0x000fe200078e00ff */
[----:B------:R-:W-:Y:S01]  /*07a0*/  LOP3.LUT R2, R2, 0x607c, R9, 0xc8, !PT ;  /* 0x0000607c02027812 */ /* 0x000fe200078ec809 */
[----:B------:R-:W-:Y:S01]  /*07b0*/  IMAD.HI.U32 R11, R8, R19, RZ ;  /* 0x00000013080b7227 */ /* 0x000fe200078e00ff */
[----:B------:R-:W-:-:S02]  /*07c0*/  ISETP.GE.AND P5, PT, R23, RZ, PT ;  /* 0x000000ff1700720c */ /* 0x000fc40003fa6270 */
[----:B------:R-:W-:Y:S01]  /*07d0*/  ISETP.GE.AND P3, PT, R22, RZ, PT ;  /* 0x000000ff1600720c */ /* 0x000fe20003f66270 */
[----:B------:R-:W-:Y:S01]  /*07e0*/  IMAD.MOV R16, RZ, RZ, -R11 ;  /* 0x000000ffff107224 */ /* 0x000fe200078e0a0b */
[----:B------:R1:W-:Y:S01]  /*07f0*/  STL [R1+0x4b4], R2 ;  /* 0x0004b40201007387 */ /* 0x0003e20000100800 */
[----:B------:R-:W-:-:S04]  /*0800*/  IMAD.HI.U32 R9, R8, R15, RZ ;  /* 0x0000000f08097227 */ /* 0x000fc800078e00ff */
[C---:B------:R-:W-:Y:S02]  /*0810*/  IMAD R16, R4.reuse, R16, R19 ;  /* 0x0000001004107224 */ /* 0x040fe400078e0213 */
[----:B------:R-:W-:Y:S02]  /*0820*/  IMAD.MOV R11, RZ, RZ, -R20 ;  /* 0x000000ffff0b7224 */ /* 0x000fe400078e0a14 */
[----:B------:R-:W-:Y:S01]  /*0830*/  IMAD.MOV R9, RZ, RZ, -R9 ;  /* 0x000000ffff097224 */ /* 0x000fe200078e0a09 */
[----:B------:R-:W-:Y:S01]  /*0840*/  ISETP.GT.U32.AND P2, PT, R4, R16, PT ;  /* 0x000000100400720c */ /* 0x000fe20003f44070 */
[----:B------:R-:W-:Y:S02]  /*0850*/  IMAD R11, R18, R11, R21 ;  /* 0x0000000b120b7224 */ /* 0x000fe400078e0215 */
[----:B------:R-:W-:Y:S02]  /*0860*/  IMAD R78, R4, R9, R15 ;  /* 0x00000009044e7224 */ /* 0x000fe400078e020f */
[----:B------:R-:W-:-:S02]  /*0870*/  VIADD R18, R0, 0x2 ;  /* 0x0000000200127836 */ /* 0x000fc40000000000 */
[----:B------:R-:W-:Y:S01]  /*0880*/  IMAD.MOV.U32 R20, RZ, RZ, R24 ;  /* 0x000000ffff147224 */ /* 0x000fe200078e0018 */
[----:B------:R-:W-:Y:S01]  /*0890*/  ISETP.GT.U32.AND P0, PT, R4, R78, PT ;  /* 0x0000004e0400720c */ /* 0x000fe20003f04070 */
[----:B------:R-:W-:Y:S01]  /*08a0*/  VIADD R19, R0, 0x3 ;  /* 0x0000000300137836 */ /* 0x000fe20000000000 */
[----:B------:R-:W-:Y:S01]  /*08b0*/  IABS R79, R18 ;  /* 0x00000012004f7213 */ /* 0x000fe20000000000 */
[----:B------:R-:W-:Y:S01]  /*08c0*/  IMAD R9, R20, R7, RZ ;  /* 0x0000000714097224 */ /* 0x000fe200078e02ff */
[----:B------:R-:W-:Y:S01]  /*08d0*/  ISETP.GE.AND P1, PT, R18, RZ, PT ;  /* 0x000000ff1200720c */ /* 0x000fe20003f26270 */
[----:B------:R-:W-:Y:S01]  /*08e0*/  @!P2 IMAD.IADD R16, R16, 0x1, -R4 ;  /* 0x000000011010a824 */ /* 0x000fe200078e0a04 */
[----:B------:R-:W-:Y:S01]  /*08f0*/  IABS R15, R19 ;  /* 0x00000013000f7213 */ /* 0x000fe20000000000 */
[----:B------:R-:W-:-:S03]  /*0900*/  IMAD.HI.U32 R9, R13, R9, R12 ;  /* 0x000000090d097227 */ /* 0x000fc600078e000c */
[----:B------:R-:W-:Y:S01]  /*0910*/  ISETP.GT.U32.AND P6, PT, R4, R16, PT ;  /* 0x000000100400720c */ /* 0x000fe20003fc4070 */
[----:B------:R-:W-:-:S04]  /*0920*/  IMAD.HI.U32 R12, R8, R79, RZ ;  /* 0x0000004f080c7227 */ /* 0x000fc800078e00ff */
[----:B------:R-:W-:Y:S02]  /*0930*/  IMAD.MOV R12, RZ, RZ, -R12 ;  /* 0x000000ffff0c7224 */ /* 0x000fe400078e0a0c */
[----:B------:R-:W-:Y:S01]  /*0940*/  @!P0 IMAD.IADD R78, R78, 0x1, -R4 ;  /* 0x000000014e4e8824 */ /* 0x000fe200078e0a04 */
[----:B------:R-:W-:Y:S01]  /*0950*/  ISETP.GE.AND P0, PT, R19, RZ, PT ;  /* 0x000000ff1300720c */ /* 0x000fe20003f06270 */
[----:B------:R-:W-:Y:S02]  /*0960*/  IMAD R79, R4, R12, R79 ;  /* 0x0000000c044f7224 */ /* 0x000fe400078e024f */
[----:B------:R-:W-:Y:S01]  /*0970*/  IMAD.HI.U32 R13, R8, R15, RZ ;  /* 0x0000000f080d7227 */ /* 0x000fe200078e00ff */
[----:B------:R-:W-:-:S03]  /*0980*/  ISETP.GT.U32.AND P4, PT, R4, R78, PT ;  /* 0x0000004e0400720c */ /* 0x000fc60003f84070 */
[----:B------:R-:W-:Y:S01]  /*0990*/  @!P6 IMAD.IADD R16, R16, 0x1, -R4 ;  /* 0x000000011010e824 */ /* 0x000fe200078e0a04 */
[----:B------:R-:W-:Y:S01]  /*09a0*/  ISETP.GT.U32.AND P6, PT, R4, R79, PT ;  /* 0x0000004f0400720c */ /* 0x000fe20003fc4070 */
[----:B------:R-:W-:Y:S02]  /*09b0*/  IMAD.MOV R13, RZ, RZ, -R13 ;  /* 0x000000ffff0d7224 */ /* 0x000fe400078e0a0d */
[----:B------:R-:W-:Y:S02]  /*09c0*/  IMAD.IADD R11, R14, 0x1, R11 ;  /* 0x000000010e0b7824 */ /* 0x000fe400078e020b */
[----:B------:R-:W-:Y:S02]  /*09d0*/  VIADD R14, R0, 0x4 ;  /* 0x00000004000e7836 */ /* 0x000fe40000000000 */
[----:B------:R-:W-:Y:S02]  /*09e0*/  IMAD R80, R4, R13, R15 ;  /* 0x0000000d04507224 */ /* 0x000fe400078e020f */
[----:B------:R-:W-:Y:S01]  /*09f0*/  VIADD R12, R0, 0x5 ;  /* 0x00000005000c7836 */ /* 0x000fe20000000000 */
[----:B------:R-:W-:Y:S01]  /*0a00*/  IABS R81, R14 ;  /* 0x0000000e00517213 */ /* 0x000fe20000000000 */
[----:B------:R-:W-:Y:S01]  /*0a10*/  @!P5 IMAD.MOV R16, RZ, RZ, -R16 ;  /* 0x000000ffff10d224 */ /* 0x000fe200078e0a10 */
[----:B------:R-:W-:Y:S01]  /*0a20*/  ISETP.GT.U32.AND P5, PT, R4, R80, PT ;  /* 0x000000500400720c */ /* 0x000fe20003fa4070 */
[--C-:B------:R-:W-:Y:S01]  /*0a30*/  @!P4 IMAD.IADD R78, R78, 0x1, -R4.reuse ;  /* 0x000000014e4ec824 */ /* 0x100fe200078e0a04 */
[----:B------:R-:W-:Y:S01]  /*0a40*/  ISETP.GE.AND P4, PT, R12, RZ, PT ;  /* 0x000000ff0c00720c */ /* 0x000fe20003f86270 */
[----:B------:R-:W-:Y:S01]  /*0a50*/  @!P6 IMAD.IADD R79, R79, 0x1, -R4 ;  /* 0x000000014f4fe824 */ /* 0x000fe200078e0a04 */
[----:B------:R-:W-:Y:S01]  /*0a60*/  IABS R15, R12 ;  /* 0x0000000c000f7213 */ /* 0x000fe20000000000 */
[----:B------:R-:W-:Y:S01]  /*0a70*/  IMAD.HI.U32 R12, R8, R81, RZ ;  /* 0x00000051080c7227 */ /* 0x000fe200078e00ff */
[----:B------:R-:W-:-:S02]  /*0a80*/  ISETP.GE.AND P2, PT, R14, RZ, PT ;  /* 0x000000ff0e00720c */ /* 0x000fc40003f46270 */
[----:B------:R-:W-:Y:S01]  /*0a90*/  ISETP.GT.U32.AND P6, PT, R4, R79, PT ;  /* 0x0000004f0400720c */ /* 0x000fe20003fc4070 */
[----:B------:R-:W-:Y:S02]  /*0aa0*/  VIADD R14, R0, 0x6 ;  /* 0x00000006000e7836 */ /* 0x000fe40000000000 */
[----:B------:R-:W-:Y:S02]  /*0ab0*/  IMAD.MOV R13, RZ, RZ, -R12 ;  /* 0x000000ffff0d7224 */ /* 0x000fe400078e0a0c */
[----:B------:R-:W-:Y:S01]  /*0ac0*/  IMAD.HI.U32 R12, R8, R15, RZ ;  /* 0x0000000f080c7227 */ /* 0x000fe200078e00ff */
[----:B------:R-:W-:-:S03]  /*0ad0*/  IABS R83, R14 ;  /* 0x0000000e00537213 */ /* 0x000fc60000000000 */
[----:B------:R-:W-:Y:S02]  /*0ae0*/  VIADD R18, R0, 0x7 ;  /* 0x0000000700127836 */ /* 0x000fe40000000000 */
[----:B------:R-:W-:Y:S02]  /*0af0*/  @!P5 IMAD.IADD R80, R80, 0x1, -R4 ;  /* 0x000000015050d824 */ /* 0x000fe400078e0a04 */
[----:B------:R-:W-:Y:S01]  /*0b00*/  IMAD.MOV R12, RZ, RZ, -R12 ;  /* 0x000000ffff0c7224 */ /* 0x000fe200078e0a0c */
[----:B------:R-:W-:Y:S01]  /*0b10*/  IABS R19, R18 ;  /* 0x0000001200137213 */ /* 0x000fe20000000000 */
[C---:B------:R-:W-:Y:S01]  /*0b20*/  IMAD R81, R4.reuse, R13, R81 ;  /* 0x0000000d04517224 */ /* 0x040fe200078e0251 */
[C---:B------:R-:W-:Y:S01]  /*0b30*/  ISETP.GT.U32.AND P5, PT, R4.reuse, R80, PT ;  /* 0x000000500400720c */ /* 0x040fe20003fa4070 */
[----:B------:R-:W-:Y:S02]  /*0b40*/  IMAD R82, R4, R12, R15 ;  /* 0x0000000c04527224 */ /* 0x000fe400078e020f */
[----:B------:R-:W-:-:S04]  /*0b50*/  IMAD.HI.U32 R12, R8, R83, RZ ;  /* 0x00000053080c7227 */ /* 0x000fc800078e00ff */
[----:B------:R-:W-:Y:S01]  /*0b60*/  @!P6 IMAD.IADD R79, R79, 0x1, -R4 ;  /* 0x000000014f4fe824 */ /* 0x000fe200078e0a04 */
[----:B------:R-:W-:Y:S01]  /*0b70*/  ISETP.GT.U32.AND P6, PT, R4, R81, PT ;  /* 0x000000510400720c */ /* 0x000fe20003fc4070 */
[----:B------:R-:W-:-:S04]  /*0b80*/  IMAD.HI.U32 R13, R8, R19, RZ ;  /* 0x00000013080d7227 */ /* 0x000fc800078e00ff */
[----:B------:R-:W-:Y:S02]  /*0b90*/  IMAD.MOV R12, RZ, RZ, -R12 ;  /* 0x000000ffff0c7224 */ /* 0x000fe400078e0a0c */
[----:B------:R-:W-:Y:S02]  /*0ba0*/  IMAD.MOV R13, RZ, RZ, -R13 ;  /* 0x000000ffff0d7224 */ /* 0x000fe400078e0a0d */
[----:B------:R-:W-:Y:S02]  /*0bb0*/  IMAD R83, R4, R12, R83 ;  /* 0x0000000c04537224 */ /* 0x000fe400078e0253 */
[----:B------:R-:W-:Y:S01]  /*0bc0*/  @!P3 IMAD.MOV R78, RZ, RZ, -R78 ;  /* 0x000000ffff4eb224 */ /* 0x000fe200078e0a4e */
[----:B------:R-:W-:Y:S01]  /*0bd0*/  ISETP.GE.AND P3, PT, R14, RZ, PT ;  /* 0x000000ff0e00720c */ /* 0x000fe20003f66270 */
[----:B------:R-:W-:Y:S02]  /*0be0*/  IMAD R84, R4, R13, R19 ;  /* 0x0000000d04547224 */ /* 0x000fe400078e0213 */
[----:B------:R-:W-:Y:S01]  /*0bf0*/  @!P5 IMAD.IADD R80, R80, 0x1, -R4 ;  /* 0x000000015050d824 */ /* 0x000fe200078e0a04 */
[----:B------:R-:W-:Y:S01]  /*0c00*/  ISETP.GT.U32.AND P5, PT, R4, R83, PT ;  /* 0x000000530400720c */ /* 0x000fe20003fa4070 */
[----:B------:R-:W-:-:S02]  /*0c10*/  VIADD R14, R0, 0x8 ;  /* 0x00000008000e7836 */ /* 0x000fc40000000000 */
[--C-:B------:R-:W-:Y:S01]  /*0c20*/  @!P6 IMAD.IADD R81, R81, 0x1, -R4.reuse ;  /* 0x000000015151e824 */ /* 0x100fe200078e0a04 */
[----:B------:R-:W-:Y:S01]  /*0c30*/  ISETP.GT.U32.AND P6, PT, R4, R84, PT ;  /* 0x000000540400720c */ /* 0x000fe20003fc4070 */
[----:B------:R-:W-:Y:S01]  /*0c40*/  @!P1 IMAD.MOV R79, RZ, RZ, -R79 ;  /* 0x000000ffff4f9224 */ /* 0x000fe200078e0a4f */
[----:B------:R-:W-:Y:S01]  /*0c50*/  IABS R85, R14 ;  /* 0x0000000e00557213 */ /* 0x000fe20000000000 */
[----:B------:R-:W-:Y:S01]  /*0c60*/  VIADD R19, R0, 0x9 ;  /* 0x0000000900137836 */ /* 0x000fe20000000000 */
[----:B------:R-:W-:Y:S01]  /*0c70*/  ISETP.GT.U32.AND P1, PT, R4, R82, PT ;  /* 0x000000520400720c */ /* 0x000fe20003f24070 */
[----:B------:R-:W-:Y:S02]  /*0c80*/  VIADD R20, R0, 0xa ;  /* 0x0000000a00147836 */ /* 0x000fe40000000000 */
[----:B------:R-:W-:Y:S01]  /*0c90*/  IMAD.HI.U32 R12, R8, R85, RZ ;  /* 0x00000055080c7227 */ /* 0x000fe200078e00ff */
[----:B------:R-:W-:Y:S02]  /*0ca0*/  IABS R13, R19 ;  /* 0x00000013000d7213 */ /* 0x000fe40000000000 */
[----:B------:R-:W-:Y:S01]  /*0cb0*/  IABS R87, R20 ;  /* 0x0000001400577213 */ /* 0x000fe20000000000 */
[----:B------:R-:W-:-:S02]  /*0cc0*/  @!P5 IMAD.IADD R83, R83, 0x1, -R4 ;  /* 0x000000015353d824 */ /* 0x000fc400078e0a04 */
[----:B------:R-:W-:Y:S02]  /*0cd0*/  IMAD.MOV R12, RZ, RZ, -R12 ;  /* 0x000000ffff0c7224 */ /* 0x000fe400078e0a0c */
[----:B------:R-:W-:Y:S01]  /*0ce0*/  @!P6 IMAD.IADD R84, R84, 0x1, -R4 ;  /* 0x000000015454e824 */ /* 0x000fe200078e0a04 */
[C---:B------:R-:W-:Y:S01]  /*0cf0*/  ISETP.GT.U32.AND P6, PT, R4.reuse, R83, PT ;  /* 0x000000530400720c */ /* 0x040fe20003fc4070 */
[----:B------:R-:W-:Y:S02]  /*0d00*/  IMAD R85, R4, R12, R85 ;  /* 0x0000000c04557224 */ /* 0x000fe400078e0255 */
[----:B------:R-:W-:-:S04]  /*0d10*/  IMAD.HI.U32 R12, R8, R13, RZ ;  /* 0x0000000d080c7227 */ /* 0x000fc800078e00ff */
[----:B------:R-:W-:Y:S01]  /*0d20*/  @!P1 IMAD.IADD R82, R82, 0x1, -R4 ;  /* 0x0000000152529824 */ /* 0x000fe200078e0a04 */
[----:B------:R-:W-:Y:S01]  /*0d30*/  ISETP.GT.U32.AND P1, PT, R4, R81, PT ;  /* 0x000000510400720c */ /* 0x000fe20003f24070 */
[----:B------:R-:W-:Y:S02]  /*0d40*/  IMAD.MOV R12, RZ, RZ, -R12 ;  /* 0x000000ffff0c7224 */ /* 0x000fe400078e0a0c */
[----:B------:R-:W-:Y:S01]  /*0d50*/  VIADD R21, R0, 0xb ;  /* 0x0000000b00157836 */ /* 0x000fe20000000000 */
[C---:B------:R-:W-:Y:S01]  /*0d60*/  ISETP.GT.U32.AND P5, PT, R4.reuse, R82, PT ;  /* 0x000000520400720c */ /* 0x040fe20003fa4070 */
[----:B------:R-:W-:Y:S02]  /*0d70*/  IMAD R86, R4, R12, R13 ;  /* 0x0000000c04567224 */ /* 0x000fe400078e020d */
[----:B------:R-:W-:Y:S01]  /*0d80*/  @!P6 IMAD.IADD R83, R83, 0x1, -R4 ;  /* 0x000000015353e824 */ /* 0x000fe200078e0a04 */
[----:B------:R-:W-:Y:S01]  /*0d90*/  IABS R15, R21 ;  /* 0x00000015000f7213 */ /* 0x000fe20000000000 */
[----:B------:R-:W-:Y:S01]  /*0da0*/  IMAD.HI.U32 R12, R8, R87, RZ ;  /* 0x00000057080c7227 */ /* 0x000fe200078e00ff */
[----:B------:R-:W-:-:S03]  /*0db0*/  ISETP.GT.U32.AND P6, PT, R4, R86, PT ;  /* 0x000000560400720c */ /* 0x000fc60003fc4070 */
[----:B------:R-:W-:Y:S02]  /*0dc0*/  IMAD.MOV R12, RZ, RZ, -R12 ;  /* 0x000000ffff0c7224 */ /* 0x000fe400078e0a0c */
[----:B------:R-:W-:Y:S01]  /*0dd0*/  @!P0 IMAD.MOV R80, RZ, RZ, -R80 ;  /* 0x000000ffff508224 */ /* 0x000fe200078e0a50 */
[----:B------:R-:W-:Y:S01]  /*0de0*/  ISETP.GT.U32.AND P0, PT, R4, R84, PT ;  /* 0x000000540400720c */ /* 0x000fe20003f04070 */
[----:B------:R-:W-:Y:S01]  /*0df0*/  @!P5 IMAD.IADD R82, R82, 0x1, -R4 ;  /* 0x000000015252d824 */ /* 0x000fe200078e0a04 */
[----:B------:R-:W-:Y:S01]  /*0e00*/  ISETP.GE.AND P5, PT, R18, RZ, PT ;  /* 0x000000ff1200720c */ /* 0x000fe20003fa6270 */
[----:B------:R-:W-:Y:S02]  /*0e10*/  VIADD R18, R0, 0xc ;  /* 0x0000000c00127836 */ /* 0x000fe40000000000 */
[----:B------:R-:W-:Y:S02]  /*0e20*/  @!P4 IMAD.MOV R82, RZ, RZ, -R82 ;  /* 0x000000ffff52c224 */ /* 0x000fe400078e0a52 */
[----:B------:R-:W-:Y:S01]  /*0e30*/  @!P6 IMAD.IADD R86, R86, 0x1, -R4 ;  /* 0x000000015656e824 */ /* 0x000fe200078e0a04 */
[----:B------:R-:W-:Y:S01]  /*0e40*/  IABS R89, R18 ;  /* 0x0000001200597213 */ /* 0x000fe20000000000 */
[----:B------:R-:W-:-:S02]  /*0e50*/  IMAD R87, R4, R12, R87 ;  /* 0x0000000c04577224 */ /* 0x000fc400078e0257 */
[----:B------:R-:W-:Y:S01]  /*0e60*/  @!P1 IMAD.IADD R81, R81, 0x1, -R4 ;  /* 0x0000000151519824 */ /* 0x000fe200078e0a04 */
[----:B------:R-:W-:Y:S01]  /*0e70*/  ISETP.GT.U32.AND P4, PT, R4, R86, PT ;  /* 0x000000560400720c */ /* 0x000fe20003f84070 */
[----:B------:R-:W-:Y:S01]  /*0e80*/  IMAD.HI.U32 R12, R8, R89, RZ ;  /* 0x00000059080c7227 */ /* 0x000fe200078e00ff */
[C---:B------:R-:W-:Y:S02]  /*0e90*/  ISETP.GT.U32.AND P1, PT, R4.reuse, R85, PT ;  /* 0x000000550400720c */ /* 0x040fe40003f24070 */
[----:B------:R-:W-:Y:S01]  /*0ea0*/  ISETP.GT.U32.AND P6, PT, R4, R87, PT ;  /* 0x000000570400720c */ /* 0x000fe20003fc4070 */
[----:B------:R-:W-:Y:S02]  /*0eb0*/  IMAD.MOV R12, RZ, RZ, -R12 ;  /* 0x000000ffff0c7224 */ /* 0x000fe400078e0a0c */
[----:B------:R-:W-:-:S04]  /*0ec0*/  IMAD.HI.U32 R13, R8, R15, RZ ;  /* 0x0000000f080d7227 */ /* 0x000fc800078e00ff */
[----:B------:R-:W-:Y:S02]  /*0ed0*/  IMAD R89, R4, R12, R89 ;  /* 0x0000000c04597224 */ /* 0x000fe400078e0259 */
[----:B------:R-:W-:Y:S02]  /*0ee0*/  IMAD.MOV R13, RZ, RZ, -R13 ;  /* 0x000000ffff0d7224 */ /* 0x000fe400078e0a0d */
[--C-:B------:R-:W-:Y:S01]  /*0ef0*/  @!P4 IMAD.IADD R86, R86, 0x1, -R4.reuse ;  /* 0x000000015656c824 */ /* 0x100fe200078e0a04 */
[----:B------:R-:W-:Y:S01]  /*0f00*/  ISETP.GT.U32.AND P4, PT, R4, R89, PT ;  /* 0x000000590400720c */ /* 0x000fe20003f84070 */
[--C-:B------:R-:W-:Y:S01]  /*0f10*/  @!P0 IMAD.IADD R84, R84, 0x1, -R4.reuse ;  /* 0x0000000154548824 */ /* 0x100fe200078e0a04 */
[----:B------:R-:W-:Y:S01]  /*0f20*/  ISETP.GE.AND P0, PT, R14, RZ, PT ;  /* 0x000000ff0e00720c */ /* 0x000fe20003f06270 */
[----:B------:R-:W-:Y:S01]  /*0f30*/  @!P1 IMAD.IADD R85, R85, 0x1, -R4 ;  /* 0x0000000155559824 */ /* 0x000fe200078e0a04 */
[----:B------:R-:W-:Y:S01]  /*0f40*/  ISETP.GE.AND P1, PT, R19, RZ, PT ;  /* 0x000000ff1300720c */ /* 0x000fe20003f26270 */
[----:B------:R-:W-:-:S02]  /*0f50*/  IMAD R88, R4, R13, R15 ;  /* 0x0000000d04587224 */ /* 0x000fc400078e020f */
[----:B------:R-:W-:Y:S02]  /*0f60*/  VIADD R14, R0, 0xd ;  /* 0x0000000d000e7836 */ /* 0x000fe40000000000 */
[----:B------:R-:W-:Y:S01]  /*0f70*/  @!P2 IMAD.MOV R81, RZ, RZ, -R81 ;  /* 0x000000ffff51a224 */ /* 0x000fe200078e0a51 */
[----:B------:R-:W-:Y:S01]  /*0f80*/  ISETP.GT.U32.AND P2, PT, R4, R85, PT ;  /* 0x000000550400720c */ /* 0x000fe20003f44070 */
[----:B------:R-:W-:Y:S01]  /*0f90*/  @!P3 IMAD.MOV R83, RZ, RZ, -R83 ;  /* 0x000000ffff53b224 */ /* 0x000fe200078e0a53 */
[----:B------:R-:W-:Y:S01]  /*0fa0*/  ISETP.GE.AND P3, PT, R20, RZ, PT ;  /* 0x000000ff1400720c */ /* 0x000fe20003f66270 */
[----:B------:R-:W-:Y:S01]  /*0fb0*/  @!P5 IMAD.MOV R84, RZ, RZ, -R84 ;  /* 0x000000ffff54d224 */ /* 0x000fe200078e0a54 */
[----:B------:R-:W-:Y:S01]  /*0fc0*/  ISETP.GT.U32.AND P5, PT, R4, R88, PT ;  /* 0x000000580400720c */ /* 0x000fe20003fa4070 */
[----:B------:R-:W-:Y:S01]  /*0fd0*/  VIADD R20, R0, 0xe ;  /* 0x0000000e00147836 */ /* 0x000fe20000000000 */
[----:B------:R-:W-:Y:S01]  /*0fe0*/  IABS R13, R14 ;  /* 0x0000000e000d7213 */ /* 0x000fe20000000000 */
[----:B------:R-:W-:-:S02]  /*0ff0*/  @!P4 IMAD.IADD R89, R89, 0x1, -R4 ;  /* 0x000000015959c824 */ /* 0x000fc400078e0a04 */
[----:B------:R-:W-:Y:S01]  /*1000*/  @!P6 IMAD.IADD R87, R87, 0x1, -R4 ;  /* 0x000000015757e824 */ /* 0x000fe200078e0a04 */
[----:B------:R-:W-:Y:S01]  /*1010*/  IABS R91, R20 ;  /* 0x00000014005b7213 */ /* 0x000fe20000000000 */
[----:B------:R-:W-:Y:S01]  /*1020*/  IMAD.HI.U32 R12, R8, R13, RZ ;  /* 0x0000000d080c7227 */ /* 0x000fe200078e00ff */
[----:B------:R-:W-:Y:S02]  /*1030*/  ISETP.GT.U32.AND P4, PT, R4, R89, PT ;  /* 0x000000590400720c */ /* 0x000fe40003f84070 */
[----:B------:R-:W-:Y:S01]  /*1040*/  ISETP.GE.AND P6, PT, R18, RZ, PT ;  /* 0x000000ff1200720c */ /* 0x000fe20003fc6270 */
[----:B------:R-:W-:Y:S02]  /*1050*/  IMAD.MOV R90, RZ, RZ, -R12 ;  /* 0x000000ffff5a7224 */ /* 0x000fe400078e0a0c */
[----:B------:R-:W-:-:S04]  /*1060*/  IMAD.HI.U32 R12, R8, R91, RZ ;  /* 0x0000005b080c7227 */ /* 0x000fc800078e00ff */
[--C-:B------:R-:W-:Y:S01]  /*1070*/  @!P2 IMAD.IADD R85, R85, 0x1, -R4.reuse ;  /* 0x000000015555a824 */ /* 0x100fe200078e0a04 */
[----:B------:R-:W-:Y:S01]  /*1080*/  ISETP.GE.AND P2, PT, R21, RZ, PT ;  /* 0x000000ff1500720c */ /* 0x000fe20003f46270 */
[----:B------:R-:W-:Y:S01]  /*1090*/  @!P5 IMAD.IADD R88, R88, 0x1, -R4 ;  /* 0x000000015858d824 */ /* 0x000fe200078e0a04 */
[C---:B------:R-:W-:Y:S01]  /*10a0*/  ISETP.GT.U32.AND P5, PT, R4.reuse, R87, PT ;  /* 0x000000570400720c */ /* 0x040fe20003fa4070 */
[----:B------:R-:W-:Y:S02]  /*10b0*/  IMAD.MOV R12, RZ, RZ, -R12 ;  /* 0x000000ffff0c7224 */ /* 0x000fe400078e0a0c */
[----:B------:R-:W-:Y:S01]  /*10c0*/  @!P0 IMAD.MOV R85, RZ, RZ, -R85 ;  /* 0x000000ffff558224 */ /* 0x000fe200078e0a55 */
[C---:B------:R-:W-:Y:S01]  /*10d0*/  ISETP.GT.U32.AND P0, PT, R4.reuse, R88, PT ;  /* 0x000000580400720c */ /* 0x040fe20003f04070 */
[----:B------:R-:W-:Y:S02]  /*10e0*/  IMAD R91, R4, R12, R91 ;  /* 0x0000000c045b7224 */ /* 0x000fe400078e025b */
[----:B------:R-:W-:-:S02]  /*10f0*/  @!P4 IMAD.IADD R89, R89, 0x1, -R4 ;  /* 0x000000015959c824 */ /* 0x000fc400078e0a04 */
[----:B------:R-:W-:Y:S01]  /*1100*/  VIADD R18, R0, 0xf ;  /* 0x0000000f00127836 */ /* 0x000fe20000000000 */
[C---:B------:R-:W-:Y:S01]  /*1110*/  ISETP.GT.U32.AND P4, PT, R4.reuse, R91, PT ;  /* 0x0000005b0400720c */ /* 0x040fe20003f84070 */
[----:B------:R-:W-:Y:S02]  /*1120*/  IMAD R90, R4, R90, R13 ;  /* 0x0000005a045a7224 */ /* 0x000fe400078e020d */
[--C-:B------:R-:W-:Y:S01]  /*1130*/  @!P5 IMAD.IADD R87, R87, 0x1, -R4.reuse ;  /* 0x000000015757d824 */ /* 0x100fe200078e0a04 */
[----:B------:R-:W-:Y:S01]  /*1140*/  IABS R15, R18 ;  /* 0x00000012000f7213 */ /* 0x000fe20000000000 */
[----:B------:R-:W-:Y:S01]  /*1150*/  VIADD R21, R0, 0x10 ;  /* 0x0000001000157836 */ /* 0x000fe20000000000 */
[----:B------:R-:W-:Y:S01]  /*1160*/  ISETP.GT.U32.AND P5, PT, R4, R90, PT ;  /* 0x0000005a0400720c */ /* 0x000fe20003fa4070 */
[----:B------:R-:W-:Y:S01]  /*1170*/  @!P0 IMAD.IADD R88, R88, 0x1, -R4 ;  /* 0x0000000158588824 */ /* 0x000fe200078e0a04 */
[----:B------:R-:W-:Y:S01]  /*1180*/  ISETP.GE.AND P0, PT, R14, RZ, PT ;  /* 0x000000ff0e00720c */ /* 0x000fe20003f06270 */
[----:B------:R-:W-:Y:S01]  /*1190*/  VIADD R14, R0, 0x11 ;  /* 0x00000011000e7836 */ /* 0x000fe20000000000 */
[----:B------:R-:W-:Y:S01]  /*11a0*/  IABS R93, R21 ;  /* 0x00000015005d7213 */ /* 0x000fe20000000000 */
[----:B------:R-:W-:-:S03]  /*11b0*/  IMAD.HI.U32 R12, R8, R15, RZ ;  /* 0x0000000f080c7227 */ /* 0x000fc600078e00ff */
[----:B------:R-:W-:Y:S01]  /*11c0*/  IABS R19, R14 ;  /* 0x0000000e00137213 */ /* 0x000fe20000000000 */
[----:B------:R-:W-:Y:S02]  /*11d0*/  @!P4 IMAD.IADD R91, R91, 0x1, -R4 ;  /* 0x000000015b5bc824 */ /* 0x000fe400078e0a04 */
[----:B------:R-:W-:Y:S02]  /*11e0*/  IMAD.MOV R12, RZ, RZ, -R12 ;  /* 0x000000ffff0c7224 */ /* 0x000fe400078e0a0c */
[----:B------:R-:W-:Y:S01]  /*11f0*/  @!P5 IMAD.IADD R90, R90, 0x1, -R4 ;  /* 0x000000015a5ad824 */ /* 0x000fe200078e0a04 */
[C---:B------:R-:W-:Y:S01]  /*1200*/  ISETP.GT.U32.AND P4, PT, R4.reuse, R91, PT ;  /* 0x0000005b0400720c */ /* 0x040fe20003f84070 */
[----:B------:R-:W-:Y:S01]  /*1210*/  IMAD R92, R4, R12, R15 ;  /* 0x0000000c045c7224 */ /* 0x000fe200078e020f */
[----:B------:R-:W-:Y:S01]  /*1220*/  ISETP.GE.AND P5, PT, R20, RZ, PT ;  /* 0x000000ff1400720c */ /* 0x000fe20003fa6270 */
[----:B------:R-:W-:-:S04]  /*1230*/  IMAD.HI.U32 R12, R8, R19, RZ ;  /* 0x00000013080c7227 */ /* 0x000fc800078e00ff */
[----:B------:R-:W-:Y:S02]  /*1240*/  IMAD.MOV R12, RZ, RZ, -R12 ;  /* 0x000000ffff0c7224 */ /* 0x000fe400078e0a0c */
[----:B------:R-:W-:-:S04]  /*1250*/  IMAD.HI.U32 R13, R8, R93, RZ ;  /* 0x0000005d080d7227 */ /* 0x000fc800078e00ff */
[----:B------:R-:W-:Y:S02]  /*1260*/  IMAD R76, R4, R12, R19 ;  /* 0x0000000c044c7224 */ /* 0x000fe400078e0213 */
[----:B------:R-:W-:Y:S02]  /*1270*/  @!P4 IMAD.IADD R91, R91, 0x1, -R4 ;  /* 0x000000015b5bc824 */ /* 0x000fe400078e0a04 */
[----:B------:R-:W-:Y:S01]  /*1280*/  VIADD R20, R0, 0x12 ;  /* 0x0000001200147836 */ /* 0x000fe20000000000 */
[----:B------:R-:W-:Y:S01]  /*1290*/  ISETP.GT.U32.AND P4, PT, R4, R76, PT ;  /* 0x0000004c0400720c */ /* 0x000fe20003f84070 */
[----:B------:R-:W-:Y:S02]  /*12a0*/  IMAD.MOV R13, RZ, RZ, -R13 ;  /* 0x000000ffff0d7224 */ /* 0x000fe400078e0a0d */
[----:B------:R-:W-:Y:S01]  /*12b0*/  VIADD R15, R0, 0x13 ;  /* 0x00000013000f7836 */ /* 0x000fe20000000000 */
[----:B------:R-:W-:Y:S01]  /*12c0*/  IABS R75, R20 ;  /* 0x00000014004b7213 */ /* 0x000fe20000000000 */
[----:B------:R-:W-:-:S02]  /*12d0*/  IMAD R93, R4, R13, R93 ;  /* 0x0000000d045d7224 */ /* 0x000fc400078e025d */
[----:B------:R-:W-:Y:S01]  /*12e0*/  @!P1 IMAD.MOV R86, RZ, RZ, -R86 ;  /* 0x000000ffff569224 */ /* 0x000fe200078e0a56 */
[----:B------:R-:W-:Y:S01]  /*12f0*/  ISETP.GT.U32.AND P1, PT, R4, R90, PT ;  /* 0x0000005a0400720c */ /* 0x000fe20003f24070 */
[----:B------:R-:W-:Y:S01]  /*1300*/  IMAD.HI.U32 R12, R8, R75, RZ ;  /* 0x0000004b080c7227 */ /* 0x000fe200078e00ff */
[----:B------:R-:W-:-:S03]  /*1310*/  IABS R13, R15 ;  /* 0x0000000f000d7213 */ /* 0x000fc60000000000 */
[----:B------:R-:W-:Y:S01]  /*1320*/  @!P6 IMAD.MOV R89, RZ, RZ, -R89 ;  /* 0x000000ffff59e224 */ /* 0x000fe200078e0a59 */
[----:B------:R-:W-:Y:S01]  /*1330*/  ISETP.GT.U32.AND P6, PT, R4, R93, PT ;  /* 0x0000005d0400720c */ /* 0x000fe20003fc4070 */
[----:B------:R-:W-:Y:S02]  /*1340*/  @!P4 IMAD.IADD R76, R76, 0x1, -R4 ;  /* 0x000000014c4cc824 */ /* 0x000fe400078e0a04 */
[----:B------:R-:W-:Y:S02]  /*1350*/  IMAD.MOV R12, RZ, RZ, -R12 ;  /* 0x000000ffff0c7224 */ /* 0x000fe400078e0a0c */
[----:B------:R-:W-:Y:S01]  /*1360*/  @!P3 IMAD.MOV R87, RZ, RZ, -R87 ;  /* 0x000000ffff57b224 */ /* 0x000fe200078e0a57 */
[C---:B------:R-:W-:Y:S01]  /*1370*/  ISETP.GT.U32.AND P3, PT, R4.reuse, R92, PT ;  /* 0x0000005c0400720c */ /* 0x040fe20003f64070 */
[C---:B------:R-:W-:Y:S01]  /*1380*/  IMAD R75, R4.reuse, R12, R75 ;  /* 0x0000000c044b7224 */ /* 0x040fe200078e024b */
[----:B------:R-:W-:Y:S01]  /*1390*/  ISETP.GT.U32.AND P4, PT, R4, R76, PT ;  /* 0x0000004c0400720c */ /* 0x000fe20003f84070 */
[----:B------:R-:W-:-:S04]  /*13a0*/  IMAD.HI.U32 R12, R8, R13, RZ ;  /* 0x0000000d080c7227 */ /* 0x000fc800078e00ff */
[----:B------:R-:W-:Y:S02]  /*13b0*/  IMAD.MOV R12, RZ, RZ, -R12 ;  /* 0x000000ffff0c7224 */ /* 0x000fe400078e0a0c */
[--C-:B------:R-:W-:Y:S01]  /*13c0*/  @!P1 IMAD.IADD R90, R90, 0x1, -R4.reuse ;  /* 0x000000015a5a9824 */ /* 0x100fe200078e0a04 */
[----:B------:R-:W-:Y:S01]  /*13d0*/  ISETP.GE.AND P1, PT, R21, RZ, PT ;  /* 0x000000ff1500720c */ /* 0x000fe20003f26270 */
[--C-:B------:R-:W-:Y:S02]  /*13e0*/  @!P6 IMAD.IADD R93, R93, 0x1, -R4.reuse ;  /* 0x000000015d5de824 */ /* 0x100fe400078e0a04 */
[----:B------:R-:W-:Y:S02]  /*13f0*/  IMAD R74, R4, R12, R13 ;  /* 0x0000000c044a7224 */ /* 0x000fe400078e020d */
[----:B------:R-:W-:Y:S01]  /*1400*/  @!P3 IMAD.IADD R92, R92, 0x1, -R4 ;  /* 0x000000015c5cb824 */ /* 0x000fe200078e0a04 */
[----:B------:R-:W-:Y:S01]  /*1410*/  ISETP.GE.AND P3, PT, R14, RZ, PT ;  /* 0x000000ff0e00720c */ /* 0x000fe20003f66270 */
[----:B------:R-:W-:Y:S01]  /*1420*/  @!P0 IMAD.MOV R90, RZ, RZ, -R90 ;  /* 0x000000ffff5a8224 */ /* 0x000fe200078e0a5a */
[----:B------:R-:W-:Y:S01]  /*1430*/  ISETP.GT.U32.AND P0, PT, R4, R93, PT ;  /* 0x0000005d0400720c */ /* 0x000fe20003f04070 */
[----:B------:R-:W-:Y:S01]  /*1440*/  @!P4 IMAD.IADD R76, R76, 0x1, -R4 ;  /* 0x000000014c4cc824 */ /* 0x000fe200078e0a04 */
[----:B------:R-:W-:Y:S01]  /*1450*/  ISETP.GT.U32.AND P4, PT, R4, R74, PT ;  /* 0x0000004a0400720c */ /* 0x000fe20003f84070 */
[----:B------:R-:W-:Y:S01]  /*1460*/  VIADD R14, R0, 0x14 ;  /* 0x00000014000e7836 */ /* 0x000fe20000000000 */
[----:B------:R-:W-:Y:S01]  /*1470*/  ISETP.GT.U32.AND P6, PT, R4, R92, PT ;  /* 0x0000005c0400720c */ /* 0x000fe20003fc4070 */
[----:B------:R-:W-:Y:S01]  /*1480*/  @!P2 IMAD.MOV R88, RZ, RZ, -R88 ;  /* 0x000000ffff58a224 */ /* 0x000fe200078e0a58 */
[----:B------:R-:W-:Y:S01]  /*1490*/  ISETP.GE.AND P2, PT, R18, RZ, PT ;  /* 0x000000ff1200720c */ /* 0x000fe20003f46270 */
[C---:B------:R-:W-:Y:S01]  /*14a0*/  VIADD R18, R0.reuse, 0x15 ;  /* 0x0000001500127836 */ /* 0x040fe20000000000 */
[----:B------:R-:W-:Y:S01]  /*14b0*/  IABS R73, R14 ;  /* 0x0000000e00497213 */ /* 0x000fe20000000000 */
[----:B------:R-:W-:-:S02]  /*14c0*/  VIADD R19, R0, 0x16 ;  /* 0x0000001600137836 */ /* 0x000fc40000000000 */
[----:B------:R-:W-:Y:S01]  /*14d0*/  @!P5 IMAD.MOV R91, RZ, RZ, -R91 ;  /* 0x000000ffff5bd224 */ /* 0x000fe200078e0a5b */
[----:B------:R-:W-:Y:S01]  /*14e0*/  ISETP.GE.AND P5, PT, R20, RZ, PT ;  /* 0x000000ff1400720c */ /* 0x000fe20003fa6270 */
[----:B------:R-:W-:Y:S01]  /*14f0*/  IMAD.HI.U32 R12, R8, R73, RZ ;  /* 0x00000049080c7227 */ /* 0x000fe200078e00ff */
[----:B------:R-:W-:-:S03]  /*1500*/  IABS R71, R19 ;  /* 0x0000001300477213 */ /* 0x000fc60000000000 */
[--C-:B------:R-:W-:Y:S01]  /*1510*/  @!P0 IMAD.IADD R93, R93, 0x1, -R4.reuse ;  /* 0x000000015d5d8824 */ /* 0x100fe200078e0a04 */
[----:B------:R-:W-:Y:S01]  /*1520*/  ISETP.GE.AND P0, PT, R15, RZ, PT ;  /* 0x000000ff0f00720c */ /* 0x000fe20003f06270 */
[----:B------:R-:W-:Y:S01]  /*1530*/  @!P4 IMAD.IADD R74, R74, 0x1, -R4 ;  /* 0x000000014a4ac824 */ /* 0x000fe200078e0a04 */
[----:B------:R-:W-:Y:S01]  /*1540*/  IABS R15, R18 ;  /* 0x00000012000f7213 */ /* 0x000fe20000000000 */
[----:B------:R-:W-:Y:S02]  /*1550*/  IMAD.MOV R12, RZ, RZ, -R12 ;  /* 0x000000ffff0c7224 */ /* 0x000fe400078e0a0c */
[----:B------:R-:W-:Y:S01]  /*1560*/  @!P6 IMAD.IADD R92, R92, 0x1, -R4 ;  /* 0x000000015c5ce824 */ /* 0x000fe200078e0a04 */
[C---:B------:R-:W-:Y:S01]  /*1570*/  ISETP.GT.U32.AND P6, PT, R4.reuse, R75, PT ;  /* 0x0000004b0400720c */ /* 0x040fe20003fc4070 */
[C---:B------:R-:W-:Y:S01]  /*1580*/  IMAD R73, R4.reuse, R12, R73 ;  /* 0x0000000c04497224 */ /* 0x040fe200078e0249 */
[----:B------:R-:W-:Y:S01]  /*1590*/  ISETP.GT.U32.AND P4, PT, R4, R74, PT ;  /* 0x0000004a0400720c */ /* 0x000fe20003f84070 */
[----:B------:R-:W-:-:S04]  /*15a0*/  IMAD.HI.U32 R12, R8, R15, RZ ;  /* 0x0000000f080c7227 */ /* 0x000fc800078e00ff */
[----:B------:R-:W-:Y:S02]  /*15b0*/  IMAD.MOV R12, RZ, RZ, -R12 ;  /* 0x000000ffff0c7224 */ /* 0x000fe400078e0a0c */
[----:B------:R-:W-:Y:S02]  /*15c0*/  @!P2 IMAD.MOV R92, RZ, RZ, -R92 ;  /* 0x000000ffff5ca224 */ /* 0x000fe400078e0a5c */
[----:B------:R-:W-:Y:S02]  /*15d0*/  IMAD R72, R4, R12, R15 ;  /* 0x0000000c04487224 */ /* 0x000fe400078e020f */
[--C-:B------:R-:W-:Y:S01]  /*15e0*/  @!P6 IMAD.IADD R75, R75, 0x1, -R4.reuse ;  /* 0x000000014b4be824 */ /* 0x100fe200078e0a04 */
[----:B------:R-:W-:Y:S01]  /*15f0*/  ISETP.GE.AND P6, PT, R14, RZ, PT ;  /* 0x000000ff0e00720c */ /* 0x000fe20003fc6270 */
[----:B------:R-:W-:Y:S01]  /*1600*/  @!P4 IMAD.IADD R74, R74, 0x1, -R4 ;  /* 0x000000014a4ac824 */ /* 0x000fe200078e0a04 */
[----:B------:R-:W-:Y:S01]  /*1610*/  ISETP.GT.U32.AND P4, PT, R4, R72, PT ;  /* 0x000000480400720c */ /* 0x000fe20003f84070 */
[----:B------:R-:W-:Y:S01]  /*1620*/  IMAD.HI.U32 R13, R8, R71, RZ ;  /* 0x00000047080d7227 */ /* 0x000fe200078e00ff */
[----:B------:R-:W-:-:S03]  /*1630*/  ISETP.GT.U32.AND P2, PT, R4, R75, PT ;  /* 0x0000004b0400720c */ /* 0x000fc60003f44070 */
[----:B------:R-:W-:Y:S01]  /*1640*/  @!P1 IMAD.MOV R93, RZ, RZ, -R93 ;  /* 0x000000ffff5d9224 */ /* 0x000fe200078e0a5d */
[----:B------:R-:W-:Y:S01]  /*1650*/  ISETP.GT.U32.AND P1, PT, R4, R73, PT ;  /* 0x000000490400720c */ /* 0x000fe20003f24070 */
[----:B------:R-:W-:Y:S02]  /*1660*/  VIADD R14, R0, 0x17 ;  /* 0x00000017000e7836 */ /* 0x000fe40000000000 */
[----:B------:R-:W-:Y:S02]  /*1670*/  IMAD.MOV R13, RZ, RZ, -R13 ;  /* 0x000000ffff0d7224 */ /* 0x000fe400078e0a0d */
[----:B------:R-:W-:Y:S01]  /*1680*/  @!P3 IMAD.MOV R76, RZ, RZ, -R76 ;  /* 0x000000ffff4cb224 */ /* 0x000fe200078e0a4c */
[----:B------:R-:W-:Y:S01]  /*1690*/  IABS R15, R14 ;  /* 0x0000000e000f7213 */ /* 0x000fe20000000000 */
[--C-:B------:R-:W-:Y:S01]  /*16a0*/  @!P4 IMAD.IADD R72, R72, 0x1, -R4.reuse ;  /* 0x000000014848c824 */ /* 0x100fe200078e0a04 */
[----:B------:R-:W-:Y:S01]  /*16b0*/  ISETP.GE.AND P3, PT, R18, RZ, PT ;  /* 0x000000ff1200720c */ /* 0x000fe20003f66270 */
[----:B------:R-:W-:Y:S01]  /*16c0*/  @!P2 IMAD.IADD R75, R75, 0x1, -R4 ;  /* 0x000000014b4ba824 */ /* 0x000fe200078e0a04 */
[----:B------:R-:W-:Y:S01]  /*16d0*/  ISETP.GE.AND P2, PT, R19, RZ, PT ;  /* 0x000000ff1300720c */ /* 0x000fe20003f46270 */
[C---:B------:R-:W-:Y:S01]  /*16e0*/  IMAD R71, R4.reuse, R13, R71 ;  /* 0x0000000d04477224 */ /* 0x040fe200078e0247 */
[----:B------:R-:W-:Y:S01]  /*16f0*/  ISETP.GT.U32.AND P4, PT, R4, R72, PT ;  /* 0x000000480400720c */ /* 0x000fe20003f84070 */
[----:B------:R-:W-:-:S04]  /*1700*/  IMAD.HI.U32 R12, R8, R15, RZ ;  /* 0x0000000f080c7227 */ /* 0x000fc800078e00ff */
[----:B------:R-:W-:Y:S01]  /*1710*/  @!P5 IMAD.MOV R75, RZ, RZ, -R75 ;  /* 0x000000ffff4bd224 */ /* 0x000fe200078e0a4b */
[----:B------:R-:W-:Y:S01]  /*1720*/  ISETP.GT.U32.AND P5, PT, R4, R71, PT ;  /* 0x000000470400720c */ /* 0x000fe20003fa4070 */
[----:B------:R-:W-:Y:S02]  /*1730*/  @!P1 IMAD.IADD R73, R73, 0x1, -R4 ;  /* 0x0000000149499824 */ /* 0x000fe400078e0a04 */
[----:B------:R-:W-:Y:S02]  /*1740*/  IMAD.MOV R70, RZ, RZ, -R12 ;  /* 0x000000ffff467224 */ /* 0x000fe400078e0a0c */
[----:B------:R-:W-:Y:S01]  /*1750*/  VIADD R18, R0, 0x19 ;  /* 0x0000001900127836 */ /* 0x000fe20000000000 */
[C---:B------:R-:W-:Y:S01]  /*1760*/  ISETP.GT.U32.AND P1, PT, R4.reuse, R73, PT ;  /* 0x000000490400720c */ /* 0x040fe20003f24070 */
[----:B------:R-:W-:Y:S02]  /*1770*/  IMAD R70, R4, R70, R15 ;  /* 0x0000004604467224 */ /* 0x000fe400078e020f */
[--C-:B------:R-:W-:Y:S01]  /*1780*/  @!P4 IMAD.IADD R72, R72, 0x1, -R4.reuse ;  /* 0x000000014848c824 */ /* 0x100fe200078e0a04 */
[----:B------:R-:W-:Y:S01]  /*1790*/  IABS R19, R18 ;  /* 0x0000001200137213 */ /* 0x000fe20000000000 */
[----:B------:R-:W-:Y:S01]  /*17a0*/  VIADD R13, R0, 0x18 ;  /* 0x00000018000d7836 */ /* 0x000fe20000000000 */
[----:B------:R-:W-:Y:S01]  /*17b0*/  ISETP.GT.U32.AND P4, PT, R4, R70, PT ;  /* 0x000000460400720c */ /* 0x000fe20003f84070 */
[----:B------:R-:W-:-:S02]  /*17c0*/  @!P5 IMAD.IADD R71, R71, 0x1, -R4 ;  /* 0x000000014747d824 */ /* 0x000fc400078e0a04 */
[----:B------:R-:W-:Y:S01]  /*17d0*/  @!P0 IMAD.MOV R74, RZ, RZ, -R74 ;  /* 0x000000ffff4a8224 */ /* 0x000fe200078e0a4a */
[----:B------:R-:W-:Y:S01]  /*17e0*/  IABS R69, R13 ;  /* 0x0000000d00457213 */ /* 0x000fe20000000000 */
[----:B------:R-:W-:Y:S01]  /*17f0*/  VIADD R20, R0, 0x1c ;  /* 0x0000001c00147836 */ /* 0x000fe20000000000 */
[----:B------:R-:W-:Y:S01]  /*1800*/  ISETP.GT.U32.AND P5, PT, R4, R71, PT ;  /* 0x000000470400720c */ /* 0x000fe20003fa4070 */
[----:B------:R-:W-:Y:S01]  /*1810*/  @!P1 IMAD.IADD R73, R73, 0x1, -R4 ;  /* 0x0000000149499824 */ /* 0x000fe200078e0a04 */
[----:B------:R-:W-:Y:S01]  /*1820*/  ISETP.GE.AND P1, PT, R13, RZ, PT ;  /* 0x000000ff0d00720c */ /* 0x000fe20003f26270 */
[----:B------:R-:W-:Y:S01]  /*1830*/  IMAD.HI.U32 R13, R8, R19, RZ ;  /* 0x00000013080d7227 */ /* 0x000fe200078e00ff */
[----:B------:R-:W-:Y:S02]  /*1840*/  ISETP.GE.AND P0, PT, R14, RZ, PT ;  /* 0x000000ff0e00720c */ /* 0x000fe40003f06270 */
[----:B------:R-:W-:Y:S01]  /*1850*/  IABS R65, R20 ;  /* 0x0000001400417213 */ /* 0x000fe20000000000 */
[----:B------:R-:W-:Y:S01]  /*1860*/  @!P6 IMAD.MOV R73, RZ, RZ, -R73 ;  /* 0x000000ffff49e224 */ /* 0x000fe200078e0a49 */
[----:B------:R-:W-:Y:S01]  /*1870*/  ISETP.GE.AND P6, PT, R18, RZ, PT ;  /* 0x000000ff1200720c */ /* 0x000fe20003fc6270 */
[----:B------:R-:W-:-:S02]  /*1880*/  VIADD R18, R0, 0x1b ;  /* 0x0000001b00127836 */ /* 0x000fc40000000000 */
[----:B------:R-:W-:Y:S02]  /*1890*/  @!P4 IMAD.IADD R70, R70, 0x1, -R4 ;  /* 0x000000014646c824 */ /* 0x000fe400078e0a04 */
[----:B------:R-:W-:Y:S01]  /*18a0*/  IMAD.MOV R13, RZ, RZ, -R13 ;  /* 0x000000ffff0d7224 */ /* 0x000fe200078e0a0d */
[----:B------:R-:W-:Y:S01]  /*18b0*/  IABS R15, R18 ;  /* 0x00000012000f7213 */ /* 0x000fe20000000000 */
[----:B------:R-:W-:Y:S01]  /*18c0*/  IMAD.HI.U32 R12, R8, R69, RZ ;  /* 0x00000045080c7227 */ /* 0x000fe200078e00ff */
[----:B------:R-:W-:-:S03]  /*18d0*/  ISETP.GT.U32.AND P4, PT, R4, R70, PT ;  /* 0x000000460400720c */ /* 0x000fc60003f84070 */
[----:B------:R-:W-:Y:S02]  /*18e0*/  IMAD R68, R4, R13, R19 ;  /* 0x0000000d04447224 */ /* 0x000fe400078e0213 */
[----:B------:R-:W-:Y:S02]  /*18f0*/  @!P5 IMAD.IADD R71, R71, 0x1, -R4 ;  /* 0x000000014747d824 */ /* 0x000fe400078e0a04 */
[----:B------:R-:W-:Y:S02]  /*1900*/  IMAD.MOV R12, RZ, RZ, -R12 ;  /* 0x000000ffff0c7224 */ /* 0x000fe400078e0a0c */
[----:B------:R-:W-:-:S04]  /*1910*/  IMAD.HI.U32 R13, R8, R15, RZ ;  /* 0x0000000f080d7227 */ /* 0x000fc800078e00ff */
[----:B------:R-:W-:Y:S01]  /*1920*/  @!P2 IMAD.MOV R71, RZ, RZ, -R71 ;  /* 0x000000ffff47a224 */ /* 0x000fe200078e0a47 */
[C---:B------:R-:W-:Y:S01]  /*1930*/  ISETP.GT.U32.AND P2, PT, R4.reuse, R68, PT ;  /* 0x000000440400720c */ /* 0x040fe20003f44070 */
[----:B------:R-:W-:Y:S02]  /*1940*/  IMAD R69, R4, R12, R69 ;  /* 0x0000000c04457224 */ /* 0x000fe400078e0245 */
[----:B------:R-:W-:Y:S02]  /*1950*/  VIADD R12, R0, 0x1a ;  /* 0x0000001a000c7836 */ /* 0x000fe40000000000 */
[----:B------:R-:W-:Y:S02]  /*1960*/  IMAD.MOV R13, RZ, RZ, -R13 ;  /* 0x000000ffff0d7224 */ /* 0x000fe400078e0a0d */
[----:B------:R-:W-:Y:S01]  /*1970*/  @!P4 IMAD.IADD R70, R70, 0x1, -R4 ;  /* 0x000000014646c824 */ /* 0x000fe200078e0a04 */
[----:B------:R-:W-:Y:S01]  /*1980*/  IABS R67, R12 ;  /* 0x0000000c00437213 */ /* 0x000fe20000000000 */
[----:B------:R-:W-:Y:S01]  /*1990*/  IMAD R66, R4, R13, R15 ;  /* 0x0000000d04427224 */ /* 0x000fe200078e020f */
[----:B------:R-:W-:Y:S01]  /*19a0*/  ISETP.GE.AND P5, PT, R12, RZ, PT ;  /* 0x000000ff0c00720c */ /* 0x000fe20003fa6270 */
[----:B------:R-:W-:Y:S01]  /*19b0*/  @!P0 IMAD.MOV R70, RZ, RZ, -R70 ;  /* 0x000000ffff468224 */ /* 0x000fe200078e0a46 */
[----:B------:R-:W-:Y:S01]  /*19c0*/  ISETP.GE.AND P4, PT, R18, RZ, PT ;  /* 0x000000ff1200720c */ /* 0x000fe20003f86270 */
[----:B------:R-:W-:Y:S01]  /*19d0*/  IMAD.HI.U32 R12, R8, R67, RZ ;  /* 0x00000043080c7227 */ /* 0x000fe200078e00ff */
[----:B------:R-:W-:-:S03]  /*19e0*/  ISETP.GT.U32.AND P0, PT, R4, R66, PT ;  /* 0x000000420400720c */ /* 0x000fc60003f04070 */
[----:B------:R-:W-:Y:S02]  /*19f0*/  VIADD R21, R0, 0x1d ;  /* 0x0000001d00157836 */ /* 0x000fe40000000000 */
[----:B------:R-:W-:Y:S02]  /*1a00*/  @!P2 IMAD.IADD R68, R68, 0x1, -R4 ;  /* 0x000000014444a824 */ /* 0x000fe400078e0a04 */
[----:B------:R-:W-:Y:S01]  /*1a10*/  @!P3 IMAD.MOV R72, RZ, RZ, -R72 ;  /* 0x000000ffff48b224 */ /* 0x000fe200078e0a48 */
[----:B------:R-:W-:Y:S01]  /*1a20*/  ISETP.GT.U32.AND P3, PT, R4, R69, PT ;  /* 0x000000450400720c */ /* 0x000fe20003f64070 */
[----:B------:R-:W-:Y:S01]  /*1a30*/  IMAD.MOV R14, RZ, RZ, -R12 ;  /* 0x000000ffff0e7224 */ /* 0x000fe200078e0a0c */
[----:B------:R-:W-:Y:S01]  /*1a40*/  IABS R19, R21 ;  /* 0x0000001500137213 */ /* 0x000fe20000000000 */
[----:B------:R-:W-:Y:S01]  /*1a50*/  IMAD.HI.U32 R12, R8, R65, RZ ;  /* 0x00000041080c7227 */ /* 0x000fe200078e00ff */
[----:B------:R-:W-:-:S03]  /*1a60*/  ISETP.GT.U32.AND P2, PT, R4, R68, PT ;  /* 0x000000440400720c */ /* 0x000fc60003f44070 */
[----:B------:R-:W-:Y:S02]  /*1a70*/  IMAD R67, R4, R14, R67 ;  /* 0x0000000e04437224 */ /* 0x000fe400078e0243 */
[----:B------:R-:W-:Y:S02]  /*1a80*/  VIADD R14, R0, 0x1e ;  /* 0x0000001e000e7836 */ /* 0x000fe40000000000 */
[----:B------:R-:W-:-:S03]  /*1a90*/  IMAD.HI.U32 R13, R8, R19, RZ ;  /* 0x00000013080d7227 */ /* 0x000fc600078e00ff */
[----:B------:R-:W-:Y:S01]  /*1aa0*/  IABS R63, R14 ;  /* 0x0000000e003f7213 */ /* 0x000fe20000000000 */
[----:B------:R-:W-:Y:S02]  /*1ab0*/  @!P0 IMAD.IADD R66, R66, 0x1, -R4 ;  /* 0x0000000142428824 */ /* 0x000fe400078e0a04 */
[----:B------:R-:W-:Y:S02]  /*1ac0*/  IMAD.MOV R12, RZ, RZ, -R12 ;  /* 0x000000ffff0c7224 */ /* 0x000fe400078e0a0c */
[----:B------:R-:W-:Y:S01]  /*1ad0*/  IMAD.MOV R13, RZ, RZ, -R13 ;  /* 0x000000ffff0d7224 */ /* 0x000fe200078e0a0d */
[C---:B------:R-:W-:Y:S01]  /*1ae0*/  ISETP.GT.U32.AND P0, PT, R4.reuse, R66, PT ;  /* 0x000000420400720c */ /* 0x040fe20003f04070 */
[--C-:B------:R-:W-:Y:S02]  /*1af0*/  @!P3 IMAD.IADD R69, R69, 0x1, -R4.reuse ;  /* 0x000000014545b824 */ /* 0x100fe400078e0a04 */
[C---:B------:R-:W-:Y:S02]  /*1b00*/  IMAD R65, R4.reuse, R12, R65 ;  /* 0x0000000c04417224 */ /* 0x040fe400078e0241 */
[C---:B------:R-:W-:Y:S01]  /*1b10*/  IMAD R64, R4.reuse, R13, R19 ;  /* 0x0000000d04407224 */ /* 0x040fe200078e0213 */
[----:B------:R-:W-:Y:S01]  /*1b20*/  ISETP.GT.U32.AND P3, PT, R4, R69, PT ;  /* 0x000000450400720c */ /* 0x000fe20003f64070 */
[----:B------:R-:W-:Y:S01]  /*1b30*/  @!P2 IMAD.IADD R68, R68, 0x1, -R4 ;  /* 0x000000014444a824 */ /* 0x000fe200078e0a04 */
[----:B------:R-:W-:Y:S01]  /*1b40*/  ISETP.GT.U32.AND P2, PT, R4, R65, PT ;  /* 0x000000410400720c */ /* 0x000fe20003f44070 */
[----:B------:R-:W-:-:S04]  /*1b50*/  IMAD.HI.U32 R12, R8, R63, RZ ;  /* 0x0000003f080c7227 */ /* 0x000fc800078e00ff */
[----:B------:R-:W-:Y:S01]  /*1b60*/  @!P6 IMAD.MOV R68, RZ, RZ, -R68 ;  /* 0x000000ffff44e224 */ /* 0x000fe200078e0a44 */
[----:B------:R-:W-:Y:S01]  /*1b70*/  ISETP.GT.U32.AND P6, PT, R4, R64, PT ;  /* 0x000000400400720c */ /* 0x000fe20003fc4070 */
[----:B------:R-:W-:Y:S02]  /*1b80*/  IMAD.MOV R12, RZ, RZ, -R12 ;  /* 0x000000ffff0c7224 */ /* 0x000fe400078e0a0c */
[--C-:B------:R-:W-:Y:S02]  /*1b90*/  @!P0 IMAD.IADD R66, R66, 0x1, -R4.reuse ;  /* 0x0000000142428824 */ /* 0x100fe400078e0a04 */
[----:B------:R-:W-:Y:S02]  /*1ba0*/  IMAD R63, R4, R12, R63 ;  /* 0x0000000c043f7224 */ /* 0x000fe400078e023f */
[----:B------:R-:W-:Y:S02]  /*1bb0*/  VIADD R18, R0, 0x1f ;  /* 0x0000001f00127836 */ /* 0x000fe40000000000 */
[--C-:B------:R-:W-:Y:S01]  /*1bc0*/  @!P3 IMAD.IADD R69, R69, 0x1, -R4.reuse ;  /* 0x000000014545b824 */ /* 0x100fe200078e0a04 */
[----:B------:R-:W-:Y:S01]  /*1bd0*/  ISETP.GT.U32.AND P0, PT, R4, R63, PT ;  /* 0x0000003f0400720c */ /* 0x000fe20003f04070 */
[----:B------:R-:W-:Y:S01]  /*1be0*/  VIADD R19, R0, 0x20 ;  /* 0x0000002000137836 */ /* 0x000fe20000000000 */
[----:B------:R-:W-:Y:S01]  /*1bf0*/  ISETP.GT.U32.AND P3, PT, R4, R67, PT ;  /* 0x000000430400720c */ /* 0x000fe20003f64070 */
[--C-:B------:R-:W-:Y:S01]  /*1c00*/  @!P6 IMAD.IADD R64, R64, 0x1, -R4.reuse ;  /* 0x000000014040e824 */ /* 0x100fe200078e0a04 */
[----:B------:R-:W-:Y:S01]  /*1c10*/  IABS R15, R18 ;  /* 0x00000012000f7213 */ /* 0x000fe20000000000 */
[----:B------:R-:W-:Y:S01]  /*1c20*/  @!P2 IMAD.IADD R65, R65, 0x1, -R4 ;  /* 0x000000014141a824 */ /* 0x000fe200078e0a04 */
[----:B------:R-:W-:Y:S01]  /*1c30*/  IABS R61, R19 ;  /* 0x00000013003d7213 */ /* 0x000fe20000000000 */
[----:B------:R-:W-:Y:S01]  /*1c40*/  @!P1 IMAD.MOV R69, RZ, RZ, -R69 ;  /* 0x000000ffff459224 */ /* 0x000fe200078e0a45 */
[----:B------:R-:W-:Y:S01]  /*1c50*/  ISETP.GT.U32.AND P6, PT, R4, R64, PT ;  /* 0x000000400400720c */ /* 0x000fe20003fc4070 */
[----:B------:R-:W-:Y:S01]  /*1c60*/  IMAD.HI.U32 R12, R8, R15, RZ ;  /* 0x0000000f080c7227 */ /* 0x000fe200078e00ff */
[----:B------:R-:W-:-:S02]  /*1c70*/  ISETP.GT.U32.AND P2, PT, R4, R65, PT ;  /* 0x000000410400720c */ /* 0x000fc40003f44070 */
[----:B------:R-:W-:Y:S01]  /*1c80*/  ISETP.GE.AND P1, PT, R20, RZ, PT ;  /* 0x000000ff1400720c */ /* 0x000fe20003f26270 */
[----:B------:R-:W-:Y:S02]  /*1c90*/  @!P0 IMAD.IADD R63, R63, 0x1, -R4 ;  /* 0x000000013f3f8824 */ /* 0x000fe400078e0a04 */
[----:B------:R-:W-:Y:S02]  /*1ca0*/  IMAD.MOV R12, RZ, RZ, -R12 ;  /* 0x000000ffff0c7224 */ /* 0x000fe400078e0a0c */
[----:B------:R-:W-:Y:S01]  /*1cb0*/  @!P3 IMAD.IADD R67, R67, 0x1, -R4 ;  /* 0x000000014343b824 */ /* 0x000fe200078e0a04 */
[----:B------:R-:W-:Y:S01]  /*1cc0*/  ISETP.GT.U32.AND P0, PT, R4, R63, PT ;  /* 0x0000003f0400720c */ /* 0x000fe20003f04070 */
[----:B------:R-:W-:-:S03]  /*1cd0*/  IMAD.HI.U32 R13, R8, R61, RZ ;  /* 0x0000003d080d7227 */ /* 0x000fc600078e00ff */
[C---:B------:R-:W-:Y:S01]  /*1ce0*/  ISETP.GT.U32.AND P3, PT, R4.reuse, R67, PT ;  /* 0x000000430400720c */ /* 0x040fe20003f64070 */
[----:B------:R-:W-:Y:S02]  /*1cf0*/  IMAD R62, R4, R12, R15 ;  /* 0x0000000c043e7224 */ /* 0x000fe400078e020f */
[----:B------:R-:W-:Y:S02]  /*1d00*/  IMAD.MOV R13, RZ, RZ, -R13 ;  /* 0x000000ffff0d7224 */ /* 0x000fe400078e0a0d */
[--C-:B------:R-:W-:Y:S01]  /*1d10*/  @!P6 IMAD.IADD R64, R64, 0x1, -R4.reuse ;  /* 0x000000014040e824 */ /* 0x100fe200078e0a04 */
[C---:B------:R-:W-:Y:S01]  /*1d20*/  ISETP.GT.U32.AND P6, PT, R4.reuse, R62, PT ;  /* 0x0000003e0400720c */ /* 0x040fe20003fc4070 */
[----:B------:R-:W-:Y:S02]  /*1d30*/  IMAD R61, R4, R13, R61 ;  /* 0x0000000d043d7224 */ /* 0x000fe400078e023d */
[--C-:B------:R-:W-:Y:S02]  /*1d40*/  @!P0 IMAD.IADD R63, R63, 0x1, -R4.reuse ;  /* 0x000000013f3f8824 */ /* 0x100fe400078e0a04 */
[----:B------:R-:W-:Y:S01]  /*1d50*/  VIADD R12, R0, 0x21 ;  /* 0x00000021000c7836 */ /* 0x000fe20000000000 */
[----:B------:R-:W-:Y:S01]  /*1d60*/  ISETP.GT.U32.AND P0, PT, R4, R61, PT ;  /* 0x0000003d0400720c */ /* 0x000fe20003f04070 */
[--C-:B------:R-:W-:Y:S01]  /*1d70*/  @!P3 IMAD.IADD R67, R67, 0x1, -R4.reuse ;  /* 0x000000014343b824 */ /* 0x100fe200078e0a04 */
[----:B------:R-:W-:Y:S01]  /*1d80*/  ISETP.GE.AND P3, PT, R21, RZ, PT ;  /* 0x000000ff1500720c */ /* 0x000fe20003f66270 */
[--C-:B------:R-:W-:Y:S01]  /*1d90*/  @!P2 IMAD.IADD R65, R65, 0x1, -R4.reuse ;  /* 0x000000014141a824 */ /* 0x100fe200078e0a04 */
[----:B------:R-:W-:Y:S01]  /*1da0*/  IABS R13, R12 ;  /* 0x0000000c000d7213 */ /* 0x000fe20000000000 */
[----:B------:R-:W-:Y:S01]  /*1db0*/  @!P5 IMAD.MOV R67, RZ, RZ, -R67 ;  /* 0x000000ffff43d224 */ /* 0x000fe200078e0a43 */
[----:B------:R-:W-:Y:S01]  /*1dc0*/  ISETP.GE.AND P5, PT, R14, RZ, PT ;  /* 0x000000ff0e00720c */ /* 0x000fe20003fa6270 */
[----:B------:R-:W-:Y:S01]  /*1dd0*/  @!P6 IMAD.IADD R62, R62, 0x1, -R4 ;  /* 0x000000013e3ee824 */ /* 0x000fe200078e0a04 */
[----:B------:R-:W-:Y:S01]  /*1de0*/  ISETP.GE.AND P2, PT, R19, RZ, PT ;  /* 0x000000ff1300720c */ /* 0x000fe20003f46270 */
[----:B------:R-:W-:-:S02]  /*1df0*/  VIADD R14, R0, 0x22 ;  /* 0x00000022000e7836 */ /* 0x000fc40000000000 */
[----:B------:R-:W-:Y:S01]  /*1e00*/  @!P1 IMAD.MOV R65, RZ, RZ, -R65 ;  /* 0x000000ffff419224 */ /* 0x000fe200078e0a41 */
[----:B------:R-:W-:Y:S01]  /*1e10*/  ISETP.GE.AND P1, PT, R12, RZ, PT ;  /* 0x000000ff0c00720c */ /* 0x000fe20003f26270 */
[----:B------:R-:W-:Y:S01]  /*1e20*/  IMAD.HI.U32 R12, R8, R13, RZ ;  /* 0x0000000d080c7227 */ /* 0x000fe200078e00ff */
[----:B------:R-:W-:Y:S02]  /*1e30*/  ISETP.GT.U32.AND P6, PT, R4, R62, PT ;  /* 0x0000003e0400720c */ /* 0x000fe40003fc4070 */
[----:B------:R-:W-:Y:S01]  /*1e40*/  IABS R59, R14 ;  /* 0x0000000e003b7213 */ /* 0x000fe20000000000 */
[----:B------:R-:W-:Y:S02]  /*1e50*/  @!P0 IMAD.IADD R61, R61, 0x1, -R4 ;  /* 0x000000013d3d8824 */ /* 0x000fe400078e0a04 */
[----:B------:R-:W-:Y:S02]  /*1e60*/  IMAD.MOV R60, RZ, RZ, -R12 ;  /* 0x000000ffff3c7224 */ /* 0x000fe400078e0a0c */
[----:B------:R-:W-:Y:S01]  /*1e70*/  IMAD.HI.U32 R12, R8, R59, RZ ;  /* 0x0000003b080c7227 */ /* 0x000fe200078e00ff */
[----:B------:R-:W-:-:S03]  /*1e80*/  ISETP.GT.U32.AND P0, PT, R4, R61, PT ;  /* 0x0000003d0400720c */ /* 0x000fc60003f04070 */
[----:B------:R-:W-:Y:S02]  /*1e90*/  IMAD R60, R4, R60, R13 ;  /* 0x0000003c043c7224 */ /* 0x000fe400078e020d */
[----:B------:R-:W-:Y:S01]  /*1ea0*/  @!P4 IMAD.MOV R66, RZ, RZ, -R66 ;  /* 0x000000ffff42c224 */ /* 0x000fe200078e0a42 */
[----:B------:R-:W-:Y:S01]  /*1eb0*/  ISETP.GE.AND P4, PT, R18, RZ, PT ;  /* 0x000000ff1200720c */ /* 0x000fe20003f86270 */
[----:B------:R-:W-:Y:S02]  /*1ec0*/  VIADD R18, R0, 0x23 ;  /* 0x0000002300127836 */ /* 0x000fe40000000000 */
[----:B------:R-:W-:Y:S02]  /*1ed0*/  IMAD.MOV R12, RZ, RZ, -R12 ;  /* 0x000000ffff0c7224 */ /* 0x000fe400078e0a0c */
[----:B------:R-:W-:Y:S01]  /*1ee0*/  @!P6 IMAD.IADD R62, R62, 0x1, -R4 ;  /* 0x000000013e3ee824 */ /* 0x000fe200078e0a04 */
[C---:B------:R-:W-:Y:S01]  /*1ef0*/  ISETP.GT.U32.AND P6, PT, R4.reuse, R60, PT ;  /* 0x0000003c0400720c */ /* 0x040fe20003fc4070 */
[----:B------:R-:W-:Y:S01]  /*1f00*/  IMAD R59, R4, R12, R59 ;  /* 0x0000000c043b7224 */ /* 0x000fe200078e023b */
[----:B------:R-:W-:Y:S01]  /*1f10*/  IABS R15, R18 ;  /* 0x00000012000f7213 */ /* 0x000fe20000000000 */
[----:B------:R-:W-:Y:S01]  /*1f20*/  @!P3 IMAD.MOV R64, RZ, RZ, -R64 ;  /* 0x000000ffff40b224 */ /* 0x000fe200078e0a40 */
[----:B------:R-:W-:Y:S01]  /*1f30*/  ISETP.GE.AND P3, PT, R14, RZ, PT ;  /* 0x000000ff0e00720c */ /* 0x000fe20003f66270 */
[----:B------:R-:W-:Y:S01]  /*1f40*/  @!P0 IMAD.IADD R61, R61, 0x1, -R4 ;  /* 0x000000013d3d8824 */ /* 0x000fe200078e0a04 */
[----:B------:R-:W-:Y:S01]  /*1f50*/  ISETP.GT.U32.AND P0, PT, R4, R59, PT ;  /* 0x0000003b0400720c */ /* 0x000fe20003f04070 */
[----:B------:R-:W-:-:S04]  /*1f60*/  IMAD.HI.U32 R13, R8, R15, RZ ;  /* 0x0000000f080d7227 */ /* 0x000fc800078e00ff */
[----:B------:R-:W-:Y:S02]  /*1f70*/  VIADD R14, R0, 0x24 ;  /* 0x00000024000e7836 */ /* 0x000fe40000000000 */
[----:B------:R-:W-:Y:S02]  /*1f80*/  IMAD.MOV R13, RZ, RZ, -R13 ;  /* 0x000000ffff0d7224 */ /* 0x000fe400078e0a0d */
[----:B------:R-:W-:Y:S01]  /*1f90*/  @!P6 IMAD.IADD R60, R60, 0x1, -R4 ;  /* 0x000000013c3ce824 */ /* 0x000fe200078e0a04 */
[----:B------:R-:W-:Y:S01]  /*1fa0*/  IABS R57, R14 ;  /* 0x0000000e00397213 */ /* 0x000fe20000000000 */
[----:B------:R-:W-:Y:S01]  /*1fb0*/  @!P5 IMAD.MOV R63, RZ, RZ, -R63 ;  /* 0x000000ffff3fd224 */ /* 0x000fe200078e0a3f */
[----:B------:R-:W-:Y:S01]  /*1fc0*/  ISETP.GE.AND P5, PT, R18, RZ, PT ;  /* 0x000000ff1200720c */ /* 0x000fe20003fa6270 */
[----:B------:R-:W-:Y:S01]  /*1fd0*/  VIADD R18, R0, 0x25 ;  /* 0x0000002500127836 */ /* 0x000fe20000000000 */
[C---:B------:R-:W-:Y:S01]  /*1fe0*/  ISETP.GT.U32.AND P6, PT, R4.reuse, R60, PT ;  /* 0x0000003c0400720c */ /* 0x040fe20003fc4070 */
[----:B------:R-:W-:-:S02]  /*1ff0*/  IMAD R58, R4, R13, R15 ;  /* 0x0000000d043a7224 */ /* 0x000fc400078e020f */
[----:B------:R-:W-:Y:S01]  /*2000*/  IMAD.HI.U32 R12, R8, R57, RZ ;  /* 0x00000039080c7227 */ /* 0x000fe200078e00ff */
[----:B------:R-:W-:-:S03]  /*2010*/  IABS R15, R18 ;  /* 0x00000012000f7213 */ /* 0x000fc60000000000 */
[----:B------:R-:W-:Y:S01]  /*2020*/  @!P4 IMAD.MOV R62, RZ, RZ, -R62 ;  /* 0x000000ffff3ec224 */ /* 0x000fe200078e0a3e */
[----:B------:R-:W-:Y:S01]  /*2030*/  ISETP.GT.U32.AND P4, PT, R4, R58, PT ;  /* 0x0000003a0400720c */ /* 0x000fe20003f84070 */
[----:B------:R-:W-:Y:S02]  /*2040*/  @!P0 IMAD.IADD R59, R59, 0x1, -R4 ;  /* 0x000000013b3b8824 */ /* 0x000fe400078e0a04 */
[----:B------:R-:W-:Y:S02]  /*2050*/  IMAD.MOV R13, RZ, RZ, -R12 ;  /* 0x000000ffff0d7224 */ /* 0x000fe400078e0a0c */
[----:B------:R-:W-:Y:S01]  /*2060*/  IMAD.HI.U32 R12, R8, R15, RZ ;  /* 0x0000000f080c7227 */ /* 0x000fe200078e00ff */
[----:B------:R-:W-:-:S03]  /*2070*/  ISETP.GT.U32.AND P0, PT, R4, R59, PT ;  /* 0x0000003b0400720c */ /* 0x000fc60003f04070 */
[----:B------:R-:W-:Y:S02]  /*2080*/  IMAD R57, R4, R13, R57 ;  /* 0x0000000d04397224 */ /* 0x000fe400078e0239 */
[----:B------:R-:W-:Y:S02]  /*2090*/  VIADD R19, R0, 0x26 ;  /* 0x0000002600137836 */ /* 0x000fe40000000000 */
[----:B------:R-:W-:Y:S02]  /*20a0*/  IMAD.MOV R12, RZ, RZ, -R12 ;  /* 0x000000ffff0c7224 */ /* 0x000fe400078e0a0c */
[--C-:B------:R-:W-:Y:S01]  /*20b0*/  @!P6 IMAD.IADD R60, R60, 0x1, -R4.reuse ;  /* 0x000000013c3ce824 */ /* 0x100fe200078e0a04 */
[----:B------:R-:W-:Y:S01]  /*20c0*/  ISETP.GT.U32.AND P6, PT, R4, R57, PT ;  /* 0x000000390400720c */ /* 0x000fe20003fc4070 */
[----:B------:R-:W-:Y:S01]  /*20d0*/  @!P4 IMAD.IADD R58, R58, 0x1, -R4 ;  /* 0x000000013a3ac824 */ /* 0x000fe200078e0a04 */
[----:B------:R-:W-:Y:S01]  /*20e0*/  IABS R55, R19 ;  /* 0x0000001300377213 */ /* 0x000fe20000000000 */
[----:B------:R-:W-:-:S02]  /*20f0*/  IMAD R56, R4, R12, R15 ;  /* 0x0000000c04387224 */ /* 0x000fc400078e020f */
[----:B------:R-:W-:Y:S01]  /*2100*/  @!P0 IMAD.IADD R59, R59, 0x1, -R4 ;  /* 0x000000013b3b8824 */ /* 0x000fe200078e0a04 */
[----:B------:R-:W-:Y:S01]  /*2110*/  ISETP.GT.U32.AND P4, PT, R4, R58, PT ;  /* 0x0000003a0400720c */ /* 0x000fe20003f84070 */
[----:B------:R-:W-:Y:S01]  /*2120*/  IMAD.HI.U32 R13, R8, R55, RZ ;  /* 0x00000037080d7227 */ /* 0x000fe200078e00ff */
[----:B------:R-:W-:-:S03]  /*2130*/  ISETP.GT.U32.AND P0, PT, R4, R56, PT ;  /* 0x000000380400720c */ /* 0x000fc60003f04070 */
[----:B------:R-:W-:Y:S01]  /*2140*/  @!P2 IMAD.MOV R61, RZ, RZ, -R61 ;  /* 0x000000ffff3da224 */ /* 0x000fe200078e0a3d */
[----:B------:R-:W-:Y:S01]  /*2150*/  ISETP.GE.AND P2, PT, R14, RZ, PT ;  /* 0x000000ff0e00720c */ /* 0x000fe20003f46270 */
[----:B------:R-:W-:Y:S02]  /*2160*/  IMAD.MOV R13, RZ, RZ, -R13 ;  /* 0x000000ffff0d7224 */ /* 0x000fe400078e0a0d */
[----:B------:R-:W-:Y:S02]  /*2170*/  VIADD R14, R0, 0x27 ;  /* 0x00000027000e7836 */ /* 0x000fe40000000000 */
[----:B------:R-:W-:Y:S02]  /*2180*/  @!P6 IMAD.IADD R57, R57, 0x1, -R4 ;  /* 0x000000013939e824 */ /* 0x000fe400078e0a04 */
[C---:B------:R-:W-:Y:S01]  /*2190*/  IMAD R55, R4.reuse, R13, R55 ;  /* 0x0000000d04377224 */ /* 0x040fe200078e0237 */
[----:B------:R-:W-:Y:S01]  /*21a0*/  IABS R13, R14 ;  /* 0x0000000e000d7213 */ /* 0x000fe20000000000 */
[----:B------:R-:W-:Y:S01]  /*21b0*/  @!P1 IMAD.MOV R60, RZ, RZ, -R60 ;  /* 0x000000ffff3c9224 */ /* 0x000fe200078e0a3c */
[----:B------:R-:W-:Y:S01]  /*21c0*/  ISETP.GT.U32.AND P6, PT, R4, R57, PT ;  /* 0x000000390400720c */ /* 0x000fe20003fc4070 */
[--C-:B------:R-:W-:Y:S01]  /*21d0*/  @!P4 IMAD.IADD R58, R58, 0x1, -R4.reuse ;  /* 0x000000013a3ac824 */ /* 0x100fe200078e0a04 */
[----:B------:R-:W-:Y:S01]  /*21e0*/  ISETP.GE.AND P1, PT, R18, RZ, PT ;  /* 0x000000ff1200720c */ /* 0x000fe20003f26270 */
[----:B------:R-:W-:Y:S01]  /*21f0*/  VIADD R18, R0, 0x28 ;  /* 0x0000002800127836 */ /* 0x000fe20000000000 */
[----:B------:R-:W-:Y:S01]  /*2200*/  ISETP.GT.U32.AND P4, PT, R4, R55, PT ;  /* 0x000000370400720c */ /* 0x000fe20003f84070 */
[----:B------:R-:W-:Y:S01]  /*2210*/  @!P0 IMAD.IADD R56, R56, 0x1, -R4 ;  /* 0x0000000138388824 */ /* 0x000fe200078e0a04 */
[----:B------:R-:W-:Y:S01]  /*2220*/  ISETP.GE.AND P0, PT, R14, RZ, PT ;  /* 0x000000ff0e00720c */ /* 0x000fe20003f06270 */
[----:B------:R-:W-:Y:S01]  /*2230*/  IMAD.HI.U32 R12, R8, R13, RZ ;  /* 0x0000000d080c7227 */ /* 0x000fe200078e00ff */
[----:B------:R-:W-:-:S03]  /*2240*/  IABS R15, R18 ;  /* 0x00000012000f7213 */ /* 0x000fc60000000000 */
[----:B------:R-:W-:Y:S01]  /*2250*/  @!P5 IMAD.MOV R58, RZ, RZ, -R58 ;  /* 0x000000ffff3ad224 */ /* 0x000fe200078e0a3a */
[----:B------:R-:W-:Y:S01]  /*2260*/  ISETP.GT.U32.AND P5, PT, R4, R56, PT ;  /* 0x000000380400720c */ /* 0x000fe20003fa4070 */
[----:B------:R-:W-:Y:S02]  /*2270*/  IMAD.MOV R54, RZ, RZ, -R12 ;  /* 0x000000ffff367224 */ /* 0x000fe400078e0a0c */
[----:B------:R-:W-:Y:S01]  /*2280*/  @!P6 IMAD.IADD R57, R57, 0x1, -R4 ;  /* 0x000000013939e824 */ /* 0x000fe200078e0a04 */
[----:B------:R-:W-:Y:S01]  /*2290*/  ISETP.GE.AND P6, PT, R18, RZ, PT ;  /* 0x000000ff1200720c */ /* 0x000fe20003fc6270 */
[----:B------:R-:W-:-:S04]  /*22a0*/  IMAD.HI.U32 R12, R8, R15, RZ ;  /* 0x0000000f080c7227 */ /* 0x000fc800078e00ff */
[C---:B------:R-:W-:Y:S02]  /*22b0*/  IMAD R54, R4.reuse, R54, R13 ;  /* 0x0000003604367224 */ /* 0x040fe400078e020d */
[----:B------:R-:W-:Y:S02]  /*22c0*/  IMAD.MOV R12, RZ, RZ, -R12 ;  /* 0x000000ffff0c7224 */ /* 0x000fe400078e0a0c */
[----:B------:R-:W-:Y:S01]  /*22d0*/  @!P2 IMAD.MOV R57, RZ, RZ, -R57 ;  /* 0x000000ffff39a224 */ /* 0x000fe200078e0a39 */
[----:B------:R-:W-:Y:S01]  /*22e0*/  ISETP.GT.U32.AND P2, PT, R4, R54, PT ;  /* 0x000000360400720c */ /* 0x000fe20003f44070 */
[----:B------:R-:W-:Y:S02]  /*22f0*/  @!P5 IMAD.IADD R56, R56, 0x1, -R4 ;  /* 0x000000013838d824 */ /* 0x000fe400078e0a04 */
[----:B------:R-:W-:Y:S02]  /*2300*/  IMAD R13, R4, R12, R15 ;  /* 0x0000000c040d7224 */ /* 0x000fe400078e020f */
[----:B------:R-:W-:-:S02]  /*2310*/  VIADD R18, R0, 0x29 ;  /* 0x0000002900127836 */ /* 0x000fc40000000000 */
[----:B------:R-:W-:Y:S01]  /*2320*/  @!P1 IMAD.MOV R56, RZ, RZ, -R56 ;  /* 0x000000ffff389224 */ /* 0x000fe200078e0a38 */
[----:B------:R-:W-:Y:S01]  /*2330*/  ISETP.GT.U32.AND P1, PT, R4, R13, PT ;  /* 0x0000000d0400720c */ /* 0x000fe20003f24070 */
[--C-:B------:R-:W-:Y:S01]  /*2340*/  @!P4 IMAD.IADD R55, R55, 0x1, -R4.reuse ;  /* 0x000000013737c824 */ /* 0x100fe200078e0a04 */
[----:B------:R-:W-:Y:S01]  /*2350*/  IABS R14, R18 ;  /* 0x00000012000e7213 */ /* 0x000fe20000000000 */
[----:B------:R-:W-:Y:S01]  /*2360*/  @!P3 IMAD.MOV R59, RZ, RZ, -R59 ;  /* 0x000000ffff3bb224 */ /* 0x000fe200078e0a3b */
[----:B------:R-:W-:Y:S01]  /*2370*/  ISETP.GE.AND P3, PT, R19, RZ, PT ;  /* 0x000000ff1300720c */ /* 0x000fe20003f66270 */
[----:B------:R-:W-:Y:S01]  /*2380*/  @!P2 IMAD.IADD R54, R54, 0x1, -R4 ;  /* 0x000000013636a824 */ /* 0x000fe200078e0a04 */
[----:B------:R-:W-:Y:S01]  /*2390*/  ISETP.GT.U32.AND P4, PT, R4, R55, PT ;  /* 0x000000370400720c */ /* 0x000fe20003f84070 */
[----:B------:R-:W-:Y:S01]  /*23a0*/  IMAD.MOV.U32 R15, RZ, RZ, R14 ;  /* 0x000000ffff0f7224 */ /* 0x000fe200078e000e */
[----:B------:R-:W-:Y:S01]  /*23b0*/  ISETP.GE.AND P5, PT, R18, RZ, PT ;  /* 0x000000ff1200720c */ /* 0x000fe20003fa6270 */
[----:B------:R-:W-:Y:S01]  /*23c0*/  VIADD R14, R0, 0x2a ;  /* 0x0000002a000e7836 */ /* 0x000fe20000000000 */
[----:B------:R-:W-:Y:S01]  /*23d0*/  ISETP.GT.U32.AND P2, PT, R4, R54, PT ;  /* 0x000000360400720c */ /* 0x000fe20003f44070 */
[----:B------:R-:W-:-:S03]  /*23e0*/  IMAD.HI.U32 R12, R8, R15, RZ ;  /* 0x0000000f080c7227 */ /* 0x000fc600078e00ff */
[----:B------:R-:W-:Y:S01]  /*23f0*/  IABS R19, R14 ;  /* 0x0000000e00137213 */ /* 0x000fe20000000000 */
[----:B------:R-:W-:Y:S02]  /*2400*/  @!P1 IMAD.IADD R13, R13, 0x1, -R4 ;  /* 0x000000010d0d9824 */ /* 0x000fe400078e0a04 */
[----:B------:R-:W-:Y:S02]  /*2410*/  IMAD.MOV R12, RZ, RZ, -R12 ;  /* 0x000000ffff0c7224 */ /* 0x000fe400078e0a0c */
[----:B------:R-:W-:Y:S01]  /*2420*/  VIADD R24, R0, 0x2d ;  /* 0x0000002d00187836 */ /* 0x000fe20000000000 */
[C---:B------:R-:W-:Y:S01]  /*2430*/  ISETP.GT.U32.AND P1, PT, R4.reuse, R13, PT ;  /* 0x0000000d0400720c */ /* 0x040fe20003f24070 */
[----:B------:R-:W-:Y:S02]  /*2440*/  IMAD R15, R4, R12, R15 ;  /* 0x0000000c040f7224 */ /* 0x000fe400078e020f */
[----:B------:R-:W-:Y:S01]  /*2450*/  IMAD.HI.U32 R12, R8, R19, RZ ;  /* 0x00000013080c7227 */ /* 0x000fe200078e00ff */
[----:B------:R-:W-:-:S03]  /*2460*/  IABS R25, R24 ;  /* 0x0000001800197213 */ /* 0x000fc60000000000 */
[----:B------:R-:W-:Y:S01]  /*2470*/  @!P2 IMAD.IADD R54, R54, 0x1, -R4 ;  /* 0x000000013636a824 */ /* 0x000fe200078e0a04 */
[----:B------:R-:W-:Y:S01]  /*2480*/  ISETP.GT.U32.AND P2, PT, R4, R15, PT ;  /* 0x0000000f0400720c */ /* 0x000fe20003f44070 */
[----:B------:R-:W-:Y:S02]  /*2490*/  IMAD.MOV R20, RZ, RZ, -R12 ;  /* 0x000000ffff147224 */ /* 0x000fe400078e0a0c */
[----:B------:R-:W-:Y:S02]  /*24a0*/  VIADD R18, R0, 0x2b ;  /* 0x0000002b00127836 */ /* 0x000fe40000000000 */
[--C-:B------:R-:W-:Y:S01]  /*24b0*/  @!P4 IMAD.IADD R55, R55, 0x1, -R4.reuse ;  /* 0x000000013737c824 */ /* 0x100fe200078e0a04 */
[----:B------:R-:W-:Y:S01]  /*24c0*/  ISETP.GE.AND P4, PT, R14, RZ, PT ;  /* 0x000000ff0e00720c */ /* 0x000fe20003f86270 */
[----:B------:R-:W-:Y:S01]  /*24d0*/  IMAD R19, R4, R20, R19 ;  /* 0x0000001404137224 */ /* 0x000fe200078e0213 */
[----:B------:R-:W-:Y:S01]  /*24e0*/  IABS R21, R18 ;  /* 0x0000001200157213 */ /* 0x000fe20000000000 */
[----:B------:R-:W-:Y:S01]  /*24f0*/  @!P3 IMAD.MOV R55, RZ, RZ, -R55 ;  /* 0x000000ffff37b224 */ /* 0x000fe200078e0a37 */
[----:B------:R-:W-:Y:S01]  /*2500*/  ISETP.GE.AND P3, PT, R18, RZ, PT ;  /* 0x000000ff1200720c */ /* 0x000fe20003f66270 */
[----:B------:R-:W-:Y:S01]  /*2510*/  @!P1 IMAD.IADD R13, R13, 0x1, -R4 ;  /* 0x000000010d0d9824 */ /* 0x000fe200078e0a04 */
[----:B------:R-:W-:Y:S01]  /*2520*/  ISETP.GT.U32.AND P1, PT, R4, R19, PT ;  /* 0x000000130400720c */ /* 0x000fe20003f24070 */
[----:B------:R-:W-:-:S02]  /*2530*/  VIADD R22, R0, 0x2c ;  /* 0x0000002c00167836 */ /* 0x000fc40000000000 */
[----:B------:R-:W-:-:S03]  /*2540*/  IMAD.HI.U32 R18, R8, R25, RZ ;  /* 0x0000001908127227 */ /* 0x000fc600078e00ff */
[----:B------:R-:W-:Y:S01]  /*2550*/  IABS R23, R22 ;  /* 0x0000001600177213 */ /* 0x000fe20000000000 */
[----:B------:R-:W-:Y:S02]  /*2560*/  @!P2 IMAD.IADD R15, R15, 0x1, -R4 ;  /* 0x000000010f0fa824 */ /* 0x000fe400078e0a04 */
[----:B------:R-:W-:Y:S02]  /*2570*/  IMAD.MOV R18, RZ, RZ, -R18 ;  /* 0x000000ffff127224 */ /* 0x000fe400078e0a12 */
[----:B------:R-:W-:Y:S01]  /*2580*/  IMAD.HI.U32 R14, R8, R21, RZ ;  /* 0x00000015080e7227 */ /* 0x000fe200078e00ff */
[----:B------:R-:W-:-:S03]  /*2590*/  ISETP.GT.U32.AND P2, PT, R4, R15, PT ;  /* 0x0000000f0400720c */ /* 0x000fc60003f44070 */
[----:B------:R-:W-:Y:S02]  /*25a0*/  IMAD R25, R4, R18, R25 ;  /* 0x0000001204197224 */ /* 0x000fe400078e0219 */
[----:B------:R-:W-:-:S04]  /*25b0*/  IMAD.HI.U32 R12, R8, R23, RZ ;  /* 0x00000017080c7227 */ /* 0x000fc800078e00ff */
[----:B------:R-:W-:Y:S02]  /*25c0*/  IMAD.MOV R14, RZ, RZ, -R14 ;  /* 0x000000ffff0e7224 */ /* 0x000fe400078e0a0e */
[----:B------:R-:W-:Y:S01]  /*25d0*/  @!P1 IMAD.IADD R19, R19, 0x1, -R4 ;  /* 0x0000000113139824 */ /* 0x000fe200078e0a04 */
[C---:B------:R-:W-:Y:S01]  /*25e0*/  ISETP.GT.U32.AND P1, PT, R4.reuse, R25, PT ;  /* 0x000000190400720c */ /* 0x040fe20003f24070 */
[----:B------:R-:W-:Y:S02]  /*25f0*/  IMAD.MOV R12, RZ, RZ, -R12 ;  /* 0x000000ffff0c7224 */ /* 0x000fe400078e0a0c */
[----:B------:R-:W-:Y:S02]  /*2600*/  IMAD R21, R4, R14, R21 ;  /* 0x0000000e04157224 */ /* 0x000fe400078e0215 */
[----:B------:R-:W-:Y:S02]  /*2610*/  VIADD R20, R0, 0x2e ;  /* 0x0000002e00147836 */ /* 0x000fe40000000000 */
[----:B------:R-:W-:-:S02]  /*2620*/  IMAD R23, R4, R12, R23 ;  /* 0x0000000c04177224 */ /* 0x000fc400078e0217 */
[----:B------:R-:W-:Y:S01]  /*2630*/  @!P6 IMAD.MOV R13, RZ, RZ, -R13 ;  /* 0x000000ffff0de224 */ /* 0x000fe200078e0a0d */
[----:B------:R-:W-:Y:S01]  /*2640*/  ISETP.GT.U32.AND P6, PT, R4, R21, PT ;  /* 0x000000150400720c */ /* 0x000fe20003fc4070 */
[----:B------:R-:W-:Y:S01]  /*2650*/  @!P0 IMAD.MOV R54, RZ, RZ, -R54 ;  /* 0x000000ffff368224 */ /* 0x000fe200078e0a36 */
[----:B------:R-:W-:Y:S01]  /*2660*/  ISETP.GE.AND P0, PT, R22, RZ, PT ;  /* 0x000000ff1600720c */ /* 0x000fe20003f06270 */
[----:B------:R-:W-:Y:S01]  /*2670*/  VIADD R22, R0, 0x2f ;  /* 0x0000002f00167836 */ /* 0x000fe20000000000 */
[----:B------:R-:W-:Y:S01]  /*2680*/  IABS R27, R20 ;  /* 0x00000014001b7213 */ /* 0x000fe20000000000 */
[--C-:B------:R-:W-:Y:S01]  /*2690*/  @!P2 IMAD.IADD R15, R15, 0x1, -R4.reuse ;  /* 0x000000010f0fa824 */ /* 0x100fe200078e0a04 */
[----:B------:R-:W-:Y:S01]  /*26a0*/  ISETP.GT.U32.AND P2, PT, R4, R23, PT ;  /* 0x000000170400720c */ /* 0x000fe20003f44070 */
[----:B------:R-:W-:Y:S01]  /*26b0*/  @!P1 IMAD.IADD R25, R25, 0x1, -R4 ;  /* 0x0000000119199824 */ /* 0x000fe200078e0a04 */
[----:B------:R-:W-:Y:S01]  /*26c0*/  IABS R29, R22 ;  /* 0x00000016001d7213 */ /* 0x000fe20000000000 */
[----:B------:R-:W-:-:S04]  /*26d0*/  IMAD.HI.U32 R12, R8, R27, RZ ;  /* 0x0000001b080c7227 */ /* 0x000fc800078e00ff */
[----:B------:R-:W-:Y:S01]  /*26e0*/  @!P5 IMAD.MOV R15, RZ, RZ, -R15 ;  /* 0x000000ffff0fd224 */ /* 0x000fe200078e0a0f */
[C---:B------:R-:W-:Y:S01]  /*26f0*/  ISETP.GT.U32.AND P5, PT, R4.reuse, R25, PT ;  /* 0x000000190400720c */ /* 0x040fe20003fa4070 */
[----:B------:R-:W-:Y:S02]  /*2700*/  IMAD.MOV R18, RZ, RZ, -R12 ;  /* 0x000000ffff127224 */ /* 0x000fe400078e0a0c */
[----:B------:R-:W-:Y:S01]  /*2710*/  @!P6 IMAD.IADD R21, R21, 0x1, -R4 ;  /* 0x000000011515e824 */ /* 0x000fe200078e0a04 */
[----:B------:R-:W-:Y:S01]  /*2720*/  ISETP.GT.U32.AND P6, PT, R4, R19, PT ;  /* 0x000000130400720c */ /* 0x000fe20003fc4070 */
[----:B------:R-:W-:-:S04]  /*2730*/  IMAD.HI.U32 R14, R8, R29, RZ ;  /* 0x0000001d080e7227 */ /* 0x000fc800078e00ff */
[----:B------:R-:W-:Y:S02]  /*2740*/  IMAD R27, R4, R18, R27 ;  /* 0x00000012041b7224 */ /* 0x000fe400078e021b */
[----:B------:R-:W-:Y:S02]  /*2750*/  VIADD R28, R0, 0x31 ;  /* 0x00000031001c7836 */ /* 0x000fe40000000000 */
[----:B------:R-:W-:Y:S01]  /*2760*/  @!P2 IMAD.IADD R23, R23, 0x1, -R4 ;  /* 0x000000011717a824 */ /* 0x000fe200078e0a04 */
[C---:B------:R-:W-:Y:S01]  /*2770*/  ISETP.GT.U32.AND P2, PT, R4.reuse, R21, PT ;  /* 0x000000150400720c */ /* 0x040fe20003f44070 */
[----:B------:R-:W-:Y:S01]  /*2780*/  IMAD.MOV R18, RZ, RZ, -R14 ;  /* 0x000000ffff127224 */ /* 0x000fe200078e0a0e */
[----:B------:R-:W-:Y:S01]  /*2790*/  IABS R33, R28 ;  /* 0x0000001c00217213 */ /* 0x000fe20000000000 */
[----:B------:R-:W-:Y:S01]  /*27a0*/  @!P5 IMAD.IADD R25, R25, 0x1, -R4 ;  /* 0x000000011919d824 */ /* 0x000fe200078e0a04 */
[C---:B------:R-:W-:Y:S01]  /*27b0*/  ISETP.GT.U32.AND P1, PT, R4.reuse, R23, PT ;  /* 0x000000170400720c */ /* 0x040fe20003f24070 */
[----:B------:R-:W-:-:S02]  /*27c0*/  IMAD R29, R4, R18, R29 ;  /* 0x00000012041d7224 */ /* 0x000fc400078e021d */
[----:B------:R-:W-:-:S03]  /*27d0*/  IMAD.HI.U32 R14, R8, R33, RZ ;  /* 0x00000021080e7227 */ /* 0x000fc600078e00ff */
[C---:B------:R-:W-:Y:S01]  /*27e0*/  ISETP.GT.U32.AND P5, PT, R4.reuse, R29, PT ;  /* 0x0000001d0400720c */ /* 0x040fe20003fa4070 */
[----:B------:R-:W-:Y:S02]  /*27f0*/  IMAD.MOV R14, RZ, RZ, -R14 ;  /* 0x000000ffff0e7224 */ /* 0x000fe400078e0a0e */
[--C-:B------:R-:W-:Y:S01]  /*2800*/  @!P2 IMAD.IADD R21, R21, 0x1, -R4.reuse ;  /* 0x000000011515a824 */ /* 0x100fe200078e0a04 */
[----:B------:R-:W-:Y:S01]  /*2810*/  ISETP.GT.U32.AND P2, PT, R4, R27, PT ;  /* 0x0000001b0400720c */ /* 0x000fe20003f44070 */
[----:B------:R-:W-:Y:S02]  /*2820*/  VIADD R26, R0, 0x30 ;  /* 0x00000030001a7836 */ /* 0x000fe40000000000 */
[----:B------:R-:W-:Y:S02]  /*2830*/  IMAD R33, R4, R14, R33 ;  /* 0x0000000e04217224 */ /* 0x000fe400078e0221 */
[--C-:B------:R-:W-:Y:S01]  /*2840*/  @!P6 IMAD.IADD R19, R19, 0x1, -R4.reuse ;  /* 0x000000011313e824 */ /* 0x100fe200078e0a04 */
[----:B------:R-:W-:Y:S01]  /*2850*/  IABS R31, R26 ;  /* 0x0000001a001f7213 */ /* 0x000fe20000000000 */
[----:B------:R-:W-:Y:S01]  /*2860*/  VIADD R30, R0, 0x33 ;  /* 0x00000033001e7836 */ /* 0x000fe20000000000 */
[----:B------:R-:W-:Y:S01]  /*2870*/  ISETP.GE.AND P6, PT, R24, RZ, PT ;  /* 0x000000ff1800720c */ /* 0x000fe20003fc6270 */
[----:B------:R-:W-:Y:S01]  /*2880*/  @!P5 IMAD.IADD R29, R29, 0x1, -R4 ;  /* 0x000000011d1dd824 */ /* 0x000fe200078e0a04 */
[----:B------:R-:W-:Y:S01]  /*2890*/  ISETP.GT.U32.AND P5, PT, R4, R33, PT ;  /* 0x000000210400720c */ /* 0x000fe20003fa4070 */
[----:B------:R-:W-:Y:S01]  /*28a0*/  VIADD R24, R0, 0x32 ;  /* 0x0000003200187836 */ /* 0x000fe20000000000 */
[----:B------:R-:W-:Y:S01]  /*28b0*/  IABS R37, R30 ;  /* 0x0000001e00257213 */ /* 0x000fe20000000000 */
[----:B------:R-:W-:-:S03]  /*28c0*/  IMAD.HI.U32 R12, R8, R31, RZ ;  /* 0x0000001f080c7227 */ /* 0x000fc600078e00ff */
[----:B------:R-:W-:Y:S01]  /*28d0*/  IABS R35, R24 ;  /* 0x0000001800237213 */ /* 0x000fe20000000000 */
[----:B------:R-:W-:Y:S02]  /*28e0*/  @!P2 IMAD.IADD R27, R27, 0x1, -R4 ;  /* 0x000000011b1ba824 */ /* 0x000fe400078e0a04 */
[----:B------:R-:W-:Y:S02]  /*28f0*/  IMAD.MOV R12, RZ, RZ, -R12 ;  /* 0x000000ffff0c7224 */ /* 0x000fe400078e0a0c */
[----:B------:R-:W-:Y:S01]  /*2900*/  @!P4 IMAD.MOV R19, RZ, RZ, -R19 ;  /* 0x000000ffff13c224 */ /* 0x000fe200078e0a13 */
[C---:B------:R-:W-:Y:S01]  /*2910*/  ISETP.GT.U32.AND P4, PT, R4.reuse, R27, PT ;  /* 0x0000001b0400720c */ /* 0x040fe20003f84070 */
[----:B------:R-:W-:Y:S02]  /*2920*/  IMAD R31, R4, R12, R31 ;  /* 0x0000000c041f7224 */ /* 0x000fe400078e021f */
[----:B------:R-:W-:-:S03]  /*2930*/  IMAD.HI.U32 R12, R8, R35, RZ ;  /* 0x00000023080c7227 */ /* 0x000fc600078e00ff */
[----:B------:R-:W-:Y:S01]  /*2940*/  ISETP.GT.U32.AND P2, PT, R4, R31, PT ;  /* 0x0000001f0400720c */ /* 0x000fe20003f44070 */
[----:B------:R-:W-:Y:S02]  /*2950*/  @!P5 IMAD.IADD R33, R33, 0x1, -R4 ;  /* 0x000000012121d824 */ /* 0x000fe400078e0a04 */
[----:B------:R-:W-:Y:S02]  /*2960*/  IMAD.MOV R14, RZ, RZ, -R12 ;  /* 0x000000ffff0e7224 */ /* 0x000fe400078e0a0c */
[----:B------:R-:W-:Y:S01]  /*2970*/  IMAD.HI.U32 R12, R8, R37, RZ ;  /* 0x00000025080c7227 */ /* 0x000fe200078e00ff */
[----:B------:R-:W-:-:S03]  /*2980*/  ISETP.GT.U32.AND P5, PT, R4, R33, PT ;  /* 0x000000210400720c */ /* 0x000fc60003fa4070 */
[C---:B------:R-:W-:Y:S02]  /*2990*/  IMAD R35, R4.reuse, R14, R35 ;  /* 0x0000000e04237224 */ /* 0x040fe400078e0223 */
[----:B------:R-:W-:Y:S02]  /*29a0*/  IMAD.MOV R12, RZ, RZ, -R12 ;  /* 0x000000ffff0c7224 */ /* 0x000fe400078e0a0c */
[--C-:B------:R-:W-:Y:S01]  /*29b0*/  @!P4 IMAD.IADD R27, R27, 0x1, -R4.reuse ;  /* 0x000000011b1bc824 */ /* 0x100fe200078e0a04 */
[C---:B------:R-:W-:Y:S01]  /*29c0*/  ISETP.GT.U32.AND P4, PT, R4.reuse, R35, PT ;  /* 0x000000230400720c */ /* 0x040fe20003f84070 */
[C---:B------:R-:W-:Y:S02]  /*29d0*/  IMAD R37, R4.reuse, R12, R37 ;  /* 0x0000000c04257224 */ /* 0x040fe400078e0225 */
[--C-:B------:R-:W-:Y:S01]  /*29e0*/  @!P2 IMAD.IADD R31, R31, 0x1, -R4.reuse ;  /* 0x000000011f1fa824 */ /* 0x100fe200078e0a04 */
[C---:B------:R-:W-:Y:S01]  /*29f0*/  ISETP.GT.U32.AND P2, PT, R4.reuse, R29, PT ;  /* 0x0000001d0400720c */ /* 0x040fe20003f44070 */
[----:B------:R-:W-:Y:S01]  /*2a00*/  @!P5 IMAD.IADD R33, R33, 0x1, -R4 ;  /* 0x000000012121d824 */ /* 0x000fe200078e0a04 */
[----:B------:R-:W-:Y:S01]  /*2a10*/  ISETP.GT.U32.AND P5, PT, R4, R37, PT ;  /* 0x000000250400720c */ /* 0x000fe20003fa4070 */
[----:B------:R-:W-:-:S02]  /*2a20*/  VIADD R32, R0, 0x34 ;  /* 0x0000003400207836 */ /* 0x000fc40000000000 */
[C---:B------:R-:W-:Y:S02]  /*2a30*/  VIADD R34, R0.reuse, 0x35 ;  /* 0x0000003500227836 */ /* 0x040fe40000000000 */
[----:B------:R-:W-:Y:S01]  /*2a40*/  @!P3 IMAD.MOV R21, RZ, RZ, -R21 ;  /* 0x000000ffff15b224 */ /* 0x000fe200078e0a15 */
[----:B------:R-:W-:Y:S01]  /*2a50*/  IABS R39, R32 ;  /* 0x0000002000277213 */ /* 0x000fe20000000000 */
[--C-:B------:R-:W-:Y:S01]  /*2a60*/  @!P4 IMAD.IADD R35, R35, 0x1, -R4.reuse ;  /* 0x000000012323c824 */ /* 0x100fe200078e0a04 */
[----:B------:R-:W-:Y:S01]  /*2a70*/  IABS R41, R34 ;  /* 0x0000002200297213 */ /* 0x000fe20000000000 */
[----:B------:R-:W-:Y:S01]  /*2a80*/  VIADD R36, R0, 0x38 ;  /* 0x0000003800247836 */ /* 0x000fe20000000000 */
[----:B------:R-:W-:Y:S01]  /*2a90*/  ISETP.GT.U32.AND P3, PT, R4, R31, PT ;  /* 0x0000001f0400720c */ /* 0x000fe20003f64070 */
[----:B------:R-:W-:Y:S01]  /*2aa0*/  IMAD.HI.U32 R14, R8, R39, RZ ;  /* 0x00000027080e7227 */ /* 0x000fe200078e00ff */
[----:B------:R-:W-:Y:S02]  /*2ab0*/  ISETP.GT.U32.AND P4, PT, R4, R35, PT ;  /* 0x000000230400720c */ /* 0x000fe40003f84070 */
[----:B------:R-:W-:Y:S01]  /*2ac0*/  IABS R47, R36 ;  /* 0x00000024002f7213 */ /* 0x000fe20000000000 */
[--C-:B------:R-:W-:Y:S01]  /*2ad0*/  @!P2 IMAD.IADD R29, R29, 0x1, -R4.reuse ;  /* 0x000000011d1da824 */ /* 0x100fe200078e0a04 */
[----:B------:R-:W-:Y:S01]  /*2ae0*/  ISETP.GE.AND P2, PT, R22, RZ, PT ;  /* 0x000000ff1600720c */ /* 0x000fe20003f46270 */
[----:B------:R-:W-:-:S02]  /*2af0*/  @!P5 IMAD.IADD R37, R37, 0x1, -R4 ;  /* 0x000000012525d824 */ /* 0x000fc400078e0a04 */
[----:B------:R-:W-:Y:S02]  /*2b00*/  IMAD.MOV R14, RZ, RZ, -R14 ;  /* 0x000000ffff0e7224 */ /* 0x000fe400078e0a0e */
[----:B------:R-:W-:Y:S01]  /*2b10*/  VIADD R22, R0, 0x36 ;  /* 0x0000003600167836 */ /* 0x000fe20000000000 */
[----:B------:R-:W-:Y:S01]  /*2b20*/  ISETP.GT.U32.AND P5, PT, R4, R37, PT ;  /* 0x000000250400720c */ /* 0x000fe20003fa4070 */
[----:B------:R-:W-:-:S03]  /*2b30*/  IMAD.HI.U32 R18, R8, R41, RZ ;  /* 0x0000002908127227 */ /* 0x000fc600078e00ff */
[----:B------:R-:W-:Y:S01]  /*2b40*/  IABS R43, R22 ;  /* 0x00000016002b7213 */ /* 0x000fe20000000000 */
[C---:B------:R-:W-:Y:S02]  /*2b50*/  IMAD R39, R4.reuse, R14, R39 ;  /* 0x0000000e04277224 */ /* 0x040fe400078e0227 */
[----:B------:R-:W-:Y:S02]  /*2b60*/  IMAD.MOV R18, RZ, RZ, -R18 ;  /* 0x000000ffff127224 */ /* 0x000fe400078e0a12 */
[----:B------:R-:W-:Y:S01]  /*2b70*/  @!P4 IMAD.IADD R35, R35, 0x1, -R4 ;  /* 0x000000012323c824 */ /* 0x000fe200078e0a04 */
[----:B------:R-:W-:Y:S01]  /*2b80*/  ISETP.GT.U32.AND P4, PT, R4, R39, PT ;  /* 0x000000270400720c */ /* 0x000fe20003f84070 */
[----:B------:R-:W-:-:S04]  /*2b90*/  IMAD.HI.U32 R12, R8, R43, RZ ;  /* 0x0000002b080c7227 */ /* 0x000fc800078e00ff */
[C---:B------:R-:W-:Y:S02]  /*2ba0*/  IMAD R41, R4.reuse, R18, R41 ;  /* 0x0000001204297224 */ /* 0x040fe400078e0229 */
[----:B------:R-:W-:Y:S02]  /*2bb0*/  IMAD.MOV R12, RZ, RZ, -R12 ;  /* 0x000000ffff0c7224 */ /* 0x000fe400078e0a0c */
[--C-:B------:R-:W-:Y:S01]  /*2bc0*/  @!P5 IMAD.IADD R37, R37, 0x1, -R4.reuse ;  /* 0x000000012525d824 */ /* 0x100fe200078e0a04 */
[C---:B------:R-:W-:Y:S01]  /*2bd0*/  ISETP.GT.U32.AND P5, PT, R4.reuse, R41, PT ;  /* 0x000000290400720c */ /* 0x040fe20003fa4070 */
[----:B------:R-:W-:Y:S02]  /*2be0*/  IMAD R43, R4, R12, R43 ;  /* 0x0000000c042b7224 */ /* 0x000fe400078e022b */
[----:B------:R-:W-:Y:S01]  /*2bf0*/  @!P3 IMAD.IADD R31, R31, 0x1, -R4 ;  /* 0x000000011f1fb824 */ /* 0x000fe200078e0a04 */
[----:B------:R-:W-:Y:S01]  /*2c00*/  ISETP.GE.AND P3, PT, R26, RZ, PT ;  /* 0x000000ff1a00720c */ /* 0x000fe20003f66270 */
[----:B------:R-:W-:-:S02]  /*2c10*/  VIADD R26, R0, 0x37 ;  /* 0x00000037001a7836 */ /* 0x000fc40000000000 */
[--C-:B------:R-:W-:Y:S01]  /*2c20*/  @!P4 IMAD.IADD R39, R39, 0x1, -R4.reuse ;  /* 0x000000012727c824 */ /* 0x100fe200078e0a04 */
[----:B------:R-:W-:Y:S01]  /*2c30*/  ISETP.GT.U32.AND P4, PT, R4, R43, PT ;  /* 0x0000002b0400720c */ /* 0x000fe20003f84070 */
[----:B------:R-:W-:Y:S01]  /*2c40*/  VIADD R38, R0, 0x39 ;  /* 0x0000003900267836 */ /* 0x000fe20000000000 */
[----:B------:R-:W-:Y:S01]  /*2c50*/  IABS R45, R26 ;  /* 0x0000001a002d7213 */ /* 0x000fe20000000000 */
[--C-:B------:R-:W-:Y:S01]  /*2c60*/  @!P1 IMAD.IADD R23, R23, 0x1, -R4.reuse ;  /* 0x0000000117179824 */ /* 0x100fe200078e0a04 */
[----:B------:R-:W-:Y:S01]  /*2c70*/  ISETP.GE.AND P1, PT, R20, RZ, PT ;  /* 0x000000ff1400720c */ /* 0x000fe20003f26270 */
[----:B------:R-:W-:Y:S01]  /*2c80*/  @!P5 IMAD.IADD R41, R41, 0x1, -R4 ;  /* 0x000000012929d824 */ /* 0x000fe200078e0a04 */
[----:B------:R-:W-:Y:S01]  /*2c90*/  ISETP.GT.U32.AND P5, PT, R4, R39, PT ;  /* 0x000000270400720c */ /* 0x000fe20003fa4070 */
[----:B------:R-:W-:Y:S01]  /*2ca0*/  IMAD.HI.U32 R12, R8, R45, RZ ;  /* 0x0000002d080c7227 */ /* 0x000fe200078e00ff */
[----:B------:R-:W-:-:S03]  /*2cb0*/  IABS R49, R38 ;  /* 0x0000002600317213 */ /* 0x000fc60000000000 */
[----:B------:R-:W-:Y:S02]  /*2cc0*/  VIADD R40, R0, 0x3a ;  /* 0x0000003a00287836 */ /* 0x000fe40000000000 */
[----:B------:R-:W-:Y:S02]  /*2cd0*/  IMAD.MOV R12, RZ, RZ, -R12 ;  /* 0x000000ffff0c7224 */ /* 0x000fe400078e0a0c */
[----:B------:R-:W-:Y:S01]  /*2ce0*/  @!P4 IMAD.IADD R43, R43, 0x1, -R4 ;  /* 0x000000012b2bc824 */ /* 0x000fe200078e0a04 */
[----:B------:R-:W-:Y:S01]  /*2cf0*/  IABS R51, R40 ;  /* 0x0000002800337213 */ /* 0x000fe20000000000 */
[C---:B------:R-:W-:Y:S01]  /*2d00*/  IMAD R45, R4.reuse, R12, R45 ;  /* 0x0000000c042d7224 */ /* 0x040fe200078e022d */
[C---:B------:R-:W-:Y:S01]  /*2d10*/  ISETP.GT.U32.AND P4, PT, R4.reuse, R41, PT ;  /* 0x000000290400720c */ /* 0x040fe20003f84070 */
[----:B------:R-:W-:Y:S01]  /*2d20*/  @!P0 IMAD.MOV R23, RZ, RZ, -R23 ;  /* 0x000000ffff178224 */ /* 0x000fe200078e0a17 */
[----:B------:R-:W-:Y:S01]  /*2d30*/  ISETP.GT.U32.AND P0, PT, R4, R43, PT ;  /* 0x0000002b0400720c */ /* 0x000fe20003f04070 */
[----:B------:R-:W-:-:S04]  /*2d40*/  IMAD.HI.U32 R14, R8, R47, RZ ;  /* 0x0000002f080e7227 */ /* 0x000fc800078e00ff */
[----:B------:R-:W-:-:S04]  /*2d50*/  IMAD.HI.U32 R18, R8, R49, RZ ;  /* 0x0000003108127227 */ /* 0x000fc800078e00ff */
[----:B------:R-:W-:Y:S01]  /*2d60*/  @!P5 IMAD.IADD R39, R39, 0x1, -R4 ;  /* 0x000000012727d824 */ /* 0x000fe200078e0a04 */
[----:B------:R-:W-:Y:S01]  /*2d70*/  ISETP.GT.U32.AND P5, PT, R4, R45, PT ;  /* 0x0000002d0400720c */ /* 0x000fe20003fa4070 */
[----:B------:R-:W-:-:S04]  /*2d80*/  IMAD.HI.U32 R20, R8, R51, RZ ;  /* 0x0000003308147227 */ /* 0x000fc800078e00ff */
[----:B------:R-:W-:Y:S02]  /*2d90*/  IMAD.MOV R14, RZ, RZ, -R14 ;  /* 0x000000ffff0e7224 */ /* 0x000fe400078e0a0e */
[----:B------:R-:W-:Y:S02]  /*2da0*/  IMAD.MOV R18, RZ, RZ, -R18 ;  /* 0x000000ffff127224 */ /* 0x000fe400078e0a12 */
[----:B------:R-:W-:Y:S02]  /*2db0*/  IMAD.MOV R20, RZ, RZ, -R20 ;  /* 0x000000ffff147224 */ /* 0x000fe400078e0a14 */
[C---:B------:R-:W-:Y:S02]  /*2dc0*/  IMAD R47, R4.reuse, R14, R47 ;  /* 0x0000000e042f7224 */ /* 0x040fe400078e022f */
[C---:B------:R-:W-:Y:S02]  /*2dd0*/  IMAD R49, R4.reuse, R18, R49 ;  /* 0x0000001204317224 */ /* 0x040fe400078e0231 */
[----:B------:R-:W-:-:S02]  /*2de0*/  IMAD R51, R4, R20, R51 ;  /* 0x0000001404337224 */ /* 0x000fc400078e0233 */
[--C-:B------:R-:W-:Y:S01]  /*2df0*/  @!P4 IMAD.IADD R41, R41, 0x1, -R4.reuse ;  /* 0x000000012929c824 */ /* 0x100fe200078e0a04 */
[C---:B------:R-:W-:Y:S01]  /*2e00*/  ISETP.GT.U32.AND P4, PT, R4.reuse, R47, PT ;  /* 0x0000002f0400720c */ /* 0x040fe20003f84070 */
[--C-:B------:R-:W-:Y:S01]  /*2e10*/  @!P0 IMAD.IADD R43, R43, 0x1, -R4.reuse ;  /* 0x000000012b2b8824 */ /* 0x100fe200078e0a04 */
[C---:B------:R-:W-:Y:S01]  /*2e20*/  ISETP.GT.U32.AND P0, PT, R4.reuse, R49, PT ;  /* 0x000000310400720c */ /* 0x040fe20003f04070 */
[----:B------:R-:W-:Y:S01]  /*2e30*/  @!P5 IMAD.IADD R45, R45, 0x1, -R4 ;  /* 0x000000012d2dd824 */ /* 0x000fe200078e0a04 */
[----:B------:R-:W-:Y:S01]  /*2e40*/  ISETP.GT.U32.AND P5, PT, R4, R51, PT ;  /* 0x000000330400720c */ /* 0x000fe20003fa4070 */
[C---:B------:R-:W-:Y:S02]  /*2e50*/  VIADD R18, R0.reuse, 0x3b ;  /* 0x0000003b00127836 */ /* 0x040fe40000000000 */
[C---:B------:R-:W-:Y:S02]  /*2e60*/  VIADD R20, R0.reuse, 0x3c ;  /* 0x0000003c00147836 */ /* 0x040fe40000000000 */
[C---:B------:R-:W-:Y:S01]  /*2e70*/  VIADD R42, R0.reuse, 0x3d ;  /* 0x0000003d002a7836 */ /* 0x040fe20000000000 */
[----:B------:R-:W-:Y:S01]  /*2e80*/  IABS R53, R18 ;  /* 0x0000001200357213 */ /* 0x000fe20000000000 */
[----:B------:R-:W-:Y:S01]  /*2e90*/  IMAD R94, R11, 0x40, R10 ;  /* 0x000000400b5e7824 */ /* 0x000fe200078e020a */
[----:B------:R-:W-:Y:S01]  /*2ea0*/  IABS R77, R20 ;  /* 0x00000014004d7213 */ /* 0x000fe20000000000 */
[----:B------:R-:W-:Y:S01]  /*2eb0*/  VIADD R44, R0, 0x3e ;  /* 0x0000003e002c7836 */ /* 0x000fe20000000000 */
[----:B------:R-:W-:Y:S01]  /*2ec0*/  IABS R95, R42 ;  /* 0x0000002a005f7213 */ /* 0x000fe20000000000 */
[--C-:B------:R-:W-:Y:S01]  /*2ed0*/  @!P4 IMAD.IADD R47, R47, 0x1, -R4.reuse ;  /* 0x000000012f2fc824 */ /* 0x100fe200078e0a04 */
[----:B------:R-:W-:Y:S01]  /*2ee0*/  ISETP.GT.U32.AND P4, PT, R4, R45, PT ;  /* 0x0000002d0400720c */ /* 0x000fe20003f84070 */
[--C-:B------:R-:W-:Y:S01]  /*2ef0*/  @!P0 IMAD.IADD R49, R49, 0x1, -R4.reuse ;  /* 0x0000000131318824 */ /* 0x100fe200078e0a04 */
[----:B------:R-:W-:Y:S01]  /*2f00*/  IABS R97, R44 ;  /* 0x0000002c00617213 */ /* 0x000fe20000000000 */
[----:B------:R-:W-:Y:S01]  /*2f10*/  IMAD.HI.U32 R10, R8, R53, RZ ;  /* 0x00000035080a7227 */ /* 0x000fe200078e00ff */
[----:B------:R-:W-:Y:S01]  /*2f20*/  ISETP.GT.U32.AND P0, PT, R4, R47, PT ;  /* 0x0000002f0400720c */ /* 0x000fe20003f04070 */
[----:B------:R-:W-:Y:S02]  /*2f30*/  STL [R1+0x24c], R94 ;  /* 0x00024c5e01007387 */ /* 0x000fe40000100800 */
[----:B------:R-:W-:-:S02]  /*2f40*/  @!P5 IMAD.IADD R51, R51, 0x1, -R4 ;  /* 0x000000013333d824 */ /* 0x000fc400078e0a04 */
[----:B------:R-:W-:Y:S01]  /*2f50*/  @!P6 IMAD.MOV R25, RZ, RZ, -R25 ;  /* 0x000000ffff19e224 */ /* 0x000fe200078e0a19 */
[C---:B------:R-:W-:Y:S01]  /*2f60*/  ISETP.GT.U32.AND P6, PT, R4.reuse, R49, PT ;  /* 0x000000310400720c */ /* 0x040fe20003fc4070 */
[----:B------:R-:W-:Y:S01]  /*2f70*/  IMAD.MOV R10, RZ, RZ, -R10 ;  /* 0x000000ffff0a7224 */ /* 0x000fe200078e0a0a */
[----:B------:R-:W-:Y:S01]  /*2f80*/  ISETP.GT.U32.AND P5, PT, R4, R51, PT ;  /* 0x000000330400720c */ /* 0x000fe20003fa4070 */
[C---:B------:R-:W-:Y:S01]  /*2f90*/  IMAD.HI.U32 R11, R8.reuse, R77, RZ ;  /* 0x0000004d080b7227 */ /* 0x040fe200078e00ff */
[----:B------:R-:W-:Y:S03]  /*2fa0*/  STL [R1+0x3a4], R140 ;  /* 0x0003a48c01007387 */ /* 0x000fe60000100800 */
[----:B------:R-:W-:Y:S01]  /*2fb0*/  IMAD.HI.U32 R12, R8, R95, RZ ;  /* 0x0000005f080c7227 */ /* 0x000fe200078e00ff */
[----:B------:R-:W-:Y:S03]  /*2fc0*/  STL [R1+0x3a8], R0 ;  /* 0x0003a80001007387 */ /* 0x000fe60000100800 */
[----:B------:R-:W-:-:S02]  /*2fd0*/  IMAD R53, R4, R10, R53 ;  /* 0x0000000a04357224 */ /* 0x000fc400078e0235 */
[----:B------:R-:W-:Y:S02]  /*2fe0*/  IMAD.MOV R11, RZ, RZ, -R11 ;  /* 0x000000ffff0b7224 */ /* 0x000fe400078e0a0b */
[----:B------:R-:W-:Y:S02]  /*2ff0*/  IMAD.MOV R12, RZ, RZ, -R12 ;  /* 0x000000ffff0c7224 */ /* 0x000fe400078e0a0c */
[----:B------:R-:W-:-:S04]  /*3000*/  IMAD.HI.U32 R10, R8, R97, RZ ;  /* 0x00000061080a7227 */ /* 0x000fc800078e00ff */
[C---:B------:R-:W-:Y:S01]  /*3010*/  IMAD R77, R4.reuse, R11, R77 ;  /* 0x0000000b044d7224 */ /* 0x040fe200078e024d */
[----:B------:R-:W-:Y:S01]  /*3020*/  IABS R11, R0 ;  /* 0x00000000000b7213 */ /* 0x000fe20000000000 */
[C---:B------:R-:W-:Y:S01]  /*3030*/  IMAD R95, R4.reuse, R12, R95 ;  /* 0x0000000c045f7224 */ /* 0x040fe200078e025f */
[----:B------:R-:W-:Y:S01]  /*3040*/  IABS R12, R94 ;  /* 0x0000005e000c7213 */ /* 0x000fe20000000000 */
[----:B------:R-:W-:Y:S02]  /*3050*/  IMAD.MOV R10, RZ, RZ, -R10 ;  /* 0x000000ffff0a7224 */ /* 0x000fe400078e0a0a */
[--C-:B------:R-:W-:Y:S01]  /*3060*/  @!P4 IMAD.IADD R45, R45, 0x1, -R4.reuse ;  /* 0x000000012d2dc824 */ /* 0x100fe200078e0a04 */
[C---:B------:R-:W-:Y:S01]  /*3070*/  ISETP.GT.U32.AND P4, PT, R4.reuse, R53, PT ;  /* 0x000000350400720c */ /* 0x040fe20003f84070 */
[----:B------:R-:W-:Y:S01]  /*3080*/  @!P0 IMAD.IADD R47, R47, 0x1, -R4 ;  /* 0x000000012f2f8824 */ /* 0x000fe200078e0a04 */
[C---:B------:R-:W-:Y:S01]  /*3090*/  ISETP.GT.U32.AND P0, PT, R4.reuse, R77, PT ;  /* 0x0000004d0400720c */ /* 0x040fe20003f04070 */
[----:B------:R-:W-:-:S02]  /*30a0*/  IMAD R97, R4, R10, R97 ;  /* 0x0000000a04617224 */ /* 0x000fc400078e0261 */
[----:B------:R-:W-:Y:S01]  /*30b0*/  @!P6 IMAD.IADD R49, R49, 0x1, -R4 ;  /* 0x000000013131e824 */ /* 0x000fe200078e0a04 */
[----:B------:R-:W-:Y:S01]  /*30c0*/  ISETP.GT.U32.AND P6, PT, R4, R95, PT ;  /* 0x0000005f0400720c */ /* 0x000fe20003fc4070 */
[----:B------:R-:W-:-:S04]  /*30d0*/  IMAD.HI.U32 R9, R9, R12, RZ ;  /* 0x0000000c09097227 */ /* 0x000fc800078e00ff */
[--C-:B------:R-:W-:Y:S01]  /*30e0*/  @!P5 IMAD.IADD R51, R51, 0x1, -R4.reuse ;  /* 0x000000013333d824 */ /* 0x100fe200078e0a04 */
[----:B------:R-:W-:Y:S01]  /*30f0*/  ISETP.GT.U32.AND P5, PT, R4, R97, PT ;  /* 0x000000610400720c */ /* 0x000fe20003fa4070 */
[----:B------:R-:W-:Y:S02]  /*3100*/  IMAD.MOV R9, RZ, RZ, -R9 ;  /* 0x000000ffff097224 */ /* 0x000fe400078e0a09 */
[----:B------:R-:W-:Y:S01]  /*3110*/  @!P4 IMAD.IADD R53, R53, 0x1, -R4 ;  /* 0x000000013535c824 */ /* 0x000fe200078e0a04 */
[----:B------:R-:W-:Y:S01]  /*3120*/  ISETP.GE.AND P4, PT, R28, RZ, PT ;  /* 0x000000ff1c00720c */ /* 0x000fe20003f86270 */
[----:B------:R-:W-:Y:S02]  /*3130*/  IMAD R10, R7, R9, R12 ;  /* 0x00000009070a7224 */ /* 0x000fe400078e020c */
[--C-:B------:R-:W-:Y:S01]  /*3140*/  @!P0 IMAD.IADD R77, R77, 0x1, -R4.reuse ;  /* 0x000000014d4d8824 */ /* 0x100fe200078e0a04 */
[----:B------:R-:W-:Y:S01]  /*3150*/  ISETP.GE.AND P0, PT, R24, RZ, PT ;  /* 0x000000ff1800720c */ /* 0x000fe20003f06270 */
[----:B------:R-:W-:Y:S01]  /*3160*/  @!P6 IMAD.IADD R95, R95, 0x1, -R4 ;  /* 0x000000015f5fe824 */ /* 0x000fe200078e0a04 */
[----:B------:R-:W-:Y:S01]  /*3170*/  ISETP.GT.U32.AND P6, PT, R7, R10, PT ;  /* 0x0000000a0700720c */ /* 0x000fe20003fc4070 */
[----:B------:R-:W-:-:S04]  /*3180*/  IMAD.HI.U32 R8, R8, R11, RZ ;  /* 0x0000000b08087227 */ /* 0x000fc800078e00ff */
[----:B------:R-:W-:Y:S01]  /*3190*/  @!P1 IMAD.MOV R27, RZ, RZ, -R27 ;  /* 0x000000ffff1b9224 */ /* 0x000fe200078e0a1b */
[C---:B------:R-:W-:Y:S01]  /*31a0*/  ISETP.GT.U32.AND P1, PT, R4.reuse, R53, PT ;  /* 0x000000350400720c */ /* 0x040fe20003f24070 */
[----:B------:R-:W-:Y:S01]  /*31b0*/  @!P5 IMAD.IADD R97, R97, 0x1, -R4 ;  /* 0x000000016161d824 */ /* 0x000fe200078e0a04 */
[C---:B------:R-:W-:Y:S01]  /*31c0*/  ISETP.GT.U32.AND P5, PT, R4.reuse, R95, PT ;  /* 0x0000005f0400720c */ /* 0x040fe20003fa4070 */
[----:B------:R-:W-:Y:S01]  /*31d0*/  @!P2 IMAD.MOV R29, RZ, RZ, -R29 ;  /* 0x000000ffff1da224 */ /* 0x000fe200078e0a1d */
[----:B------:R-:W-:Y:S01]  /*31e0*/  ISETP.GT.U32.AND P2, PT, R4, R77, PT ;  /* 0x0000004d0400720c */ /* 0x000fe20003f44070 */
[----:B------:R-:W-:Y:S02]  /*31f0*/  IMAD.MOV R14, RZ, RZ, -R8 ;  /* 0x000000ffff0e7224 */ /* 0x000fe400078e0a08 */
[----:B------:R-:W-:Y:S01]  /*3200*/  @!P6 IMAD.IADD R10, R10, 0x1, -R7 ;  /* 0x000000010a0ae824 */ /* 0x000fe200078e0a07 */
[----:B------:R-:W-:Y:S01]  /*3210*/  ISETP.GE.AND P6, PT, R30, RZ, PT ;  /* 0x000000ff1e00720c */ /* 0x000fe20003fc6270 */
[----:B------:R-:W-:-:S02]  /*3220*/  IMAD R11, R4, R14, R11 ;  /* 0x0000000e040b7224 */ /* 0x000fc400078e020b */
[----:B------:R-:W-:Y:S02]  /*3230*/  @!P4 IMAD.MOV R33, RZ, RZ, -R33 ;  /* 0x000000ffff21c224 */ /* 0x000fe400078e0a21 */
[--C-:B------:R-:W-:Y:S01]  /*3240*/  @!P1 IMAD.IADD R53, R53, 0x1, -R4.reuse ;  /* 0x0000000135359824 */ /* 0x100fe200078e0a04 */
[----:B------:R-:W-:Y:S01]  /*3250*/  ISETP.GT.U32.AND P4, PT, R4, R11, PT ;  /* 0x0000000b0400720c */ /* 0x000fe20003f84070 */
[----:B------:R-:W-:Y:S01]  /*3260*/  @!P3 IMAD.MOV R31, RZ, RZ, -R31 ;  /* 0x000000ffff1fb224 */ /* 0x000fe200078e0a1f */
[----:B------:R-:W-:Y:S01]  /*3270*/  ISETP.GE.AND P1, PT, R32, RZ, PT ;  /* 0x000000ff2000720c */ /* 0x000fe20003f26270 */
[----:B------:R-:W-:Y:S01]  /*3280*/  @!P0 IMAD.MOV R35, RZ, RZ, -R35 ;  /* 0x000000ffff238224 */ /* 0x000fe200078e0a23 */
[----:B------:R-:W-:Y:S01]  /*3290*/  ISETP.GT.U32.AND P3, PT, R4, R97, PT ;  /* 0x000000610400720c */ /* 0x000fe20003f64070 */
[--C-:B------:R-:W-:Y:S01]  /*32a0*/  @!P2 IMAD.IADD R77, R77, 0x1, -R4.reuse ;  /* 0x000000014d4da824 */ /* 0x100fe200078e0a04 */
[----:B------:R-:W-:Y:S01]  /*32b0*/  ISETP.GT.U32.AND P0, PT, R7, R10, PT ;  /* 0x0000000a0700720c */ /* 0x000fe20003f04070 */
[----:B------:R-:W-:Y:S01]  /*32c0*/  @!P5 IMAD.IADD R95, R95, 0x1, -R4 ;  /* 0x000000015f5fd824 */ /* 0x000fe200078e0a04 */
[----:B------:R-:W-:Y:S01]  /*32d0*/  ISETP.GE.AND P2, PT, R34, RZ, PT ;  /* 0x000000ff2200720c */ /* 0x000fe20003f46270 */
[----:B------:R-:W-:Y:S01]  /*32e0*/  IMAD.SHL.U32 R8, R17, 0x10, RZ ;  /* 0x0000001011087824 */ /* 0x000fe200078e00ff */
[----:B------:R-:W-:Y:S01]  /*32f0*/  ISETP.GE.AND P5, PT, R22, RZ, PT ;  /* 0x000000ff1600720c */ /* 0x000fe20003fa6270 */
[----:B------:R-:W-:-:S02]  /*3300*/  IMAD.MOV.U32 R32, RZ, RZ, R45 ;  /* 0x000000ffff207224 */ /* 0x000fc400078e002d */
[--C-:B------:R-:W-:Y:S01]  /*3310*/  @!P4 IMAD.IADD R11, R11, 0x1, -R4.reuse ;  /* 0x000000010b0bc824 */ /* 0x100fe200078e0a04 */
[----:B------:R-:W-:Y:S01]  /*3320*/  LOP3.LUT R8, R8, 0x70, RZ, 0xc0, !PT ;  /* 0x0000007008087812 */ /* 0x000fe200078ec0ff */
[----:B------:R-:W-:Y:S01]  /*3330*/  @!P1 IMAD.MOV R39, RZ, RZ, -R39 ;  /* 0x000000ffff279224 */ /* 0x000fe200078e0a27 */
[----:B------:R-:W-:Y:S01]  /*3340*/  ISETP.GE.AND P1, PT, R94, RZ, PT ;  /* 0x000000ff5e00720c */ /* 0x000fe20003f26270 */
[----:B------:R-:W-:Y:S01]  /*3350*/  @!P3 IMAD.IADD R97, R97, 0x1, -R4 ;  /* 0x000000016161b824 */ /* 0x000fe200078e0a04 */
[----:B------:R-:W-:Y:S01]  /*3360*/  ISETP.GE.AND P3, PT, R26, RZ, PT ;  /* 0x000000ff1a00720c */ /* 0x000fe20003f66270 */
[----:B------:R-:W-:Y:S01]  /*3370*/  @!P0 IMAD.IADD R10, R10, 0x1, -R7 ;  /* 0x000000010a0a8824 */ /* 0x000fe200078e0a07 */
[----:B------:R-:W-:Y:S01]  /*3380*/  ISETP.GT.U32.AND P0, PT, R4, R11, PT ;  /* 0x0000000b0400720c */ /* 0x000fe20003f04070 */
[----:B------:R-:W-:Y:S01]  /*3390*/  @!P2 IMAD.MOV R41, RZ, RZ, -R41 ;  /* 0x000000ffff29a224 */ /* 0x000fe200078e0a29 */
[----:B------:R-:W-:Y:S01]  /*33a0*/  ISETP.NE.AND P2, PT, R140, RZ, PT ;  /* 0x000000ff8c00720c */ /* 0x000fe20003f45270 */
[----:B------:R-:W-:Y:S01]  /*33b0*/  @!P5 IMAD.MOV R43, RZ, RZ, -R43 ;  /* 0x000000ffff2bd224 */ /* 0x000fe200078e0a2b */
[----:B------:R-:W-:Y:S01]  /*33c0*/  ISETP.GE.AND P5, PT, R38, RZ, PT ;  /* 0x000000ff2600720c */ /* 0x000fe20003fa6270 */
[----:B------:R-:W-:Y:S01]  /*33d0*/  IMAD.IADD R3, R8, 0x1, R3 ;  /* 0x0000000108037824 */ /* 0x000fe200078e0203 */
[----:B------:R-:W-:Y:S01]  /*33e0*/  ISETP.GE.AND P4, PT, R36, RZ, PT ;  /* 0x000000ff2400720c */ /* 0x000fe20003f86270 */
[----:B------:R-:W1:Y:S01]  /*33f0*/  LDC.64 R8, c[0x0][0x230] ;  /* 0x00008c00ff087b82 */ /* 0x000e620000000a00 */
[----:B------:R-:W-:Y:S01]  /*3400*/  IMAD.MOV.U32 R28, RZ, RZ, R49 ;  /* 0x000000ffff1c7224 */ /* 0x000fe200078e0031 */
[----:B------:R-:W-:Y:S01]  /*3410*/  LOP3.LUT R7, RZ, R141, RZ, 0x33, !PT ;  /* 0x0000008dff077212 */ /* 0x000fe200078e33ff */
[----:B------:R-:W-:Y:S01]  /*3420*/  @!P1 IMAD.MOV R10, RZ, RZ, -R10 ;  /* 0x000000ffff0a9224 */ /* 0x000fe200078e0a0a */
[----:B------:R-:W-:Y:S01]  /*3430*/  ISETP.GE.AND P1, PT, R42, RZ, PT ;  /* 0x000000ff2a00720c */ /* 0x000fe20003f26270 */
[----:B------:R-:W-:Y:S01]  /*3440*/  @!P6 IMAD.MOV R37, RZ, RZ, -R37 ;  /* 0x000000ffff25e224 */ /* 0x000fe200078e0a25 */
[----:B------:R-:W-:Y:S01]  /*3450*/  ISETP.GE.AND P6, PT, R18, RZ, PT ;  /* 0x000000ff1200720c */ /* 0x000fe20003fc6270 */
[----:B------:R-:W-:Y:S01]  /*3460*/  @!P3 IMAD.MOV R32, RZ, RZ, -R32 ;  /* 0x000000ffff20b224 */ /* 0x000fe200078e0a20 */
[----:B------:R-:W-:Y:S01]  /*3470*/  @!P2 LOP3.LUT R10, RZ, R140, RZ, 0x33, !PT ;  /* 0x0000008cff0aa212 */ /* 0x000fe200078e33ff */
[----:B------:R-:W-:Y:S01]  /*3480*/  @!P0 IMAD.IADD R11, R11, 0x1, -R4 ;  /* 0x000000010b0b8824 */ /* 0x000fe200078e0a04 */
[----:B------:R-:W-:Y:S01]  /*3490*/  ISETP.GE.AND P3, PT, R40, RZ, PT ;  /* 0x000000ff2800720c */ /* 0x000fe20003f66270 */
[----:B------:R-:W-:Y:S01]  /*34a0*/  @!P5 IMAD.MOV R28, RZ, RZ, -R28 ;  /* 0x000000ffff1cd224 */ /* 0x000fe200078e0a1c */
[----:B------:R-:W-:Y:S01]  /*34b0*/  ISETP.GE.AND P0, PT, R20, RZ, PT ;  /* 0x000000ff1400720c */ /* 0x000fe20003f06270 */
[----:B------:R-:W-:Y:S01]  /*34c0*/  IMAD.MOV.U32 R30, RZ, RZ, R47 ;  /* 0x000000ffff1e7224 */ /* 0x000fe200078e002f */
[----:B------:R-:W-:Y:S01]  /*34d0*/  ISETP.GE.AND P2, PT, R0, RZ, PT ;  /* 0x000000ff0000720c */ /* 0x000fe20003f46270 */
[----:B------:R-:W-:Y:S01]  /*34e0*/  IMAD.MOV.U32 R26, RZ, RZ, R51 ;  /* 0x000000ffff1a7224 */ /* 0x000fe200078e0033 */
[----:B------:R-:W-:Y:S01]  /*34f0*/  ISETP.GE.AND P5, PT, R44, RZ, PT ;  /* 0x000000ff2c00720c */ /* 0x000fe20003fa6270 */
[----:B------:R-:W-:Y:S01]  /*3500*/  IMAD.MOV.U32 R24, RZ, RZ, R53 ;  /* 0x000000ffff187224 */ /* 0x000fe200078e0035 */
[----:B------:R-:W-:Y:S01]  /*3510*/  SHF.R.U32.HI R4, RZ, 0x6, R17 ;  /* 0x00000006ff047819 */ /* 0x000fe20000011611 */
[----:B------:R-:W-:-:S02]  /*3520*/  IMAD.MOV.U32 R22, RZ, RZ, R77 ;  /* 0x000000ffff167224 */ /* 0x000fc400078e004d */
[----:B------:R-:W-:Y:S01]  /*3530*/  @!P4 IMAD.MOV R30, RZ, RZ, -R30 ;  /* 0x000000ffff1ec224 */ /* 0x000fe200078e0a1e */
[----:B------:R-:W-:Y:S01]  /*3540*/  ISETP.NE.AND P4, PT, R141, RZ, PT ;  /* 0x000000ff8d00720c */ /* 0x000fe20003f85270 */
[----:B------:R-:W-:Y:S01]  /*3550*/  @!P3 IMAD.MOV R26, RZ, RZ, -R26 ;  /* 0x000000ffff1ab224 */ /* 0x000fe200078e0a1a */
[----:B------:R-:W-:Y:S01]  /*3560*/  SGXT.U32 R4, R4, 0x1 ;  /* 0x000000010404781a */ /* 0x000fe20000000000 */
[----:B------:R-:W-:Y:S01]  /*3570*/  @!P6 IMAD.MOV R24, RZ, RZ, -R24 ;  /* 0x000000ffff18e224 */ /* 0x000fe200078e0a18 */
[C---:B------:R-:W-:Y:S01]  /*3580*/  SEL R78, R7.reuse, R78, !P4 ;  /* 0x0000004e074e7207 */ /* 0x040fe20006000000 */
        /* <DEDUP_REMOVED lines=8> */
[----:B-1----:R-:W-:Y:S01]  /*3610*/  IMAD R2, R10, R9, RZ ;  /* 0x000000090a027224 */ /* 0x002fe200078e02ff */
[C---:B------:R-:W-:Y:S01]  /*3620*/  SEL R82, R7.reuse, R82, !P4 ;  /* 0x0000005207527207 */ /* 0x040fe20006000000 */
[----:B------:R-:W1:Y:S01]  /*3630*/  LDC.64 R10, c[0x0][0x238] ;  /* 0x00008e00ff0a7b82 */ /* 0x000e620000000a00 */
[----:B------:R-:W-:-:S02]  /*3640*/  SEL R83, R7, R83, !P4 ;  /* 0x0000005307537207 */ /* 0x000fc40006000000 */
[C---:B------:R-:W-:Y:S01]  /*3650*/  SEL R84, R7.reuse, R84, !P4 ;  /* 0x0000005407547207 */ /* 0x040fe20006000000 */
[----:B------:R2:W-:Y:S01]  /*3660*/  STL [R1+0x1d0], R2 ;  /* 0x0001d00201007387 */ /* 0x0005e20000100800 */
[C---:B------:R-:W-:Y:S02]  /*3670*/  SEL R85, R7.reuse, R85, !P4 ;  /* 0x0000005507557207 */ /* 0x040fe40006000000 */
[C---:B------:R-:W-:Y:S01]  /*3680*/  SEL R86, R7.reuse, R86, !P4 ;  /* 0x0000005607567207 */ /* 0x040fe20006000000 */
[----:B------:R-:W-:Y:S01]  /*3690*/  STL [R1+0x3ac], R141 ;  /* 0x0003ac8d01007387 */ /* 0x000fe20000100800 */
[C---:B------:R-:W-:Y:S02]  /*36a0*/  SEL R87, R7.reuse, R87, !P4 ;  /* 0x0000005707577207 */ /* 0x040fe40006000000 */
[C---:B------:R-:W-:Y:S02]  /*36b0*/  SEL R88, R7.reuse, R88, !P4 ;  /* 0x0000005807587207 */ /* 0x040fe40006000000 */
[----:B------:R-:W-:-:S02]  /*36c0*/  SEL R89, R7, R89, !P4 ;  /* 0x0000005907597207 */ /* 0x000fc40006000000 */
[C---:B------:R-:W-:Y:S02]  /*36d0*/  SEL R90, R7.reuse, R90, !P4 ;  /* 0x0000005a075a7207 */ /* 0x040fe40006000000 */
[C---:B------:R-:W-:Y:S02]  /*36e0*/  SEL R91, R7.reuse, R91, !P4 ;  /* 0x0000005b075b7207 */ /* 0x040fe40006000000 */
[C---:B------:R-:W-:Y:S02]  /*36f0*/  SEL R92, R7.reuse, R92, !P4 ;  /* 0x0000005c075c7207 */ /* 0x040fe40006000000 */
[C---:B------:R-:W-:Y:S02]  /*3700*/  SEL R93, R7.reuse, R93, !P4 ;  /* 0x0000005d075d7207 */ /* 0x040fe40006000000 */
[C---:B------:R-:W-:Y:S01]  /*3710*/  SEL R76, R7.reuse, R76, !P4 ;  /* 0x0000004c074c7207 */ /* 0x040fe20006000000 */
[----:B-1----:R-:W-:Y:S01]  /*3720*/  IMAD R220, R4, R10, RZ ;  /* 0x0000000a04dc7224 */ /* 0x002fe200078e02ff */
[----:B------:R-:W-:-:S02]  /*3730*/  SEL R75, R7, R75, !P4 ;  /* 0x0000004b074b7207 */ /* 0x000fc40006000000 */
[C---:B------:R-:W-:Y:S01]  /*3740*/  SEL R74, R7.reuse, R74, !P4 ;  /* 0x0000004a074a7207 */ /* 0x040fe20006000000 */
[C---:B------:R-:W-:Y:S01]  /*3750*/  IMAD R222, R10.reuse, 0x2, R220 ;  /* 0x000000020ade7824 */ /* 0x040fe200078e02dc */
[C---:B------:R-:W-:Y:S01]  /*3760*/  SEL R73, R7.reuse, R73, !P4 ;  /* 0x0000004907497207 */ /* 0x040fe20006000000 */
[----:B------:R-:W-:Y:S01]  /*3770*/  STL [R1+0x388], R220 ;  /* 0x000388dc01007387 */ /* 0x000fe20000100800 */
[C---:B------:R-:W-:Y:S01]  /*3780*/  SEL R72, R7.reuse, R72, !P4 ;  /* 0x0000004807487207 */ /* 0x040fe20006000000 */
[C---:B------:R-:W-:Y:S01]  /*3790*/  IMAD R224, R10.reuse, 0x2, R222 ;  /* 0x000000020ae07824 */ /* 0x040fe200078e02de */
[C---:B------:R-:W-:Y:S02]  /*37a0*/  SEL R71, R7.reuse, R71, !P4 ;  /* 0x0000004707477207 */ /* 0x040fe40006000000 */
[C---:B------:R-:W-:Y:S01]  /*37b0*/  SEL R70, R7.reuse, R70, !P4 ;  /* 0x0000004607467207 */ /* 0x040fe20006000000 */
[----:B------:R-:W-:Y:S01]  /*37c0*/  IMAD R226, R10, 0x2, R224 ;  /* 0x000000020ae27824 */ /* 0x000fe200078e02e0 */
[----:B------:R-:W-:-:S02]  /*37d0*/  SEL R69, R7, R69, !P4 ;  /* 0x0000004507457207 */ /* 0x000fc40006000000 */
[C---:B------:R-:W-:Y:S01]  /*37e0*/  SEL R68, R7.reuse, R68, !P4 ;  /* 0x0000004407447207 */ /* 0x040fe20006000000 */
[C---:B------:R-:W-:Y:S01]  /*37f0*/  IMAD R228, R10.reuse, 0x2, R226 ;  /* 0x000000020ae47824 */ /* 0x040fe200078e02e2 */
[C---:B------:R-:W-:Y:S02]  /*3800*/  SEL R67, R7.reuse, R67, !P4 ;  /* 0x0000004307437207 */ /* 0x040fe40006000000 */
        /* <DEDUP_REMOVED lines=19> */
[----:B------:R-:W-:Y:S01]  /*3940*/  IMAD R243, R10, 0x2, R241 ;  /* 0x000000020af37824 */ /* 0x000fe200078e02f1 */
[C---:B------:R-:W-:Y:S02]  /*3950*/  SEL R53, R7.reuse, R13, !P4 ;  /* 0x0000000d07357207 */ /* 0x040fe40006000000 */
[C---:B------:R-:W-:Y:S02]  /*3960*/  SEL R52, R7.reuse, R15, !P4 ;  /* 0x0000000f07347207 */ /* 0x040fe40006000000 */
[----:B------:R-:W-:-:S02]  /*3970*/  SEL R51, R7, R19, !P4 ;  /* 0x0000001307337207 */ /* 0x000fc40006000000 */
[C---:B------:R-:W-:Y:S02]  /*3980*/  SEL R50, R7.reuse, R21, !P4 ;  /* 0x0000001507327207 */ /* 0x040fe40006000000 */
[C---:B------:R-:W-:Y:S02]  /*3990*/  SEL R49, R7.reuse, R23, !P4 ;  /* 0x0000001707317207 */ /* 0x040fe40006000000 */
[C---:B------:R-:W-:Y:S02]  /*39a0*/  SEL R48, R7.reuse, R25, !P4 ;  /* 0x0000001907307207 */ /* 0x040fe40006000000 */
        /* <DEDUP_REMOVED lines=21> */
[----:B------:R-:W-:Y:S01]  /*3b00*/  IMAD R35, R10, 0x2, R37 ;  /* 0x000000020a237824 */ /* 0x000fe200078e0225 */
[----:B------:R-:W-:Y:S01]  /*3b10*/  SEL R16, R7, R16, !P4 ;  /* 0x0000001007107207 */ /* 0x000fe20006000000 */
[----:B------:R-:W-:Y:S01]  /*3b20*/  VIADD R7, R8, 0x7f ;  /* 0x0000007f08077836 */ /* 0x000fe20000000000 */
[----:B------:R-:W-:Y:S01]  /*3b30*/  LEA R240, P0, R2, UR4, 0x2 ;  /* 0x0000000402f07c11 */ /* 0x000fe2000f8010ff */
[----:B------:R-:W-:Y:S01]  /*3b40*/  ULDC UR4, c[0x0][0x230] ;  /* 0x00008c0000047ab9 */ /* 0x000fe20000000800 */
[----:B------:R-:W-:Y:S01]  /*3b50*/  LOP3.LUT R162, R4, 0x20, RZ, 0xfc, !PT ;  /* 0x0000002004a27812 */ /* 0x000fe200078efcff */
[----:B------:R-:W-:Y:S01]  /*3b60*/  IMAD R33, R10, 0x2, R35 ;  /* 0x000000020a217824 */ /* 0x000fe200078e0223 */
[----:B------:R-:W-:Y:S02]  /*3b70*/  ISETP.GT.AND P1, PT, R7, 0x7f, PT ;  /* 0x0000007f0700780c */ /* 0x000fe40003f24270 */
[----:B------:R-:W-:Y:S01]  /*3b80*/  LEA.HI.X.SX32 R9, R2, UR5, 0x2, P0 ;  /* 0x0000000502097c11 */ /* 0x000fe200080f16ff */
[----:B------:R-:W-:Y:S01]  /*3b90*/  ULDC UR5, c[0x0][0x230] ;  /* 0x00008c0000057ab9 */ /* 0x000fe20000000800 */
[----:B------:R-:W-:Y:S01]  /*3ba0*/  ISETP.GE.AND P0, PT, R4, R8, PT ;  /* 0x000000080400720c */ /* 0x000fe20003f06270 */
[----:B------:R-:W-:Y:S01]  /*3bb0*/  IMAD R31, R10, 0x2, R33 ;  /* 0x000000020a1f7824 */ /* 0x000fe200078e0221 */
[----:B------:R-:W-:-:S02]  /*3bc0*/  SEL R204, RZ, 0x4, !P1 ;  /* 0x00000004ffcc7807 */ /* 0x000fc40004800000 */
[----:B------:R-:W-:Y:S01]  /*3bd0*/  LOP3.LUT R163, R4, 0x22, RZ, 0xfc, !PT ;  /* 0x0000002204a37812 */ /* 0x000fe200078efcff */
[----:B------:R-:W-:Y:S01]  /*3be0*/  IMAD R29, R10, 0x2, R31 ;  /* 0x000000020a1d7824 */ /* 0x000fe200078e021f */
[----:B------:R-:W-:Y:S02]  /*3bf0*/  LOP3.LUT R167, R4, 0x62, RZ, 0xfc, !PT ;  /* 0x0000006204a77812 */ /* 0x000fe400078efcff */
[-C--:B------:R-:W-:Y:S01]  /*3c00*/  ISETP.GE.AND P3, PT, R162, R8.reuse, PT ;  /* 0x00000008a200720c */ /* 0x080fe20003f66270 */
[----:B------:R-:W-:Y:S01]  /*3c10*/  IMAD R27, R10, 0x2, R29 ;  /* 0x000000020a1b7824 */ /* 0x000fe200078e021d */
[----:B------:R-:W-:Y:S02]  /*3c20*/  SEL R14, R204, RZ, !P0 ;  /* 0x000000ffcc0e7207 */ /* 0x000fe40004000000 */
[----:B------:R-:W-:Y:S01]  /*3c30*/  LOP3.LUT R173, R4, 0x46, RZ, 0xfc, !PT ;  /* 0x0000004604ad7812 */ /* 0x000fe200078efcff */
[----:B------:R-:W-:Y:S01]  /*3c40*/  IMAD R25, R10, 0x2, R27 ;  /* 0x000000020a197824 */ /* 0x000fe200078e021b */
[----:B------:R-:W-:-:S02]  /*3c50*/  ISETP.GE.AND P0, PT, R163, R8, PT ;  /* 0x00000008a300720c */ /* 0x000fc40003f06270 */
[----:B------:R-:W-:Y:S01]  /*3c60*/  LOP3.LUT R164, R4, 0x40, RZ, 0xfc, !PT ;  /* 0x0000004004a47812 */ /* 0x000fe200078efcff */
[----:B------:R-:W-:Y:S01]  /*3c70*/  IMAD R23, R10, 0x2, R25 ;  /* 0x000000020a177824 */ /* 0x000fe200078e0219 */
[----:B------:R-:W-:Y:S02]  /*3c80*/  LOP3.LUT R174, R4, 0x64, RZ, 0xfc, !PT ;  /* 0x0000006404ae7812 */ /* 0x000fe400078efcff */
[----:B------:R-:W-:Y:S01]  /*3c90*/  ISETP.GE.AND P6, PT, R167, UR17, PT ;  /* 0x00000011a7007c0c */ /* 0x000fe2000bfc6270 */
[----:B------:R-:W-:Y:S01]  /*3ca0*/  IMAD R21, R10, 0x2, R23 ;  /* 0x000000020a157824 */ /* 0x000fe200078e0217 */
[----:B------:R-:W-:Y:S02]  /*3cb0*/  SEL R144, R204, RZ, !P3 ;  /* 0x000000ffcc907207 */ /* 0x000fe40005800000 */
[----:B------:R-:W-:Y:S02]  /*3cc0*/  LOP3.LUT R170, R4, 0x24, RZ, 0xfc, !PT ;  /* 0x0000002404aa7812 */ /* 0x000fe400078efcff */
[----:B------:R-:W-:Y:S01]  /*3cd0*/  ISETP.GE.AND P3, PT, R173, UR7, PT ;  /* 0x00000007ad007c0c */ /* 0x000fe2000bf66270 */
[----:B------:R-:W-:Y:S01]  /*3ce0*/  ULDC UR7, c[0x0][0x230] ;  /* 0x00008c0000077ab9 */ /* 0x000fe20000000800 */
[----:B------:R-:W-:-:S02]  /*3cf0*/  SEL R12, R204, RZ, !P0 ;  /* 0x000000ffcc0c7207 */ /* 0x000fc40004000000 */
[----:B------:R-:W-:Y:S02]  /*3d00*/  LOP3.LUT R176, R4, 0x8, RZ, 0xfc, !PT ;  /* 0x0000000804b07812 */ /* 0x000fe400078efcff */
[----:B------:R-:W-:Y:S01]  /*3d10*/  ISETP.GE.AND P5, PT, R164, UR4, PT ;  /* 0x00000004a4007c0c */ /* 0x000fe2000bfa6270 */
[----:B------:R-:W-:Y:S01]  /*3d20*/  ULDC UR4, c[0x0][0x230] ;  /* 0x00008c0000047ab9 */ /* 0x000fe20000000800 */
[----:B------:R-:W-:Y:S01]  /*3d30*/  ISETP.GE.AND P0, PT, R174, UR18, PT ;  /* 0x00000012ae007c0c */ /* 0x000fe2000bf06270 */
[----:B------:R-:W-:Y:S01]  /*3d40*/  UIADD3 UR4, UR4, -0x80, URZ ;  /* 0xffffff8004047890 */ /* 0x000fe2000fffe03f */
[C---:B------:R-:W-:Y:S02]  /*3d50*/  LOP3.LUT R175, R4.reuse, 0x66, RZ, 0xfc, !PT ;  /* 0x0000006604af7812 */ /* 0x040fe400078efcff */
[C---:B------:R-:W-:Y:S02]  /*3d60*/  LOP3.LUT R177, R4.reuse, 0xa, RZ, 0xfc, !PT ;  /* 0x0000000a04b17812 */ /* 0x040fe400078efcff */
[----:B------:R-:W-:-:S02]  /*3d70*/  LOP3.LUT R166, R4, 0x60, RZ, 0xfc, !PT ;  /* 0x0000006004a67812 */ /* 0x000fc400078efcff */
[----:B------:R-:W-:Y:S02]  /*3d80*/  SEL R149, R204, RZ, !P6 ;  /* 0x000000ffcc957207 */ /* 0x000fe40007000000 */
[----:B------:R-:W-:Y:S02]  /*3d90*/  LOP3.LUT R165, R4, 0x42, RZ, 0xfc, !PT ;  /* 0x0000004204a57812 */ /* 0x000fe400078efcff */
[----:B------:R-:W-:Y:S02]  /*3da0*/  ISETP.GE.AND P6, PT, R170, R8, PT ;  /* 0x00000008aa00720c */ /* 0x000fe40003fc6270 */
[----:B------:R-:W-:Y:S02]  /*3db0*/  SEL R245, R204, RZ, !P3 ;  /* 0x000000ffccf57207 */ /* 0x000fe40005800000 */
[----:B--2---:R-:W-:Y:S02]  /*3dc0*/  LOP3.LUT R2, R4, 0x4a, RZ, 0xfc, !PT ;  /* 0x0000004a04027812 */ /* 0x004fe400078efcff */
[----:B------:R-:W-:-:S02]  /*3dd0*/  SEL R146, R204, RZ, !P5 ;  /* 0x000000ffcc927207 */ /* 0x000fc40006800000 */
[-C--:B------:R-:W-:Y:S02]  /*3de0*/  ISETP.GE.AND P3, PT, R176, R8.reuse, PT ;  /* 0x00000008b000720c */ /* 0x080fe40003f66270 */
[----:B------:R-:W-:Y:S02]  /*3df0*/  SEL R242, R204, RZ, !P0 ;  /* 0x000000ffccf27207 */ /* 0x000fe40004000000 */
[----:B------:R-:W-:Y:S02]  /*3e00*/  ISETP.GE.AND P5, PT, R175, UR19, PT ;  /* 0x00000013af007c0c */ /* 0x000fe4000bfa6270 */
[----:B------:R-:W-:Y:S02]  /*3e10*/  ISETP.GE.AND P0, PT, R177, R8, PT ;  /* 0x00000008b100720c */ /* 0x000fe40003f06270 */
[----:B------:R-:W-:Y:S02]  /*3e20*/  LOP3.LUT R178, R4, 0x28, RZ, 0xfc, !PT ;  /* 0x0000002804b27812 */ /* 0x000fe400078efcff */
[----:B------:R-:W-:-:S02]  /*3e30*/  ISETP.GE.AND P1, PT, R166, UR16, PT ;  /* 0x00000010a6007c0c */ /* 0x000fc4000bf26270 */
[C---:B------:R-:W-:Y:S02]  /*3e40*/  LOP3.LUT R169, R4.reuse, 0x6, RZ, 0xfc, !PT ;  /* 0x0000000604a97812 */ /* 0x040fe400078efcff */
[----:B------:R-:W-:Y:S02]  /*3e50*/  LOP3.LUT R179, R4, 0x2a, RZ, 0xfc, !PT ;  /* 0x0000002a04b37812 */ /* 0x000fe400078efcff */
[----:B------:R-:W-:Y:S01]  /*3e60*/  ISETP.GE.AND P4, PT, R165, UR5, PT ;  /* 0x00000005a5007c0c */ /* 0x000fe2000bf86270 */
[----:B------:R-:W-:Y:S01]  /*3e70*/  ULDC UR5, c[0x0][0x230] ;  /* 0x00008c0000057ab9 */ /* 0x000fe20000000800 */
[----:B------:R-:W-:Y:S02]  /*3e80*/  SEL R248, R204, RZ, !P6 ;  /* 0x000000ffccf87207 */ /* 0x000fe40007000000 */
[----:B------:R-:W-:Y:S02]  /*3e90*/  LOP3.LUT R168, R4, 0x4, RZ, 0xfc, !PT ;  /* 0x0000000404a87812 */ /* 0x000fe400078efcff */
[----:B------:R-:W-:Y:S01]  /*3ea0*/  ISETP.GE.AND P6, PT, R2, UR9, PT ;  /* 0x0000000902007c0c */ /* 0x000fe2000bfc6270 */
[----:B------:R-:W-:Y:S01]  /*3eb0*/  ULDC UR9, c[0x0][0x230] ;  /* 0x00008c0000097ab9 */ /* 0x000fe20000000800 */
[----:B------:R-:W-:-:S02]  /*3ec0*/  SEL R19, R204, RZ, !P3 ;  /* 0x000000ffcc137207 */ /* 0x000fc40005800000 */
[C---:B------:R-:W-:Y:S02]  /*3ed0*/  SEL R15, R204.reuse, RZ, !P5 ;  /* 0x000000ffcc0f7207 */ /* 0x040fe40006800000 */
[----:B------:R-:W-:Y:S01]  /*3ee0*/  SEL R2, R204, RZ, !P0 ;  /* 0x000000ffcc027207 */ /* 0x000fe20004000000 */
[----:B------:R1:W-:Y:S01]  /*3ef0*/  STL [R1+0xac], R19 ;  /* 0x0000ac1301007387 */ /* 0x0003e20000100800 */
[----:B------:R-:W-:Y:S02]  /*3f00*/  LOP3.LUT R181, R4, 0x2, RZ, 0xfc, !PT ;  /* 0x0000000204b57812 */ /* 0x000fe400078efcff */
[----:B------:R-:W-:Y:S01]  /*3f10*/  SEL R148, R204, RZ, !P1 ;  /* 0x000000ffcc947207 */ /* 0x000fe20004800000 */
[----:B------:R2:W-:Y:S01]  /*3f20*/  STL [R1+0xa8], R2 ;  /* 0x0000a80201007387 */ /* 0x0005e20000100800 */
[----:B------:R-:W-:Y:S02]  /*3f30*/  ISETP.GE.AND P5, PT, R178, R8, PT ;  /* 0x00000008b200720c */ /* 0x000fe40003fa6270 */
[----:B------:R-:W-:-:S02]  /*3f40*/  SEL R147, R204, RZ, !P4 ;  /* 0x000000ffcc937207 */ /* 0x000fc40006000000 */
[-C--:B------:R-:W-:Y:S02]  /*3f50*/  ISETP.GE.AND P1, PT, R169, R8.reuse, PT ;  /* 0x00000008a900720c */ /* 0x080fe40003f26270 */
[-C--:B------:R-:W-:Y:S02]  /*3f60*/  ISETP.GE.AND P3, PT, R179, R8.reuse, PT ;  /* 0x00000008b300720c */ /* 0x080fe40003f66270 */
[----:B------:R-:W-:Y:S02]  /*3f70*/  LOP3.LUT R180, R4, 0x48, RZ, 0xfc, !PT ;  /* 0x0000004804b47812 */ /* 0x000fe400078efcff */
[-C--:B------:R-:W-:Y:S02]  /*3f80*/  ISETP.GE.AND P4, PT, R168, R8.reuse, PT ;  /* 0x00000008a800720c */ /* 0x080fe40003f86270 */
[----:B------:R-:W-:Y:S02]  /*3f90*/  LOP3.LUT R171, R4, 0x26, RZ, 0xfc, !PT ;  /* 0x0000002604ab7812 */ /* 0x000fe400078efcff */
[----:B------:R-:W-:-:S02]  /*3fa0*/  ISETP.GE.AND P2, PT, R181, R8, PT ;  /* 0x00000008b500720c */ /* 0x000fc40003f46270 */
[----:B-1----:R-:W-:Y:S02]  /*3fb0*/  SEL R19, R204, RZ, !P5 ;  /* 0x000000ffcc137207 */ /* 0x002fe40006800000 */
[----:B------:R-:W-:Y:S02]  /*3fc0*/  LOP3.LUT R172, R4, 0x44, RZ, 0xfc, !PT ;  /* 0x0000004404ac7812 */ /* 0x000fe400078efcff */
[C---:B------:R-:W-:Y:S01]  /*3fd0*/  SEL R249, R204.reuse, RZ, !P1 ;  /* 0x000000ffccf97207 */ /* 0x040fe20004800000 */
[----:B------:R1:W-:Y:S01]  /*3fe0*/  STL [R1+0xa4], R19 ;  /* 0x0000a41301007387 */ /* 0x0003e20000100800 */
[C---:B--2---:R-:W-:Y:S02]  /*3ff0*/  SEL R2, R204.reuse, RZ, !P3 ;  /* 0x000000ffcc027207 */ /* 0x044fe40005800000 */
[----:B------:R-:W-:Y:S02]  /*4000*/  SEL R250, R204, RZ, !P4 ;  /* 0x000000ffccfa7207 */ /* 0x000fe40006000000 */
[----:B------:R-:W-:Y:S01]  /*4010*/  ISETP.GE.AND P1, PT, R180, UR8, PT ;  /* 0x00000008b4007c0c */ /* 0x000fe2000bf26270 */
[----:B------:R2:W-:Y:S01]  /*4020*/  STL [R1+0xa0], R2 ;  /* 0x0000a00201007387 */ /* 0x0005e20000100800 */
[----:B------:R-:W-:Y:S01]  /*4030*/  ISETP.GE.AND P4, PT, R171, R8, PT ;  /* 0x00000008ab00720c */ /* 0x000fe20003f86270 */
[----:B------:R-:W-:Y:S01]  /*4040*/  ULDC UR8, c[0x0][0x230] ;  /* 0x00008c0000087ab9 */ /* 0x000fe20000000800 */
[----:B------:R-:W-:-:S02]  /*4050*/  LOP3.LUT R182, R4, 0x68, RZ, 0xfc, !PT ;  /* 0x0000006804b67812 */ /* 0x000fc400078efcff */
[----:B------:R-:W-:Y:S02]  /*4060*/  SEL R13, R204, RZ, !P2 ;  /* 0x000000ffcc0d7207 */ /* 0x000fe40005000000 */
[----:B------:R-:W-:Y:S02]  /*4070*/  LOP3.LUT R184, R4, 0xc, RZ, 0xfc, !PT ;  /* 0x0000000c04b87812 */ /* 0x000fe400078efcff */
[----:B------:R-:W-:Y:S01]  /*4080*/  ISETP.GE.AND P2, PT, R172, UR6, PT ;  /* 0x00000006ac007c0c */ /* 0x000fe2000bf46270 */
[----:B------:R-:W-:Y:S01]  /*4090*/  ULDC UR6, c[0x0][0x230] ;  /* 0x00008c0000067ab9 */ /* 0x000fe20000000800 */
[----:B------:R-:W-:Y:S02]  /*40a0*/  LOP3.LUT R183, R4, 0x6a, RZ, 0xfc, !PT ;  /* 0x0000006a04b77812 */ /* 0x000fe400078efcff */
[C---:B-1----:R-:W-:Y:S02]  /*40b0*/  SEL R19, R204.reuse, RZ, !P1 ;  /* 0x000000ffcc137207 */ /* 0x042fe40004800000 */
[----:B------:R-:W-:-:S02]  /*40c0*/  SEL R247, R204, RZ, !P4 ;  /* 0x000000ffccf77207 */ /* 0x000fc40006000000 */
[----:B--2---:R-:W-:Y:S01]  /*40d0*/  SEL R2, R204, RZ, !P6 ;  /* 0x000000ffcc027207 */ /* 0x004fe20007000000 */
[----:B------:R-:W-:Y:S01]  /*40e0*/  STL [R1+0x9c], R19 ;  /* 0x00009c1301007387 */ /* 0x000fe20000100800 */
[----:B------:R-:W-:Y:S02]  /*40f0*/  ISETP.GE.AND P4, PT, R182, UR20, PT ;  /* 0x00000014b6007c0c */ /* 0x000fe4000bf86270 */
[----:B------:R-:W-:Y:S01]  /*4100*/  LOP3.LUT R185, R4, 0xe, RZ, 0xfc, !PT ;  /* 0x0000000e04b97812 */ /* 0x000fe200078efcff */
[----:B------:R1:W-:Y:S01]  /*4110*/  STL [R1+0x98], R2 ;  /* 0x0000980201007387 */ /* 0x0003e20000100800 */
[----:B------:R-:W-:Y:S02]  /*4120*/  SEL R246, R204, RZ, !P2 ;  /* 0x000000ffccf67207 */ /* 0x000fe40005000000 */
[----:B------:R-:W-:Y:S02]  /*4130*/  ISETP.GE.AND P6, PT, R184, R8, PT ;  /* 0x00000008b800720c */ /* 0x000fe40003fc6270 */
[----:B------:R-:W-:-:S02]  /*4140*/  ISETP.GE.AND P2, PT, R183, UR21, PT ;  /* 0x00000015b7007c0c */ /* 0x000fc4000bf46270 */
[----:B------:R-:W-:Y:S02]  /*4150*/  LOP3.LUT R186, R4, 0x2c, RZ, 0xfc, !PT ;  /* 0x0000002c04ba7812 */ /* 0x000fe400078efcff */
[C---:B------:R-:W-:Y:S02]  /*4160*/  SEL R252, R204.reuse, RZ, !P4 ;  /* 0x000000ffccfc7207 */ /* 0x040fe40006000000 */
[-C--:B------:R-:W-:Y:S02]  /*4170*/  ISETP.GE.AND P4, PT, R185, R8.reuse, PT ;  /* 0x00000008b900720c */ /* 0x080fe40003f86270 */
[C---:B-1----:R-:W-:Y:S02]  /*4180*/  SEL R2, R204.reuse, RZ, !P6 ;  /* 0x000000ffcc027207 */ /* 0x042fe40007000000 */
[----:B------:R-:W-:Y:S02]  /*4190*/  SEL R251, R204, RZ, !P2 ;  /* 0x000000ffccfb7207 */ /* 0x000fe40005000000 */
[----:B------:R-:W-:Y:S01]  /*41a0*/  LOP3.LUT R187, R4, 0x2e, RZ, 0xfc, !PT ;  /* 0x0000002e04bb7812 */ /* 0x000fe200078efcff */
[----:B------:R1:W-:Y:S01]  /*41b0*/  STL [R1+0xcc], R2 ;  /* 0x0000cc0201007387 */ /* 0x0003e20000100800 */
[----:B------:R-:W-:-:S02]  /*41c0*/  ISETP.GE.AND P2, PT, R186, R8, PT ;  /* 0x00000008ba00720c */ /* 0x000fc40003f46270 */
[----:B------:R-:W-:Y:S02]  /*41d0*/  LOP3.LUT R188, R4, 0x4c, RZ, 0xfc, !PT ;  /* 0x0000004c04bc7812 */ /* 0x000fe400078efcff */
[----:B------:R-:W-:Y:S02]  /*41e0*/  SEL R19, R204, RZ, !P4 ;  /* 0x000000ffcc137207 */ /* 0x000fe40006000000 */
[----:B------:R-:W-:Y:S02]  /*41f0*/  ISETP.GE.AND P6, PT, R187, R8, PT ;  /* 0x00000008bb00720c */ /* 0x000fe40003fc6270 */
[----:B------:R-:W-:Y:S01]  /*4200*/  LOP3.LUT R189, R4, 0x4e, RZ, 0xfc, !PT ;  /* 0x0000004e04bd7812 */ /* 0x000fe200078efcff */
[----:B------:R2:W-:Y:S01]  /*4210*/  STL [R1+0xc8], R19 ;  /* 0x0000c81301007387 */ /* 0x0005e20000100800 */
[----:B-1----:R-:W-:Y:S02]  /*4220*/  SEL R2, R204, RZ, !P2 ;  /* 0x000000ffcc027207 */ /* 0x002fe40005000000 */
[----:B------:R-:W-:Y:S01]  /*4230*/  ISETP.GE.AND P0, PT, R188, UR10, PT ;  /* 0x0000000abc007c0c */ /* 0x000fe2000bf06270 */
[----:B------:R-:W-:Y:S01]  /*4240*/  ULDC UR10, c[0x0][0x230] ;  /* 0x00008c00000a7ab9 */ /* 0x000fe20000000800 */
[----:B------:R-:W-:Y:S01]  /*4250*/  LOP3.LUT R190, R4, 0x6c, RZ, 0xfc, !PT ;  /* 0x0000006c04be7812 */ /* 0x000fe200078efcff */
[----:B------:R1:W-:Y:S01]  /*4260*/  STL [R1+0xc4], R2 ;  /* 0x0000c40201007387 */ /* 0x0003e20000100800 */
[----:B------:R-:W-:-:S02]  /*4270*/  ISETP.GE.AND P5, PT, R189, UR11, PT ;  /* 0x0000000bbd007c0c */ /* 0x000fc4000bfa6270 */
[----:B------:R-:W-:Y:S02]  /*4280*/  LOP3.LUT R191, R4, 0x6e, RZ, 0xfc, !PT ;  /* 0x0000006e04bf7812 */ /* 0x000fe400078efcff */
[----:B--2---:R-:W-:Y:S02]  /*4290*/  SEL R19, R204, RZ, !P6 ;  /* 0x000000ffcc137207 */ /* 0x004fe40007000000 */
[----:B------:R-:W-:Y:S02]  /*42a0*/  ISETP.GE.AND P3, PT, R190, UR22, PT ;  /* 0x00000016be007c0c */ /* 0x000fe4000bf66270 */
[----:B------:R-:W-:Y:S01]  /*42b0*/  LOP3.LUT R192, R4, 0x10, RZ, 0xfc, !PT ;  /* 0x0000001004c07812 */ /* 0x000fe200078efcff */
[----:B------:R2:W-:Y:S01]  /*42c0*/  STL [R1+0xc0], R19 ;  /* 0x0000c01301007387 */ /* 0x0005e20000100800 */
[----:B-1----:R-:W-:Y:S02]  /*42d0*/  SEL R2, R204, RZ, !P0 ;  /* 0x000000ffcc027207 */ /* 0x002fe40004000000 */
[----:B------:R-:W-:-:S02]  /*42e0*/  ISETP.GE.AND P1, PT, R191, UR23, PT ;  /* 0x00000017bf007c0c */ /* 0x000fc4000bf26270 */
[C---:B------:R-:W-:Y:S01]  /*42f0*/  LOP3.LUT R193, R4.reuse, 0x12, RZ, 0xfc, !PT ;  /* 0x0000001204c17812 */ /* 0x040fe200078efcff */
[----:B------:R1:W-:Y:S01]  /*4300*/  STL [R1+0xbc], R2 ;  /* 0x0000bc0201007387 */ /* 0x0003e20000100800 */
[C---:B------:R-:W-:Y:S02]  /*4310*/  LOP3.LUT R194, R4.reuse, 0x30, RZ, 0xfc, !PT ;  /* 0x0000003004c27812 */ /* 0x040fe400078efcff */
[----:B------:R-:W-:Y:S02]  /*4320*/  LOP3.LUT R195, R4, 0x32, RZ, 0xfc, !PT ;  /* 0x0000003204c37812 */ /* 0x000fe400078efcff */
[----:B--2---:R-:W-:Y:S02]  /*4330*/  SEL R19, R204, RZ, !P5 ;  /* 0x000000ffcc137207 */ /* 0x004fe40006800000 */
[----:B------:R-:W-:Y:S02]  /*4340*/  ISETP.GE.AND P5, PT, R192, R8, PT ;  /* 0x00000008c000720c */ /* 0x000fe40003fa6270 */
[----:B------:R-:W-:Y:S01]  /*4350*/  LOP3.LUT R196, R4, 0x50, RZ, 0xfc, !PT ;  /* 0x0000005004c47812 */ /* 0x000fe200078efcff */
[----:B------:R2:W-:Y:S01]  /*4360*/  STL [R1+0xb8], R19 ;  /* 0x0000b81301007387 */ /* 0x0005e20000100800 */
[----:B-1----:R-:W-:-:S02]  /*4370*/  SEL R2, R204, RZ, !P3 ;  /* 0x000000ffcc027207 */ /* 0x002fc40005800000 */
[-C--:B------:R-:W-:Y:S02]  /*4380*/  ISETP.GE.AND P3, PT, R193, R8.reuse, PT ;  /* 0x00000008c100720c */ /* 0x080fe40003f66270 */
[----:B------:R-:W-:Y:S01]  /*4390*/  LOP3.LUT R198, R4, 0x52, RZ, 0xfc, !PT ;  /* 0x0000005204c67812 */ /* 0x000fe200078efcff */
[----:B------:R1:W-:Y:S01]  /*43a0*/  STL [R1+0xb4], R2 ;  /* 0x0000b40201007387 */ /* 0x0003e20000100800 */
[----:B------:R-:W-:Y:S02]  /*43b0*/  ISETP.GE.AND P4, PT, R196, UR12, PT ;  /* 0x0000000cc4007c0c */ /* 0x000fe4000bf86270 */
[----:B------:R-:W-:Y:S02]  /*43c0*/  LOP3.LUT R199, R4, 0x70, RZ, 0xfc, !PT ;  /* 0x0000007004c77812 */ /* 0x000fe400078efcff */
[----:B--2---:R-:W-:Y:S02]  /*43d0*/  SEL R19, R204, RZ, !P1 ;  /* 0x000000ffcc137207 */ /* 0x004fe40004800000 */
[----:B------:R-:W-:-:S02]  /*43e0*/  ISETP.GE.AND P1, PT, R194, R8, PT ;  /* 0x00000008c200720c */ /* 0x000fc40003f26270 */
[----:B------:R-:W-:Y:S01]  /*43f0*/  ISETP.GE.AND P2, PT, R198, UR13, PT ;  /* 0x0000000dc6007c0c */ /* 0x000fe2000bf46270 */
[----:B------:R2:W-:Y:S01]  /*4400*/  STL [R1+0xb0], R19 ;  /* 0x0000b01301007387 */ /* 0x0005e20000100800 */
[----:B-1----:R-:W-:Y:S02]  /*4410*/  SEL R2, R204, RZ, !P5 ;  /* 0x000000ffcc027207 */ /* 0x002fe40006800000 */
[----:B------:R-:W-:Y:S02]  /*4420*/  ISETP.GE.AND P6, PT, R199, UR24, PT ;  /* 0x00000018c7007c0c */ /* 0x000fe4000bfc6270 */
[C---:B------:R-:W-:Y:S01]  /*4430*/  LOP3.LUT R200, R4.reuse, 0x72, RZ, 0xfc, !PT ;  /* 0x0000007204c87812 */ /* 0x040fe200078efcff */
[----:B------:R1:W-:Y:S01]  /*4440*/  STL [R1+0xec], R2 ;  /* 0x0000ec0201007387 */ /* 0x0003e20000100800 */
[----:B------:R-:W-:Y:S02]  /*4450*/  LOP3.LUT R201, R4, 0x14, RZ, 0xfc, !PT ;  /* 0x0000001404c97812 */ /* 0x000fe400078efcff */
[----:B------:R-:W-:-:S02]  /*4460*/  ISETP.GE.AND P0, PT, R200, UR25, PT ;  /* 0x00000019c8007c0c */ /* 0x000fc4000bf06270 */
[----:B--2---:R-:W-:Y:S02]  /*4470*/  SEL R19, R204, RZ, !P3 ;  /* 0x000000ffcc137207 */ /* 0x004fe40005800000 */
[----:B------:R-:W-:Y:S02]  /*4480*/  ISETP.GE.AND P3, PT, R195, R8, PT ;  /* 0x00000008c300720c */ /* 0x000fe40003f66270 */
[----:B------:R-:W-:Y:S01]  /*4490*/  LOP3.LUT R202, R4, 0x16, RZ, 0xfc, !PT ;  /* 0x0000001604ca7812 */ /* 0x000fe200078efcff */
[----:B------:R2:W-:Y:S01]  /*44a0*/  STL [R1+0xe8], R19 ;  /* 0x0000e81301007387 */ /* 0x0005e20000100800 */
[----:B-1----:R-:W-:Y:S02]  /*44b0*/  SEL R2, R204, RZ, !P1 ;  /* 0x000000ffcc027207 */ /* 0x002fe40004800000 */
[C---:B------:R-:W-:Y:S02]  /*44c0*/  LOP3.LUT R203, R4.reuse, 0x34, RZ, 0xfc, !PT ;  /* 0x0000003404cb7812 */ /* 0x040fe400078efcff */
[C---:B------:R-:W-:Y:S01]  /*44d0*/  LOP3.LUT R205, R4.reuse, 0x36, RZ, 0xfc, !PT ;  /* 0x0000003604cd7812 */ /* 0x040fe200078efcff */
[----:B------:R1:W-:Y:S01]  /*44e0*/  STL [R1+0xe4], R2 ;  /* 0x0000e40201007387 */ /* 0x0003e20000100800 */
[----:B------:R-:W-:-:S02]  /*44f0*/  LOP3.LUT R206, R4, 0x54, RZ, 0xfc, !PT ;  /* 0x0000005404ce7812 */ /* 0x000fc400078efcff */
[----:B------:R-:W-:Y:S02]  /*4500*/  LOP3.LUT R207, R4, 0x56, RZ, 0xfc, !PT ;  /* 0x0000005604cf7812 */ /* 0x000fe400078efcff */
[----:B--2---:R-:W-:Y:S02]  /*4510*/  SEL R19, R204, RZ, !P3 ;  /* 0x000000ffcc137207 */ /* 0x004fe40005800000 */
[----:B------:R-:W-:Y:S02]  /*4520*/  ISETP.GE.AND P5, PT, R206, UR14, PT ;  /* 0x0000000ece007c0c */ /* 0x000fe4000bfa6270 */
[----:B------:R-:W-:Y:S01]  /*4530*/  LOP3.LUT R208, R4, 0x74, RZ, 0xfc, !PT ;  /* 0x0000007404d07812 */ /* 0x000fe200078efcff */
[----:B------:R2:W-:Y:S01]  /*4540*/  STL [R1+0xe0], R19 ;  /* 0x0000e01301007387 */ /* 0x0005e20000100800 */
[----:B-1----:R-:W-:Y:S02]  /*4550*/  SEL R2, R204, RZ, !P4 ;  /* 0x000000ffcc027207 */ /* 0x002fe40006000000 */
[----:B------:R-:W-:Y:S01]  /*4560*/  ISETP.GE.AND P1, PT, R207, UR15, PT ;  /* 0x0000000fcf007c0c */ /* 0x000fe2000bf26270 */
[----:B------:R-:W-:Y:S01]  /*4570*/  STL [R1+0x248], R222 ;  /* 0x000248de01007387 */ /* 0x000fe20000100800 */
[----:B------:R-:W-:-:S02]  /*4580*/  LOP3.LUT R209, R4, 0x76, RZ, 0xfc, !PT ;  /* 0x0000007604d17812 */ /* 0x000fc400078efcff */
[----:B------:R-:W-:Y:S01]  /*4590*/  ISETP.GE.AND P3, PT, R208, UR26, PT ;  /* 0x0000001ad0007c0c */ /* 0x000fe2000bf66270 */
[----:B------:R1:W-:Y:S01]  /*45a0*/  STL [R1+0xdc], R2 ;  /* 0x0000dc0201007387 */ /* 0x0003e20000100800 */
[----:B------:R-:W-:Y:S02]  /*45b0*/  ISETP.GE.AND P4, PT, R209, UR27, PT ;  /* 0x0000001bd1007c0c */ /* 0x000fe4000bf86270 */
[----:B--2---:R-:W-:Y:S02]  /*45c0*/  SEL R19, R204, RZ, !P2 ;  /* 0x000000ffcc137207 */ /* 0x004fe40005000000 */
[----:B------:R-:W-:Y:S02]  /*45d0*/  ISETP.GE.AND P2, PT, R201, R8, PT ;  /* 0x00000008c900720c */ /* 0x000fe40003f46270 */
[C---:B------:R-:W-:Y:S01]  /*45e0*/  LOP3.LUT R0, R4.reuse, 0x18, RZ, 0xfc, !PT ;  /* 0x0000001804007812 */ /* 0x040fe200078efcff */
[----:B------:R2:W-:Y:S01]  /*45f0*/  STL [R1+0xd8], R19 ;  /* 0x0000d81301007387 */ /* 0x0005e20000100800 */
[----:B------:R-:W-:-:S02]  /*4600*/  LOP3.LUT R161, R4, 0x1a, RZ, 0xfc, !PT ;  /* 0x0000001a04a17812 */ /* 0x000fc400078efcff */
[----:B-1----:R-:W-:Y:S01]  /*4610*/  SEL R2, R204, RZ, !P6 ;  /* 0x000000ffcc027207 */ /* 0x002fe20007000000 */
[----:B------:R-:W-:Y:S01]  /*4620*/  STL [R1+0x244], R224 ;  /* 0x000244e001007387 */ /* 0x000fe20000100800 */
[-C--:B------:R-:W-:Y:S02]  /*4630*/  ISETP.GE.AND P6, PT, R202, R8.reuse, PT ;  /* 0x00000008ca00720c */ /* 0x080fe40003fc6270 */
[C---:B------:R-:W-:Y:S01]  /*4640*/  LOP3.LUT R160, R4.reuse, 0x38, RZ, 0xfc, !PT ;  /* 0x0000003804a07812 */ /* 0x040fe200078efcff */
[----:B------:R1:W-:Y:S01]  /*4650*/  STL [R1+0xd4], R2 ;  /* 0x0000d40201007387 */ /* 0x0003e20000100800 */
[----:B------:R-:W-:Y:S02]  /*4660*/  LOP3.LUT R159, R4, 0x3a, RZ, 0xfc, !PT ;  /* 0x0000003a049f7812 */ /* 0x000fe400078efcff */
[----:B--2---:R-:W-:Y:S01]  /*4670*/  SEL R19, R204, RZ, !P2 ;  /* 0x000000ffcc137207 */ /* 0x004fe20005000000 */
[----:B------:R-:W-:Y:S01]  /*4680*/  STL [R1+0x240], R226 ;  /* 0x000240e201007387 */ /* 0x000fe20000100800 */
[----:B------:R-:W-:-:S02]  /*4690*/  ISETP.GE.AND P2, PT, R205, R8, PT ;  /* 0x00000008cd00720c */ /* 0x000fc40003f46270 */
[C---:B------:R-:W-:Y:S02]  /*46a0*/  LOP3.LUT R155, R4.reuse, 0x1c, RZ, 0xfc, !PT ;  /* 0x0000001c049b7812 */ /* 0x040fe400078efcff */
[----:B------:R-:W-:Y:S02]  /*46b0*/  LOP3.LUT R140, R4, 0x1e, RZ, 0xfc, !PT ;  /* 0x0000001e048c7812 */ /* 0x000fe400078efcff */
[----:B-1----:R-:W-:Y:S02]  /*46c0*/  SEL R2, R204, RZ, !P0 ;  /* 0x000000ffcc027207 */ /* 0x002fe40004000000 */
[----:B------:R-:W-:Y:S02]  /*46d0*/  ISETP.GE.AND P0, PT, R203, R8, PT ;  /* 0x00000008cb00720c */ /* 0x000fe40003f06270 */
[C---:B------:R-:W-:Y:S01]  /*46e0*/  LOP3.LUT R153, R4.reuse, 0x3c, RZ, 0xfc, !PT ;  /* 0x0000003c04997812 */ /* 0x040fe200078efcff */
[----:B------:R1:W-:Y:S01]  /*46f0*/  STL [R1+0xd0], R2 ;  /* 0x0000d00201007387 */ /* 0x0003e20000100800 */
[----:B------:R-:W-:-:S02]  /*4700*/  LOP3.LUT R158, R4, 0x58, RZ, 0xfc, !PT ;  /* 0x00000058049e7812 */ /* 0x000fc400078efcff */
[C---:B------:R-:W-:Y:S01]  /*4710*/  LOP3.LUT R157, R4.reuse, 0x5a, RZ, 0xfc, !PT ;  /* 0x0000005a049d7812 */ /* 0x040fe200078efcff */
[----:B------:R2:W-:Y:S01]  /*4720*/  STL [R1+0x10c], R19 ;  /* 0x00010c1301007387 */ /* 0x0005e20000100800 */
[C---:B------:R-:W-:Y:S02]  /*4730*/  LOP3.LUT R141, R4.reuse, 0x78, RZ, 0xfc, !PT ;  /* 0x00000078048d7812 */ /* 0x040fe400078efcff */
[C---:B------:R-:W-:Y:S01]  /*4740*/  LOP3.LUT R156, R4.reuse, 0x7a, RZ, 0xfc, !PT ;  /* 0x0000007a049c7812 */ /* 0x040fe200078efcff */
[----:B------:R-:W-:Y:S01]  /*4750*/  STL [R1+0x25c], R228 ;  /* 0x00025ce401007387 */ /* 0x000fe20000100800 */
[----:B------:R-:W-:Y:S02]  /*4760*/  LOP3.LUT R152, R4, 0x3e, RZ, 0xfc, !PT ;  /* 0x0000003e04987812 */ /* 0x000fe400078efcff */
[----:B-1----:R-:W-:Y:S02]  /*4770*/  SEL R2, R204, RZ, !P6 ;  /* 0x000000ffcc027207 */ /* 0x002fe40007000000 */
[----:B------:R-:W-:-:S02]  /*4780*/  ISETP.GE.AND P6, PT, R0, R8, PT ;  /* 0x000000080000720c */ /* 0x000fc40003fc6270 */
[----:B--2---:R-:W-:Y:S01]  /*4790*/  SEL R19, R204, RZ, !P2 ;  /* 0x000000ffcc137207 */ /* 0x004fe20005000000 */
[----:B------:R1:W-:Y:S01]  /*47a0*/  STL [R1+0x108], R2 ;  /* 0x0001080201007387 */ /* 0x0003e20000100800 */
[-C--:B------:R-:W-:Y:S02]  /*47b0*/  ISETP.GE.AND P2, PT, R160, R8.reuse, PT ;  /* 0x00000008a000720c */ /* 0x080fe40003f46270 */
[C---:B------:R-:W-:Y:S01]  /*47c0*/  LOP3.LUT R150, R4.reuse, 0x5c, RZ, 0xfc, !PT ;  /* 0x0000005c04967812 */ /* 0x040fe200078efcff */
[----:B------:R-:W-:Y:S01]  /*47d0*/  STL [R1+0x23c], R230 ;  /* 0x00023ce601007387 */ /* 0x000fe20000100800 */
[----:B------:R-:W-:Y:S02]  /*47e0*/  LOP3.LUT R151, R4, 0x5e, RZ, 0xfc, !PT ;  /* 0x0000005e04977812 */ /* 0x000fe400078efcff */
[----:B-1----:R-:W-:Y:S02]  /*47f0*/  SEL R2, R204, RZ, !P0 ;  /* 0x000000ffcc027207 */ /* 0x002fe40004000000 */
[----:B------:R-:W-:-:S03]  /*4800*/  ISETP.GE.AND P0, PT, R161, R8, PT ;  /* 0x00000008a100720c */ /* 0x000fc60003f06270 */
[----:B------:R1:W-:Y:S04]  /*4810*/  STL [R1+0x104], R2 ;  /* 0x0001040201007387 */ /* 0x0003e80000100800 */
[----:B------:R2:W-:Y:S04]  /*4820*/  STL [R1+0x100], R19 ;  /* 0x0001001301007387 */ /* 0x0005e80000100800 */
[----:B------:R-:W-:Y:S01]  /*4830*/  STL [R1+0x238], R232 ;  /* 0x000238e801007387 */ /* 0x000fe20000100800 */
[----:B-1----:R-:W-:Y:S02]  /*4840*/  SEL R2, R204, RZ, !P5 ;  /* 0x000000ffcc027207 */ /* 0x002fe40006800000 */
[----:B------:R-:W-:-:S02]  /*4850*/  ISETP.GE.AND P5, PT, R159, R8, PT ;  /* 0x000000089f00720c */ /* 0x000fc40003fa6270 */
[----:B--2---:R-:W-:Y:S01]  /*4860*/  SEL R19, R204, RZ, !P3 ;  /* 0x000000ffcc137207 */ /* 0x004fe20005800000 */
[----:B------:R1:W-:Y:S01]  /*4870*/  STL [R1+0xfc], R2 ;  /* 0x0000fc0201007387 */ /* 0x0003e20000100800 */
[----:B------:R-:W-:-:S03]  /*4880*/  ISETP.GE.AND P3, PT, R140, R8, PT ;  /* 0x000000088c00720c */ /* 0x000fc60003f66270 */
[----:B------:R-:W-:Y:S01]  /*4890*/  STL [R1+0x234], R234 ;  /* 0x000234ea01007387 */ /* 0x000fe20000100800 */
[----:B-1----:R-:W-:Y:S02]  /*48a0*/  SEL R2, R204, RZ, !P1 ;  /* 0x000000ffcc027207 */ /* 0x002fe40004800000 */
[----:B------:R-:W-:-:S03]  /*48b0*/  ISETP.GE.AND P1, PT, R155, R8, PT ;  /* 0x000000089b00720c */ /* 0x000fc60003f26270 */
[----:B------:R1:W-:Y:S04]  /*48c0*/  STL [R1+0xf8], R2 ;  /* 0x0000f80201007387 */ /* 0x0003e80000100800 */
[----:B------:R2:W-:Y:S04]  /*48d0*/  STL [R1+0xf4], R19 ;  /* 0x0000f41301007387 */ /* 0x0005e80000100800 */
[----:B------:R-:W-:Y:S01]  /*48e0*/  STL [R1+0x230], R236 ;  /* 0x000230ec01007387 */ /* 0x000fe20000100800 */
[----:B-1----:R-:W-:Y:S02]  /*48f0*/  SEL R2, R204, RZ, !P4 ;  /* 0x000000ffcc027207 */ /* 0x002fe40006000000 */
[----:B------:R-:W-:-:S02]  /*4900*/  ISETP.GE.AND P4, PT, R153, R8, PT ;  /* 0x000000089900720c */ /* 0x000fc40003f86270 */
[----:B------:R-:W-:Y:S01]  /*4910*/  SEL R8, R204, RZ, !P0 ;  /* 0x000000ffcc087207 */ /* 0x000fe20004000000 */
[----:B------:R1:W-:Y:S01]  /*4920*/  STL [R1+0xf0], R2 ;  /* 0x0000f00201007387 */ /* 0x0003e20000100800 */
[----:B--2---:R-:W-:-:S03]  /*4930*/  IMAD R19, R10, 0x2, R21 ;  /* 0x000000020a137824 */ /* 0x004fc600078e0215 */
[----:B------:R-:W-:Y:S01]  /*4940*/  STL [R1+0x22c], R238 ;  /* 0x00022cee01007387 */ /* 0x000fe20000100800 */
[----:B-1----:R-:W-:-:S05]  /*4950*/  SEL R2, R204, RZ, !P6 ;  /* 0x000000ffcc027207 */ /* 0x002fca0007000000 */
[----:B------:R1:W-:Y:S04]  /*4960*/  STL [R1+0x138], R2 ;  /* 0x0001380201007387 */ /* 0x0003e80000100800 */
[----:B------:R-:W-:Y:S04]  /*4970*/  STL [R1+0x228], R241 ;  /* 0x000228f101007387 */ /* 0x000fe80000100800 */
[----:B------:R2:W-:Y:S01]  /*4980*/  STL [R1+0x134], R8 ;  /* 0x0001340801007387 */ /* 0x0005e20000100800 */
[----:B-1----:R-:W-:-:S03]  /*4990*/  LOP3.LUT R2, R17, 0x7f, RZ, 0xc0, !PT ;  /* 0x0000007f11027812 */ /* 0x002fc600078ec0ff */
[----:B------:R-:W-:Y:S01]  /*49a0*/  STL [R1+0x224], R243 ;  /* 0x000224f301007387 */ /* 0x000fe20000100800 */
[----:B------:R-:W-:-:S04]  /*49b0*/  ISETP.GE.AND P0, PT, R2, UR10, PT ;  /* 0x0000000a02007c0c */ /* 0x000fc8000bf06270 */
[----:B--2---:R-:W-:-:S04]  /*49c0*/  SEL R8, R204, RZ, !P0 ;  /* 0x000000ffcc087207 */ /* 0x004fc80004000000 */
[----:B------:R-:W-:Y:S02]  /*49d0*/  ISETP.NE.U32.AND P0, PT, R8, RZ, PT ;  /* 0x000000ff0800720c */ /* 0x000fe40003f05070 */
[----:B------:R-:W-:Y:S02]  /*49e0*/  SEL R8, R204, RZ, !P2 ;  /* 0x000000ffcc087207 */ /* 0x000fe40005000000 */
[----:B------:R-:W-:Y:S01]  /*49f0*/  ISETP.GE.AND P2, PT, R158, UR5, PT ;  /* 0x000000059e007c0c */ /* 0x000fe2000bf46270 */
[----:B------:R-:W-:Y:S02]  /*4a00*/  ULDC UR5, c[0x0][0x240] ;  /* 0x0000900000057ab9 */ /* 0x000fe40000000800 */
[----:B------:R1:W-:Y:S01]  /*4a10*/  STL [R1+0x130], R8 ;  /* 0x0001300801007387 */ /* 0x0003e20000100800 */
[----:B------:R-:W-:Y:S02]  /*4a20*/  IMAD R77, R77, UR5, RZ ;  /* 0x000000054d4d7c24 */ /* 0x000fe4000f8e02ff */
[----:B------:R-:W-:-:S02]  /*4a30*/  IMAD R78, R78, UR5, RZ ;  /* 0x000000054e4e7c24 */ /* 0x000fc4000f8e02ff */
[----:B------:R-:W-:Y:S01]  /*4a40*/  IMAD R79, R79, UR5, RZ ;  /* 0x000000054f4f7c24 */ /* 0x000fe2000f8e02ff */
[----:B------:R-:W-:Y:S01]  /*4a50*/  @P0 LOP3.LUT R5, R5, 0x1, RZ, 0xfc, !PT ;  /* 0x0000000105050812 */ /* 0x000fe200078efcff */
[----:B------:R-:W-:Y:S01]  /*4a60*/  IMAD R80, R80, UR5, RZ ;  /* 0x0000000550507c24 */ /* 0x000fe2000f8e02ff */
[----:B------:R-:W-:Y:S01]  /*4a70*/  ISETP.NE.U32.AND P0, PT, R144, RZ, PT ;  /* 0x000000ff9000720c */ /* 0x000fe20003f05070 */
[----:B------:R-:W-:Y:S01]  /*4a80*/  IMAD R81, R81, UR5, RZ ;  /* 0x0000000551517c24 */ /* 0x000fe2000f8e02ff */
[----:B-1----:R-:W-:Y:S01]  /*4a90*/  SEL R8, R204, RZ, !P5 ;  /* 0x000000ffcc087207 */ /* 0x002fe20006800000 */
[----:B------:R-:W-:Y:S01]  /*4aa0*/  IMAD R82, R82, UR5, RZ ;  /* 0x0000000552527c24 */ /* 0x000fe2000f8e02ff */
[----:B------:R-:W-:Y:S01]  /*4ab0*/  ISETP.GE.AND P5, PT, R157, UR6, PT ;  /* 0x000000069d007c0c */ /* 0x000fe2000bfa6270 */
[----:B------:R-:W-:Y:S01]  /*4ac0*/  IMAD R83, R83, UR5, RZ ;  /* 0x0000000553537c24 */ /* 0x000fe2000f8e02ff */
[----:B------:R-:W-:Y:S01]  /*4ad0*/  LOP3.LUT R5, R5, 0xfffffffd, RZ, 0xc0, !PT ;  /* 0xfffffffd05057812 */ /* 0x000fe200078ec0ff */
[----:B------:R1:W-:Y:S01]  /*4ae0*/  STL [R1+0x12c], R8 ;  /* 0x00012c0801007387 */ /* 0x0003e20000100800 */
[----:B------:R-:W-:Y:S01]  /*4af0*/  SEL R17, R204, RZ, !P5 ;  /* 0x000000ffcc117207 */ /* 0x000fe20006800000 */
[----:B------:R-:W-:Y:S01]  /*4b00*/  IMAD R84, R84, UR5, RZ ;  /* 0x0000000554547c24 */ /* 0x000fe2000f8e02ff */
[----:B------:R-:W-:Y:S01]  /*4b10*/  ISETP.GE.AND P5, PT, R2, UR4, PT ;  /* 0x0000000402007c0c */ /* 0x000fe2000bfa6270 */
        /* <DEDUP_REMOVED lines=10> */
[----:B------:R-:W-:Y:S01]  /*4bc0*/  ULDC.64 UR6, c[0x0][0x218] ;  /* 0x0000860000067ab9 */ /* 0x000fe20000000a00 */
[----:B------:R1:W-:Y:S01]  /*4bd0*/  STL [R1+0x128], R8 ;  /* 0x0001280801007387 */ /* 0x0003e20000100800 */
[----:B------:R-:W-:Y:S01]  /*4be0*/  IMAD R91, R91, UR5, RZ ;  /* 0x000000055b5b7c24 */ /* 0x000fe2000f8e02ff */
[----:B------:R-:W-:Y:S01]  /*4bf0*/  LOP3.LUT R5, R5, 0xfffffffb, RZ, 0xc0, !PT ;  /* 0xfffffffb05057812 */ /* 0x000fe200078ec0ff */
[----:B------:R-:W-:Y:S01]  /*4c00*/  IMAD R92, R92, UR5, RZ ;  /* 0x000000055c5c7c24 */ /* 0x000fe2000f8e02ff */
[----:B------:R2:W-:Y:S01]  /*4c10*/  STL [R1+0x124], R17 ;  /* 0x0001241101007387 */ /* 0x0005e20000100800 */
[----:B------:R-:W-:-:S02]  /*4c20*/  IMAD R93, R93, UR5, RZ ;  /* 0x000000055d5d7c24 */ /* 0x000fc4000f8e02ff */
[----:B------:R-:W-:Y:S02]  /*4c30*/  IMAD R76, R76, UR5, RZ ;  /* 0x000000054c4c7c24 */ /* 0x000fe4000f8e02ff */
[----:B------:R-:W-:Y:S01]  /*4c40*/  IMAD R75, R75, UR5, RZ ;  /* 0x000000054b4b7c24 */ /* 0x000fe2000f8e02ff */
[----:B-1----:R-:W-:Y:S01]  /*4c50*/  SEL R8, R204, RZ, !P2 ;  /* 0x000000ffcc087207 */ /* 0x002fe20005000000 */
[----:B------:R-:W-:Y:S01]  /*4c60*/  IMAD R74, R74, UR5, RZ ;  /* 0x000000054a4a7c24 */ /* 0x000fe2000f8e02ff */
[----:B------:R-:W-:Y:S01]  /*4c70*/  ISETP.GT.AND P2, PT, R7, 0xff, PT ;  /* 0x000000ff0700780c */ /* 0x000fe20003f44270 */
[----:B------:R-:W-:Y:S01]  /*4c80*/  IMAD R73, R73, UR5, RZ ;  /* 0x0000000549497c24 */ /* 0x000fe2000f8e02ff */
[----:B--2---:R-:W-:Y:S01]  /*4c90*/  SEL R17, RZ, 0x4, P5 ;  /* 0x00000004ff117807 */ /* 0x004fe20002800000 */
[----:B------:R1:W-:Y:S01]  /*4ca0*/  STL [R1+0x120], R8 ;  /* 0x0001200801007387 */ /* 0x0003e20000100800 */
[----:B------:R-:W-:Y:S01]  /*4cb0*/  ISETP.GE.AND P5, PT, R156, UR8, PT ;  /* 0x000000089c007c0c */ /* 0x000fe2000bfa6270 */
[----:B------:R-:W-:Y:S01]  /*4cc0*/  IMAD R72, R72, UR5, RZ ;  /* 0x0000000548487c24 */ /* 0x000fe2000f8e02ff */
[----:B------:R-:W-:Y:S01]  /*4cd0*/  SEL R17, R17, RZ, P2 ;  /* 0x000000ff11117207 */ /* 0x000fe20001000000 */
[----:B------:R2:W-:Y:S01]  /*4ce0*/  STL [R1+0x484], R7 ;  /* 0x0004840701007387 */ /* 0x0005e20000100800 */
[----:B------:R-:W-:Y:S01]  /*4cf0*/  IMAD R71, R71, UR5, RZ ;  /* 0x0000000547477c24 */ /* 0x000fe2000f8e02ff */
[----:B------:R-:W-:Y:S01]  /*4d00*/  ULDC UR8, c[0x0][0x230] ;  /* 0x00008c0000087ab9 */ /* 0x000fe20000000800 */
[----:B------:R-:W-:Y:S01]  /*4d10*/  IMAD R70, R70, UR5, RZ ;  /* 0x0000000546467c24 */ /* 0x000fe2000f8e02ff */
[----:B------:R-:W-:Y:S01]  /*4d20*/  STL [R1+0x47c], R11 ;  /* 0x00047c0b01007387 */ /* 0x000fe20000100800 */
[----:B------:R-:W-:-:S02]  /*4d30*/  IMAD R69, R69, UR5, RZ ;  /* 0x0000000545457c24 */ /* 0x000fc4000f8e02ff */
[----:B-1----:R-:W-:Y:S01]  /*4d40*/  IMAD R8, R2, R11, RZ ;  /* 0x0000000b02087224 */ /* 0x002fe200078e02ff */
[----:B------:R-:W-:Y:S01]  /*4d50*/  SEL R2, R204, RZ, !P5 ;  /* 0x000000ffcc027207 */ /* 0x000fe20006800000 */
[----:B------:R-:W-:Y:S01]  /*4d60*/  IMAD R68, R68, UR5, RZ ;  /* 0x0000000544447c24 */ /* 0x000fe2000f8e02ff */
[----:B--2---:R-:W-:Y:S01]  /*4d70*/  LOP3.LUT R7, R4, 0x7e, RZ, 0xfc, !PT ;  /* 0x0000007e04077812 */ /* 0x004fe200078efcff */
[----:B------:R-:W-:Y:S01]  /*4d80*/  IMAD R67, R67, UR5, RZ ;  /* 0x0000000543437c24 */ /* 0x000fe2000f8e02ff */
[----:B------:R-:W-:Y:S01]  /*4d90*/  LEA R111, P5, R8, UR6, 0x2 ;  /* 0x00000006086f7c11 */ /* 0x000fe2000f8a10ff */
[----:B------:R1:W-:Y:S01]  /*4da0*/  STL [R1+0x11c], R2 ;  /* 0x00011c0201007387 */ /* 0x0003e20000100800 */
[----:B------:R-:W-:Y:S01]  /*4db0*/  IMAD R66, R66, UR5, RZ ;  /* 0x0000000542427c24 */ /* 0x000fe2000f8e02ff */
[----:B------:R-:W-:Y:S01]  /*4dc0*/  ULDC UR6, c[0x0][0x230] ;  /* 0x00008c0000067ab9 */ /* 0x000fe20000000800 */
[----:B------:R-:W-:Y:S01]  /*4dd0*/  IMAD R65, R65, UR5, RZ ;  /* 0x0000000541417c24 */ /* 0x000fe2000f8e02ff */
[----:B------:R-:W-:Y:S01]  /*4de0*/  LEA.HI.X.SX32 R145, R8, UR7, 0x2, P5 ;  /* 0x0000000708917c11 */ /* 0x000fe2000a8f16ff */
[----:B------:R-:W-:Y:S01]  /*4df0*/  IMAD R64, R64, UR5, RZ ;  /* 0x0000000540407c24 */ /* 0x000fe2000f8e02ff */
[----:B------:R-:W-:Y:S01]  /*4e00*/  LEA R136, P5, R19, R240, 0x2 ;  /* 0x000000f013887211 */ /* 0x000fe200078a10ff */
[----:B------:R-:W-:Y:S01]  /*4e10*/  IMAD R63, R63, UR5, RZ ;  /* 0x000000053f3f7c24 */ /* 0x000fe2000f8e02ff */
[----:B------:R-:W-:Y:S01]  /*4e20*/  ULDC UR7, c[0x0][0x230] ;  /* 0x00008c0000077ab9 */ /* 0x000fe20000000800 */
[----:B------:R-:W-:Y:S01]  /*4e30*/  IMAD R62, R62, UR5, RZ ;  /* 0x000000053e3e7c24 */ /* 0x000fe2000f8e02ff */
[----:B-1----:R-:W-:Y:S01]  /*4e40*/  SEL R2, R204, RZ, !P1 ;  /* 0x000000ffcc027207 */ /* 0x002fe20004800000 */
[----:B------:R-:W-:Y:S01]  /*4e50*/  IMAD R61, R61, UR5, RZ ;  /* 0x000000053d3d7c24 */ /* 0x000fe2000f8e02ff */
[----:B------:R-:W-:Y:S01]  /*4e60*/  ISETP.NE.U32.AND P1, PT, R17, RZ, PT ;  /* 0x000000ff1100720c */ /* 0x000fe20003f25070 */
[----:B------:R-:W-:Y:S01]  /*4e70*/  IMAD R60, R60, UR5, RZ ;  /* 0x000000053c3c7c24 */ /* 0x000fe2000f8e02ff */
[----:B------:R-:W-:Y:S01]  /*4e80*/  LEA.HI.X.SX32 R137, R19, R9, 0x2, P5 ;  /* 0x0000000913897211 */ /* 0x000fe200028f16ff */
[----:B------:R1:W-:Y:S01]  /*4e90*/  STL [R1+0x118], R2 ;  /* 0x0001180201007387 */ /* 0x0003e20000100800 */
[----:B------:R-:W-:Y:S01]  /*4ea0*/  IMAD R218, R59, UR5, RZ ;  /* 0x000000053bda7c24 */ /* 0x000fe2000f8e02ff */
[----:B------:R-:W-:Y:S01]  /*4eb0*/  LOP3.LUT R11, R4, 0x7c, RZ, 0xfc, !PT ;  /* 0x0000007c040b7812 */ /* 0x000fe200078efcff */
[----:B------:R-:W-:-:S02]  /*4ec0*/  IMAD R217, R58, UR5, RZ ;  /* 0x000000053ad97c24 */ /* 0x000fc4000f8e02ff */
[----:B------:R-:W-:Y:S02]  /*4ed0*/  IMAD R216, R57, UR5, RZ ;  /* 0x0000000539d87c24 */ /* 0x000fe4000f8e02ff */
[----:B------:R-:W-:Y:S02]  /*4ee0*/  IMAD R215, R56, UR5, RZ ;  /* 0x0000000538d77c24 */ /* 0x000fe4000f8e02ff */
[----:B------:R-:W-:Y:S01]  /*4ef0*/  IMAD R214, R55, UR5, RZ ;  /* 0x0000000537d67c24 */ /* 0x000fe2000f8e02ff */
[----:B------:R-:W-:Y:S01]  /*4f00*/  @P1 LOP3.LUT R6, R6, 0x40000000, RZ, 0xfc, !PT ;  /* 0x4000000006061812 */ /* 0x000fe200078efcff */
[----:B------:R-:W-:Y:S01]  /*4f10*/  IMAD R213, R54, UR5, RZ ;  /* 0x0000000536d57c24 */ /* 0x000fe2000f8e02ff */
[----:B-1----:R-:W-:Y:S01]  /*4f20*/  SEL R2, R204, RZ, !P4 ;  /* 0x000000ffcc027207 */ /* 0x002fe20006000000 */
[----:B------:R-:W-:Y:S01]  /*4f30*/  IMAD R212, R53, UR5, RZ ;  /* 0x0000000535d47c24 */ /* 0x000fe2000f8e02ff */
[----:B------:R-:W-:Y:S01]  /*4f40*/  LEA R114, P4, R41, R240, 0x2 ;  /* 0x000000f029727211 */ /* 0x000fe200078810ff */
[----:B------:R1:W-:Y:S01]  /*4f50*/  STL [R1+0x4a8], R6 ;  /* 0x0004a80601007387 */ /* 0x0003e20000100800 */
[----:B------:R-:W-:-:S02]  /*4f60*/  IMAD R211, R52, UR5, RZ ;  /* 0x0000000534d37c24 */ /* 0x000fc4000f8e02ff */
[-C--:B------:R-:W-:Y:S01]  /*4f70*/  LEA.HI.X.SX32 R115, R41, R9.reuse, 0x2, P4 ;  /* 0x0000000929737211 */ /* 0x080fe200020f16ff */
[----:B------:R2:W-:Y:S01]  /*4f80*/  STL [R1+0x3b0], R8 ;  /* 0x0003b00801007387 */ /* 0x0005e20000100800 */
[-C--:B------:R-:W-:Y:S01]  /*4f90*/  LEA R118, P4, R37, R240.reuse, 0x2 ;  /* 0x000000f025767211 */ /* 0x080fe200078810ff */
[----:B------:R-:W-:Y:S02]  /*4fa0*/  IMAD R109, R51, UR5, RZ ;  /* 0x00000005336d7c24 */ /* 0x000fe4000f8e02ff */
[----:B------:R-:W-:Y:S01]  /*4fb0*/  IMAD R107, R50, UR5, RZ ;  /* 0x00000005326b7c24 */ /* 0x000fe2000f8e02ff */
[-C--:B------:R-:W-:Y:S01]  /*4fc0*/  LEA.HI.X.SX32 R119, R37, R9.reuse, 0x2, P4 ;  /* 0x0000000925777211 */ /* 0x080fe200020f16ff */
[----:B------:R-:W-:Y:S01]  /*4fd0*/  IMAD R105, R49, UR5, RZ ;  /* 0x0000000531697c24 */ /* 0x000fe2000f8e02ff */
[----:B-1----:R-:W-:Y:S01]  /*4fe0*/  SEL R6, R204, RZ, !P3 ;  /* 0x000000ffcc067207 */ /* 0x002fe20005800000 */
[----:B------:R-:W-:Y:S01]  /*4ff0*/  IMAD R103, R48, UR5, RZ ;  /* 0x0000000530677c24 */ /* 0x000fe2000f8e02ff */
[-C--:B------:R-:W-:Y:S01]  /*5000*/  LEA R112, P3, R43, R240.reuse, 0x2 ;  /* 0x000000f02b707211 */ /* 0x080fe200078610ff */
[----:B------:R-:W-:Y:S01]  /*5010*/  IMAD R101, R47, UR5, RZ ;  /* 0x000000052f657c24 */ /* 0x000fe2000f8e02ff */
[-C--:B------:R-:W-:Y:S01]  /*5020*/  LEA R122, P4, R33, R240.reuse, 0x2 ;  /* 0x000000f0217a7211 */ /* 0x080fe200078810ff */
[----:B------:R1:W-:Y:S01]  /*5030*/  STL [R1+0x114], R6 ;  /* 0x0001140601007387 */ /* 0x0003e20000100800 */
[-C--:B------:R-:W-:Y:S01]  /*5040*/  LEA.HI.X.SX32 R113, R43, R9.reuse, 0x2, P3 ;  /* 0x000000092b717211 */ /* 0x080fe200018f16ff */
[----:B------:R-:W-:Y:S01]  /*5050*/  IMAD R99, R46, UR5, RZ ;  /* 0x000000052e637c24 */ /* 0x000fe2000f8e02ff */
[-C--:B------:R-:W-:Y:S01]  /*5060*/  LEA R116, P3, R39, R240.reuse, 0x2 ;  /* 0x000000f027747211 */ /* 0x080fe200078610ff */
[----:B------:R3:W-:Y:S01]  /*5070*/  STL [R1+0x110], R2 ;  /* 0x0001100201007387 */ /* 0x0007e20000100800 */
[----:B------:R-:W-:Y:S01]  /*5080*/  IMAD R97, R45, UR5, RZ ;  /* 0x000000052d617c24 */ /* 0x000fe2000f8e02ff */
[-C--:B------:R-:W-:Y:S01]  /*5090*/  LEA.HI.X.SX32 R123, R33, R9.reuse, 0x2, P4 ;  /* 0x00000009217b7211 */ /* 0x080fe200020f16ff */
[----:B------:R-:W-:Y:S01]  /*50a0*/  IMAD R95, R44, UR5, RZ ;  /* 0x000000052c5f7c24 */ /* 0x000fe2000f8e02ff */
[----:B------:R-:W-:Y:S01]  /*50b0*/  STL [R1+0x380], R77 ;  /* 0x0003804d01007387 */ /* 0x000fe20000100800 */
[-C--:B------:R-:W-:Y:S01]  /*50c0*/  LEA.HI.X.SX32 R117, R39, R9.reuse, 0x2, P3 ;  /* 0x0000000927757211 */ /* 0x080fe200018f16ff */
[----:B------:R-:W-:Y:S01]  /*50d0*/  IMAD R94, R42, UR5, RZ ;  /* 0x000000052a5e7c24 */ /* 0x000fe2000f8e02ff */
[-C--:B------:R-:W-:Y:S01]  /*50e0*/  LEA R120, P3, R35, R240.reuse, 0x2 ;  /* 0x000000f023787211 */ /* 0x080fe200078610ff */
[----:B------:R-:W-:Y:S01]  /*50f0*/  STL [R1+0x37c], R78 ;  /* 0x00037c4e01007387 */ /* 0x000fe20000100800 */
[----:B------:R-:W-:Y:S01]  /*5100*/  IMAD R96, R40, UR5, RZ ;  /* 0x0000000528607c24 */ /* 0x000fe2000f8e02ff */
[-C--:B------:R-:W-:Y:S01]  /*5110*/  LEA R126, P4, R29, R240.reuse, 0x2 ;  /* 0x000000f01d7e7211 */ /* 0x080fe200078810ff */
[----:B------:R-:W-:Y:S01]  /*5120*/  IMAD R17, R10, 0x2, R19 ;  /* 0x000000020a117824 */ /* 0x000fe200078e0213 */
[----:B------:R-:W-:Y:S01]  /*5130*/  STL [R1+0x378], R79 ;  /* 0x0003784f01007387 */ /* 0x000fe20000100800 */
[-C--:B------:R-:W-:Y:S01]  /*5140*/  LEA.HI.X.SX32 R121, R35, R9.reuse, 0x2, P3 ;  /* 0x0000000923797211 */ /* 0x080fe200018f16ff */
[----:B------:R-:W-:Y:S01]  /*5150*/  IMAD R98, R38, UR5, RZ ;  /* 0x0000000526627c24 */ /* 0x000fe2000f8e02ff */
[-C--:B------:R-:W-:Y:S01]  /*5160*/  LEA R124, P3, R31, R240.reuse, 0x2 ;  /* 0x000000f01f7c7211 */ /* 0x080fe200078610ff */
[----:B------:R-:W-:Y:S01]  /*5170*/  STL [R1+0x374], R80 ;  /* 0x0003745001007387 */ /* 0x000fe20000100800 */
        /* <DEDUP_REMOVED lines=8> */
[-C--:B------:R-:W-:Y:S01]  /*5200*/  LEA R130, P4, R25, R240.reuse, 0x2 ;  /* 0x000000f019827211 */ /* 0x080fe200078810ff */
[----:B------:R-:W-:Y:S01]  /*5210*/  IMAD R106, R30, UR5, RZ ;  /* 0x000000051e6a7c24 */ /* 0x000fe2000f8e02ff */
[-C--:B------:R-:W-:Y:S01]  /*5220*/  LEA.HI.X.SX32 R129, R27, R9.reuse, 0x2, P3 ;  /* 0x000000091b817211 */ /* 0x080fe200018f16ff */
[----:B------:R-:W-:Y:S01]  /*5230*/  STL [R1+0x368], R83 ;  /* 0x0003685301007387 */ /* 0x000fe20000100800 */
[-C--:B------:R-:W-:Y:S01]  /*5240*/  LEA R132, P3, R23, R240.reuse, 0x2 ;  /* 0x000000f017847211 */ /* 0x080fe200078610ff */
[----:B------:R-:W-:Y:S01]  /*5250*/  IMAD R108, R28, UR5, RZ ;  /* 0x000000051c6c7c24 */ /* 0x000fe2000f8e02ff */
[-C--:B------:R-:W-:Y:S01]  /*5260*/  LEA R138, P5, R17, R240.reuse, 0x2 ;  /* 0x000000f0118a7211 */ /* 0x080fe200078a10ff */
[----:B------:R-:W-:Y:S01]  /*5270*/  STL [R1+0x364], R84 ;  /* 0x0003645401007387 */ /* 0x000fe20000100800 */
[----:B------:R-:W-:Y:S01]  /*5280*/  IMAD R110, R26, UR5, RZ ;  /* 0x000000051a6e7c24 */ /* 0x000fe2000f8e02ff */
[-C--:B------:R-:W-:Y:S01]  /*5290*/  LEA.HI.X.SX32 R131, R25, R9.reuse, 0x2, P4 ;  /* 0x0000000919837211 */ /* 0x080fe200020f16ff */
[----:B------:R-:W-:Y:S01]  /*52a0*/  IMAD R210, R24, UR5, RZ ;  /* 0x0000000518d27c24 */ /* 0x000fe2000f8e02ff */
[----:B------:R-:W-:Y:S01]  /*52b0*/  STL [R1+0x360], R85 ;  /* 0x0003605501007387 */ /* 0x000fe20000100800 */
[----:B------:R-:W-:Y:S01]  /*52c0*/  LEA.HI.X.SX32 R133, R23, R9, 0x2, P3 ;  /* 0x0000000917857211 */ /* 0x000fe200018f16ff */
[----:B------:R-:W-:Y:S01]  /*52d0*/  IMAD R154, R10, 0x2, R17 ;  /* 0x000000020a9a7824 */ /* 0x000fe200078e0211 */
[----:B------:R-:W-:Y:S01]  /*52e0*/  LEA R134, P4, R21, R240, 0x2 ;  /* 0x000000f015867211 */ /* 0x000fe200078810ff */
[----:B------:R-:W-:Y:S01]  /*52f0*/  STL [R1+0x35c], R86 ;  /* 0x00035c5601007387 */ /* 0x000fe20000100800 */
[----:B------:R-:W-:Y:S01]  /*5300*/  IMAD R197, R22, UR5, RZ ;  /* 0x0000000516c57c24 */ /* 0x000fe2000f8e02ff */
[----:B------:R-:W-:Y:S01]  /*5310*/  LEA R58, P3, R77, R111, 0x2 ;  /* 0x0000006f4d3a7211 */ /* 0x000fe200078610ff */
[----:B--2---:R-:W-:Y:S01]  /*5320*/  IMAD R8, R20, UR5, RZ ;  /* 0x0000000514087c24 */ /* 0x004fe2000f8e02ff */
[----:B------:R-:W-:Y:S01]  /*5330*/  STL [R1+0x358], R87 ;  /* 0x0003585701007387 */ /* 0x000fe20000100800 */
[----:B------:R-:W-:Y:S01]  /*5340*/  LEA.HI.X.SX32 R139, R17, R9, 0x2, P5 ;  /* 0x00000009118b7211 */ /* 0x000fe200028f16ff */
[----:B-1----:R-:W-:Y:S01]  /*5350*/  IMAD R6, R18, UR5, RZ ;  /* 0x0000000512067c24 */ /* 0x002fe2000f8e02ff */
[----:B------:R-:W-:Y:S01]  /*5360*/  LEA R20, P5, R78, R111, 0x2 ;  /* 0x0000006f4e147211 */ /* 0x000fe200078a10ff */
[----:B------:R-:W-:Y:S01]  /*5370*/  STL [R1+0x354], R88 ;  /* 0x0003545801007387 */ /* 0x000fe20000100800 */
[----:B---3--:R-:W-:Y:S01]  /*5380*/  IMAD R2, R16, UR5, RZ ;  /* 0x0000000510027c24 */ /* 0x008fe2000f8e02ff */
[----:B------:R-:W-:-:S02]  /*5390*/  LEA.HI.X.SX32 R135, R21, R9, 0x2, P4 ;  /* 0x0000000915877211 */ /* 0x000fc400020f16ff */
[----:B------:R-:W-:Y:S01]  /*53a0*/  STL [R1+0x324], R89 ;  /* 0x0003245901007387 */ /* 0x000fe20000100800 */
[-C--:B------:R-:W-:Y:S02]  /*53b0*/  LEA.HI.X.SX32 R59, R77, R145.reuse, 0x2, P3 ;  /* 0x000000914d3b7211 */ /* 0x080fe400018f16ff */
[----:B------:R-:W-:Y:S01]  /*53c0*/  LEA R142, P4, R154, R240, 0x2 ;  /* 0x000000f09a8e7211 */ /* 0x000fe200078810ff */
[----:B------:R-:W-:Y:S01]  /*53d0*/  STL [R1+0x320], R90 ;  /* 0x0003205a01007387 */ /* 0x000fe20000100800 */
[----:B------:R-:W-:Y:S02]  /*53e0*/  LEA.HI.X.SX32 R21, R78, R145, 0x2, P5 ;  /* 0x000000914e157211 */ /* 0x000fe400028f16ff */
[----:B------:R-:W-:Y:S01]  /*53f0*/  LEA.HI.X.SX32 R143, R154, R9, 0x2, P4 ;  /* 0x000000099a8f7211 */ /* 0x000fe200020f16ff */
[----:B------:R-:W-:Y:S01]  /*5400*/  STL [R1+0x31c], R91 ;  /* 0x00031c5b01007387 */ /* 0x000fe20000100800 */
[-C--:B------:R-:W-:Y:S01]  /*5410*/  LEA R18, P3, R80, R111.reuse, 0x2 ;  /* 0x0000006f50127211 */ /* 0x080fe200078610ff */
[----:B------:R-:W-:Y:S01]  /*5420*/  IMAD R154, R10, 0x2, R154 ;  /* 0x000000020a9a7824 */ /* 0x000fe200078e029a */
[----:B------:R-:W-:Y:S01]  /*5430*/  LEA R22, P4, R79, R111, 0x2 ;  /* 0x0000006f4f167211 */ /* 0x000fe200078810ff */
[----:B------:R-:W-:Y:S01]  /*5440*/  STL [R1+0x318], R92 ;  /* 0x0003185c01007387 */ /* 0x000fe20000100800 */
[----:B------:R-:W-:-:S02]  /*5450*/  LEA.HI.X.SX32 R19, R80, R145, 0x2, P3 ;  /* 0x0000009150137211 */ /* 0x000fc400018f16ff */
[----:B------:R-:W-:Y:S01]  /*5460*/  LEA.HI.X.SX32 R23, R79, R145, 0x2, P4 ;  /* 0x000000914f177211 */ /* 0x000fe200020f16ff */
[----:B------:R-:W-:Y:S01]  /*5470*/  STL [R1+0x314], R93 ;  /* 0x0003145d01007387 */ /* 0x000fe20000100800 */
[----:B------:R-:W-:-:S03]  /*5480*/  LEA R16, P4, R82, R111, 0x2 ;  /* 0x0000006f52107211 */ /* 0x000fc600078810ff */
[----:B------:R-:W-:Y:S01]  /*5490*/  STL [R1+0x310], R76 ;  /* 0x0003104c01007387 */ /* 0x000fe20000100800 */
[----:B------:R-:W-:-:S03]  /*54a0*/  LEA.HI.X.SX32 R17, R82, R145, 0x2, P4 ;  /* 0x0000009152117211 */ /* 0x000fc600020f16ff */
[----:B------:R-:W-:Y:S04]  /*54b0*/  STL [R1+0x30c], R75 ;  /* 0x00030c4b01007387 */ /* 0x000fe80000100800 */
        /* <DEDUP_REMOVED lines=46> */
[----:B------:R-:W-:Y:S04]  /*57a0*/  STL.64 [R1+0x68], R58 ;  /* 0x0000683a01007387 */ /* 0x000fe80000100a00 */
[----:B------:R1:W-:Y:S04]  /*57b0*/  STL.64 [R1+0x60], R20 ;  /* 0x0000601401007387 */ /* 0x0003e80000100a00 */
[----:B------:R2:W-:Y:S04]  /*57c0*/  STL.64 [R1+0x50], R18 ;  /* 0x0000501201007387 */ /* 0x0005e80000100a00 */
[----:B------:R-:W-:Y:S01]  /*57d0*/  STL.64 [R1+0x58], R22 ;  /* 0x0000581601007387 */ /* 0x000fe20000100a00 */
[----:B-1----:R-:W-:-:S04]  /*57e0*/  LEA R20, P5, R81, R111, 0x2 ;  /* 0x0000006f51147211 */ /* 0x002fc800078a10ff */
[----:B------:R-:W-:Y:S02]  /*57f0*/  LEA.HI.X.SX32 R21, R81, R145, 0x2, P5 ;  /* 0x0000009151157211 */ /* 0x000fe400028f16ff */
[----:B--2---:R-:W-:-:S03]  /*5800*/  LEA R18, P3, R83, R111, 0x2 ;  /* 0x0000006f53127211 */ /* 0x004fc600078610ff */
[----:B------:R1:W-:Y:S01]  /*5810*/  STL.64 [R1+0x48], R20 ;  /* 0x0000481401007387 */ /* 0x0003e20000100a00 */
[----:B------:R-:W-:-:S03]  /*5820*/  LEA.HI.X.SX32 R19, R83, R145, 0x2, P3 ;  /* 0x0000009153137211 */ /* 0x000fc600018f16ff */
[----:B------:R2:W-:Y:S04]  /*5830*/  STL.64 [R1+0x40], R16 ;  /* 0x0000401001007387 */ /* 0x0005e80000100a00 */
[----:B------:R3:W-:Y:S01]  /*5840*/  STL.64 [R1+0x38], R18 ;  /* 0x0000381201007387 */ /* 0x0007e20000100a00 */
[----:B-1----:R-:W-:-:S04]  /*5850*/  LEA R20, P5, R84, R111, 0x2 ;  /* 0x0000006f54147211 */ /* 0x002fc800078a10ff */
[----:B------:R-:W-:Y:S02]  /*5860*/  LEA.HI.X.SX32 R21, R84, R145, 0x2, P5 ;  /* 0x0000009154157211 */ /* 0x000fe400028f16ff */
[CC--:B--2---:R-:W-:Y:S02]  /*5870*/  LEA R16, P4, R85.reuse, R111.reuse, 0x2 ;  /* 0x0000006f55107211 */ /* 0x0c4fe400078810ff */
[C---:B---3--:R-:W-:Y:S01]  /*5880*/  LEA R18, P3, R86.reuse, R111, 0x2 ;  /* 0x0000006f56127211 */ /* 0x048fe200078610ff */
[----:B------:R1:W-:Y:S01]  /*5890*/  STL.64 [R1+0x30], R20 ;  /* 0x0000301401007387 */ /* 0x0003e20000100a00 */
[-C--:B------:R-:W-:Y:S02]  /*58a0*/  LEA.HI.X.SX32 R17, R85, R145.reuse, 0x2, P4 ;  /* 0x0000009155117211 */ /* 0x080fe400020f16ff */
[----:B------:R-:W-:-:S03]  /*58b0*/  LEA.HI.X.SX32 R19, R86, R145, 0x2, P3 ;  /* 0x0000009156137211 */ /* 0x000fc600018f16ff */
[----:B------:R2:W-:Y:S04]  /*58c0*/  STL.64 [R1+0x28], R16 ;  /* 0x0000281001007387 */ /* 0x0005e80000100a00 */
[----:B------:R3:W-:Y:S01]  /*58d0*/  STL.64 [R1+0x20], R18 ;  /* 0x0000201201007387 */ /* 0x0007e20000100a00 */
[----:B-1----:R-:W-:-:S04]  /*58e0*/  LEA R20, P5, R87, R111, 0x2 ;  /* 0x0000006f57147211 */ /* 0x002fc800078a10ff */
[----:B------:R-:W-:Y:S02]  /*58f0*/  LEA.HI.X.SX32 R21, R87, R145, 0x2, P5 ;  /* 0x0000009157157211 */ /* 0x000fe400028f16ff */
[----:B--2---:R-:W-:-:S03]  /*5900*/  LEA R16, P4, R88, R111, 0x2 ;  /* 0x0000006f58107211 */ /* 0x004fc600078810ff */
[----:B------:R1:W-:Y:S01]  /*5910*/  STL.64 [R1+0x18], R20 ;  /* 0x0000181401007387 */ /* 0x0003e20000100a00 */
[C---:B---3--:R-:W-:Y:S02]  /*5920*/  LEA R18, P3, R89.reuse, R111, 0x2 ;  /* 0x0000006f59127211 */ /* 0x048fe400078610ff */
[-C--:B------:R-:W-:Y:S02]  /*5930*/  LEA.HI.X.SX32 R17, R88, R145.reuse, 0x2, P4 ;  /* 0x0000009158117211 */ /* 0x080fe400020f16ff */
[----:B------:R-:W-:-:S03]  /*5940*/  LEA.HI.X.SX32 R19, R89, R145, 0x2, P3 ;  /* 0x0000009159137211 */ /* 0x000fc600018f16ff */
[----:B------:R2:W-:Y:S01]  /*5950*/  STL.64 [R1+0x10], R16 ;  /* 0x0000101001007387 */ /* 0x0005e20000100a00 */
[----:B-1----:R-:W-:-:S03]  /*5960*/  LEA R20, P5, R90, R111, 0x2 ;  /* 0x0000006f5a147211 */ /* 0x002fc600078a10ff */
[----:B------:R1:W-:Y:S01]  /*5970*/  STL.64 [R1+0x8], R18 ;  /* 0x0000081201007387 */ /* 0x0003e20000100a00 */
[----:B------:R-:W-:Y:S02]  /*5980*/  LEA.HI.X.SX32 R21, R90, R145, 0x2, P5 ;  /* 0x000000915a157211 */ /* 0x000fe400028f16ff */
[----:B--2---:R-:W-:-:S03]  /*5990*/  LEA R16, P4, R91, R111, 0x2 ;  /* 0x0000006f5b107211 */ /* 0x004fc600078810ff */
[----:B------:R2:W-:Y:S01]  /*59a0*/  STL.64 [R1], R20 ;  /* 0x0000001401007387 */ /* 0x0005e20000100a00 */
[----:B------:R-:W-:-:S03]  /*59b0*/  LEA.HI.X.SX32 R17, R91, R145, 0x2, P4 ;  /* 0x000000915b117211 */ /* 0x000fc600020f16ff */
[----:B------:R-:W-:Y:S01]  /*59c0*/  STL [R1+0x494], R16 ;  /* 0x0004941001007387 */ /* 0x000fe20000100800 */
[-C--:B-1----:R-:W-:Y:S02]  /*59d0*/  LEA R18, P3, R92, R111.reuse, 0x2 ;  /* 0x0000006f5c127211 */ /* 0x082fe400078610ff */
[----:B------:R-:W-:Y:S01]  /*59e0*/  LEA R22, P4, R76, R111, 0x2 ;  /* 0x0000006f4c167211 */ /* 0x000fe200078810ff */
[----:B------:R-:W-:Y:S01]  /*59f0*/  STL [R1+0x490], R17 ;  /* 0x0004901101007387 */ /* 0x000fe20000100800 */
[----:B------:R-:W-:Y:S02]  /*5a00*/  LEA.HI.X.SX32 R19, R92, R145, 0x2, P3 ;  /* 0x000000915c137211 */ /* 0x000fe400018f16ff */
[-C--:B------:R-:W-:Y:S01]  /*5a10*/  LEA R24, P3, R75, R111.reuse, 0x2 ;  /* 0x0000006f4b187211 */ /* 0x080fe200078610ff */
[----:B------:R1:W-:Y:S01]  /*5a20*/  STL [R1+0x49c], R18 ;  /* 0x00049c1201007387 */ /* 0x0003e20000100800 */
[C---:B--2---:R-:W-:Y:S02]  /*5a30*/  LEA R20, P5, R93.reuse, R111, 0x2 ;  /* 0x0000006f5d147211 */ /* 0x044fe400078a10ff */
[-C--:B------:R-:W-:Y:S01]  /*5a40*/  LEA.HI.X.SX32 R23, R76, R145.reuse, 0x2, P4 ;  /* 0x000000914c177211 */ /* 0x080fe200020f16ff */
[----:B------:R2:W-:Y:S01]  /*5a50*/  STL [R1+0x498], R19 ;  /* 0x0004981301007387 */ /* 0x0005e20000100800 */
[----:B------:R-:W-:-:S02]  /*5a60*/  LEA.HI.X.SX32 R21, R93, R145, 0x2, P5 ;  /* 0x000000915d157211 */ /* 0x000fc400028f16ff */
[-C--:B------:R-:W-:Y:S02]  /*5a70*/  LEA R26, P5, R74, R111.reuse, 0x2 ;  /* 0x0000006f4a1a7211 */ /* 0x080fe400078a10ff */
[----:B------:R-:W-:Y:S01]  /*5a80*/  LEA R28, P4, R73, R111, 0x2 ;  /* 0x0000006f491c7211 */ /* 0x000fe200078810ff */
[----:B------:R-:W-:Y:S01]  /*5a90*/  STL.64 [R1+0x4a0], R20 ;  /* 0x0004a01401007387 */ /* 0x000fe20000100a00 */
[----:B------:R-:W-:Y:S02]  /*5aa0*/  LEA.HI.X.SX32 R25, R75, R145, 0x2, P3 ;  /* 0x000000914b197211 */ /* 0x000fe400018f16ff */
[----:B------:R-:W-:Y:S01]  /*5ab0*/  LEA R30, P3, R72, R111, 0x2 ;  /* 0x0000006f481e7211 */ /* 0x000fe200078610ff */
[----:B------:R3:W-:Y:S01]  /*5ac0*/  STL [R1+0x4b0], R22 ;  /* 0x0004b01601007387 */ /* 0x0007e20000100800 */
[----:B------:R-:W-:Y:S02]  /*5ad0*/  LEA.HI.X.SX32 R27, R74, R145, 0x2, P5 ;  /* 0x000000914a1b7211 */ /* 0x000fe400028f16ff */
[----:B------:R-:W-:Y:S01]  /*5ae0*/  LEA R32, P5, R71, R111, 0x2 ;  /* 0x0000006f47207211 */ /* 0x000fe200078a10ff */
[----:B------:R4:W-:Y:S01]  /*5af0*/  STL [R1+0x4ac], R23 ;  /* 0x0004ac1701007387 */ /* 0x0009e20000100800 */
[----:B------:R-:W-:-:S02]  /*5b00*/  LEA.HI.X.SX32 R29, R73, R145, 0x2, P4 ;  /* 0x00000091491d7211 */ /* 0x000fc400020f16ff */
[----:B------:R-:W-:Y:S02]  /*5b10*/  LEA R34, P4, R70, R111, 0x2 ;  /* 0x0000006f46227211 */ /* 0x000fe400078810ff */
[----:B------:R-:W-:Y:S02]  /*5b20*/  LEA.HI.X.SX32 R31, R72, R145, 0x2, P3 ;  /* 0x00000091481f7211 */ /* 0x000fe400018f16ff */
[----:B------:R-:W-:Y:S02]  /*5b30*/  LEA R36, P3, R69, R111, 0x2 ;  /* 0x0000006f45247211 */ /* 0x000fe400078610ff */
[----:B------:R-:W-:Y:S02]  /*5b40*/  LEA.HI.X.SX32 R33, R71, R145, 0x2, P5 ;  /* 0x0000009147217211 */ /* 0x000fe400028f16ff */
[----:B------:R-:W-:Y:S02]  /*5b50*/  LEA R38, P5, R68, R111, 0x2 ;  /* 0x0000006f44267211 */ /* 0x000fe400078a10ff */
        /* <DEDUP_REMOVED lines=73> */
[----:B-1----:R-:W-:Y:S02]  /*5ff0*/  LEA R18, P4, R6, R111, 0x2 ;  /* 0x0000006f06127211 */ /* 0x002fe400078810ff */
[----:B------:R-:W-:Y:S02]  /*6000*/  LEA.HI.X.SX32 R109, R197, R145, 0x2, P3 ;  /* 0x00000091c56d7211 */ /* 0x000fe400018f16ff */
[----:B------:R-:W-:Y:S02]  /*6010*/  LEA R16, P3, R2, R111, 0x2 ;  /* 0x0000006f02107211 */ /* 0x000fe400078610ff */
[-C--:B------:R-:W-:Y:S02]  /*6020*/  LEA.HI.X.SX32 R111, R8, R145.reuse, 0x2, P5 ;  /* 0x00000091086f7211 */ /* 0x080fe400028f16ff */
[----:B------:R-:W-:Y:S02]  /*6030*/  ISETP.GE.AND P5, PT, R152, UR6, PT ;  /* 0x0000000698007c0c */ /* 0x000fe4000bfa6270 */
[----:B--2---:R-:W-:-:S02]  /*6040*/  LEA.HI.X.SX32 R19, R6, R145, 0x2, P4 ;  /* 0x0000009106137211 */ /* 0x004fc400020f16ff */
[----:B------:R-:W-:Y:S01]  /*6050*/  ISETP.GE.AND P4, PT, R150, UR7, PT ;  /* 0x0000000796007c0c */ /* 0x000fe2000bf86270 */
[----:B------:R-:W-:Y:S01]  /*6060*/  UMOV UR7, 0x400 ;  /* 0x0000040000077882 */ /* 0x000fe20000000000 */
[----:B------:R-:W-:Y:S01]  /*6070*/  LEA.HI.X.SX32 R17, R2, R145, 0x2, P3 ;  /* 0x0000009102117211 */ /* 0x000fe200018f16ff */
[----:B------:R-:W-:Y:S01]  /*6080*/  STL.64 [R1+0x70], R18 ;  /* 0x0000701201007387 */ /* 0x000fe20000100a00 */
[----:B------:R-:W-:Y:S02]  /*6090*/  ISETP.GE.AND P3, PT, R151, UR8, PT ;  /* 0x0000000897007c0c */ /* 0x000fe4000bf66270 */
[C---:B------:R-:W-:Y:S01]  /*60a0*/  SEL R2, R204.reuse, RZ, !P5 ;  /* 0x000000ffcc027207 */ /* 0x040fe20006800000 */
[----:B------:R-:W-:Y:S01]  /*60b0*/  STL.64 [R1+0x78], R16 ;  /* 0x0000781001007387 */ /* 0x000fe20000100a00 */
[----:B------:R-:W-:Y:S02]  /*60c0*/  ISETP.GE.AND P5, PT, R11, UR9, PT ;  /* 0x000000090b007c0c */ /* 0x000fe4000bfa6270 */
[----:B---3--:R-:W-:-:S02]  /*60d0*/  SEL R22, R204, RZ, !P4 ;  /* 0x000000ffcc167207 */ /* 0x008fc40006000000 */
[----:B------:R-:W-:Y:S02]  /*60e0*/  ISETP.GE.AND P4, PT, R7, UR10, PT ;  /* 0x0000000a07007c0c */ /* 0x000fe4000bf86270 */
[----:B----4-:R-:W-:Y:S02]  /*60f0*/  SEL R23, R204, RZ, !P3 ;  /* 0x000000ffcc177207 */ /* 0x010fe40005800000 */
[----:B------:R-:W-:Y:S02]  /*6100*/  ISETP.GE.AND P3, PT, R4, UR4, PT ;  /* 0x0000000404007c0c */ /* 0x000fe4000bf66270 */
[C---:B------:R-:W-:Y:S02]  /*6110*/  SEL R6, R204.reuse, RZ, !P5 ;  /* 0x000000ffcc067207 */ /* 0x040fe40006800000 */
[----:B------:R-:W-:Y:S02]  /*6120*/  ISETP.GE.AND P5, PT, R181, UR4, PT ;  /* 0x00000004b5007c0c */ /* 0x000fe4000bfa6270 */
[----:B------:R-:W-:-:S02]  /*6130*/  SEL R204, R204, RZ, !P4 ;  /* 0x000000ffcccc7207 */ /* 0x000fc40006000000 */
[----:B------:R-:W-:Y:S02]  /*6140*/  ISETP.GE.AND P4, PT, R162, UR4, PT ;  /* 0x00000004a2007c0c */ /* 0x000fe4000bf86270 */
[----:B------:R-:W-:Y:S02]  /*6150*/  SEL R162, RZ, 0x4, P3 ;  /* 0x00000004ffa27807 */ /* 0x000fe40001800000 */
[----:B------:R-:W-:Y:S02]  /*6160*/  ISETP.GE.AND P3, PT, R163, UR4, PT ;  /* 0x00000004a3007c0c */ /* 0x000fe4000bf66270 */
[----:B------:R-:W-:Y:S02]  /*6170*/  SEL R163, RZ, 0x4, P5 ;  /* 0x00000004ffa37807 */ /* 0x000fe40002800000 */
[----:B------:R-:W-:Y:S02]  /*6180*/  ISETP.GE.AND P5, PT, R164, UR4, PT ;  /* 0x00000004a4007c0c */ /* 0x000fe4000bfa6270 */
[----:B------:R-:W-:-:S02]  /*6190*/  SEL R164, RZ, 0x4, P4 ;  /* 0x00000004ffa47807 */ /* 0x000fc40002000000 */
        /* <DEDUP_REMOVED lines=29> */
[----:B------:R-:W-:-:S02]  /*6370*/  LOP3.LUT R8, R4, 0x4a, RZ, 0xfc, !PT ;  /* 0x0000004a04087812 */ /* 0x000fc400078efcff */
[----:B------:R-:W-:Y:S02]  /*6380*/  SEL R179, RZ, 0x4, P4 ;  /* 0x00000004ffb37807 */ /* 0x000fe40002000000 */
[----:B------:R-:W-:Y:S01]  /*6390*/  ISETP.GE.AND P4, PT, R180, UR4, PT ;  /* 0x00000004b4007c0c */ /* 0x000fe2000bf86270 */
[----:B------:R-:W-:Y:S01]  /*63a0*/  STL [R1+0x478], R8 ;  /* 0x0004780801007387 */ /* 0x000fe20000100800 */
[----:B------:R-:W-:Y:S02]  /*63b0*/  SEL R180, RZ, 0x4, P3 ;  /* 0x00000004ffb47807 */ /* 0x000fe40001800000 */
[----:B------:R-:W-:Y:S01]  /*63c0*/  ISETP.GE.AND P3, PT, R8, UR4, PT ;  /* 0x0000000408007c0c */ /* 0x000fe2000bf66270 */
[----:B------:R1:W-:Y:S01]  /*63d0*/  STL [R1+0x480], R0 ;  /* 0x0004800001007387 */ /* 0x0003e20000100800 */
[----:B------:R-:W-:Y:S02]  /*63e0*/  SEL R181, RZ, 0x4, P5 ;  /* 0x00000004ffb57807 */ /* 0x000fe40002800000 */
[----:B------:R-:W-:Y:S01]  /*63f0*/  ISETP.GE.AND P5, PT, R182, UR4, PT ;  /* 0x00000004b6007c0c */ /* 0x000fe2000bfa6270 */
[----:B------:R2:W-:Y:S01]  /*6400*/  STL.64 [R1+0x3f8], R140 ;  /* 0x0003f88c01007387 */ /* 0x0005e20000100a00 */
        /* <DEDUP_REMOVED lines=80> */
[----:B------:R-:W-:Y:S02]  /*6910*/  SEL R4, R163, RZ, P2 ;  /* 0x000000ffa3047207 */ /* 0x000fe40001000000 */
[----:B------:R-:W-:Y:S02]  /*6920*/  SEL R153, RZ, 0x4, P3 ;  /* 0x00000004ff997807 */ /* 0x000fe40001800000 */
[----:B------:R-:W-:Y:S01]  /*6930*/  ISETP.GE.AND P3, PT, R7, UR4, PT ;  /* 0x0000000407007c0c */ /* 0x000fe2000bf66270 */
[----:B------:R-:W3:Y:S01]  /*6940*/  S2UR UR4, SR_CgaCtaId ;  /* 0x00000000000479c3 */ /* 0x000ee20000008800 */
[----:B------:R-:W-:Y:S02]  /*6950*/  SEL R7, R162, RZ, P2 ;  /* 0x000000ffa2077207 */ /* 0x000fe40001000000 */
[----:B-1----:R-:W-:-:S02]  /*6960*/  SEL R0, R164, RZ, P2 ;  /* 0x000000ffa4007207 */ /* 0x002fc40001000000 */
[----:B--2---:R-:W-:Y:S01]  /*6970*/  SEL R141, R183, RZ, P2 ;  /* 0x000000ffb78d7207 */ /* 0x004fe20001000000 */
[----:B------:R1:W-:Y:S01]  /*6980*/  STL [R1+0x154], R7 ;  /* 0x0001540701007387 */ /* 0x0003e20000100800 */
[----:B------:R-:W-:Y:S02]  /*6990*/  SEL R140, R184, RZ, P2 ;  /* 0x000000ffb88c7207 */ /* 0x000fe40001000000 */
[----:B------:R-:W-:Y:S01]  /*69a0*/  SEL R196, RZ, 0x4, P5 ;  /* 0x00000004ffc47807 */ /* 0x000fe20002800000 */
[----:B------:R2:W-:Y:S01]  /*69b0*/  STL [R1+0x14c], R4 ;  /* 0x00014c0401007387 */ /* 0x0005e20000100800 */
[----:B------:R-:W-:Y:S01]  /*69c0*/  SEL R11, R150, RZ, P2 ;  /* 0x000000ff960b7207 */ /* 0x000fe20001000000 */
[----:B------:R-:W-:Y:S01]  /*69d0*/  IMAD R150, R10, 0x2, R154 ;  /* 0x000000020a967824 */ /* 0x000fe200078e029a */
[----:B------:R-:W-:Y:S01]  /*69e0*/  SEL R8, R151, RZ, P2 ;  /* 0x000000ff97087207 */ /* 0x000fe20001000000 */
[----:B------:R4:W-:Y:S01]  /*69f0*/  STL [R1+0x150], R0 ;  /* 0x0001500001007387 */ /* 0x0009e20000100800 */
[----:B------:R-:W-:-:S02]  /*6a00*/  SEL R152, RZ, 0x4, P4 ;  /* 0x00000004ff987807 */ /* 0x000fc40002000000 */
[----:B-1----:R-:W-:Y:S02]  /*6a10*/  SEL R7, R165, RZ, P2 ;  /* 0x000000ffa5077207 */ /* 0x002fe40001000000 */
[----:B------:R-:W-:Y:S02]  /*6a20*/  SEL R155, RZ, 0x4, P3 ;  /* 0x00000004ff9b7807 */ /* 0x000fe40001800000 */
[----:B--2---:R-:W-:Y:S01]  /*6a30*/  SEL R4, R166, RZ, P2 ;  /* 0x000000ffa6047207 */ /* 0x004fe20001000000 */
[----:B------:R1:W-:Y:S01]  /*6a40*/  STL [R1+0x158], R7 ;  /* 0x0001580701007387 */ /* 0x0003e20000100800 */
[----:B------:R-:W-:Y:S01]  /*6a50*/  SEL R18, R215, RZ, P2 ;  /* 0x000000ffd7127207 */ /* 0x000fe20001000000 */
[----:B---3--:R-:W-:Y:S01]  /*6a60*/  ULEA UR7, UR4, UR7, 0x18 ;  /* 0x0000000704077291 */ /* 0x008fe2000f8ec03f */
[----:B----4-:R-:W-:Y:S01]  /*6a70*/  SEL R0, R167, RZ, P2 ;  /* 0x000000ffa7007207 */ /* 0x010fe20001000000 */
[----:B------:R2:W-:Y:S01]  /*6a80*/  STL [R1+0x15c], R4 ;  /* 0x00015c0401007387 */ /* 0x0005e20000100800 */
[----:B------:R-:W-:Y:S01]  /*6a90*/  SEL R19, R161, RZ, P2 ;  /* 0x000000ffa1137207 */ /* 0x000fe20001000000 */
[----:B------:R-:W-:Y:S01]  /*6aa0*/  ULDC.64 UR16, c[0x0][0x208] ;  /* 0x0000820000107ab9 */ /* 0x000fe20000000a00 */
[----:B------:R-:W-:Y:S01]  /*6ab0*/  SEL R16, R159, RZ, P2 ;  /* 0x000000ff9f107207 */ /* 0x000fe20001000000 */
[----:B------:R3:W-:Y:S01]  /*6ac0*/  STL [R1+0x160], R0 ;  /* 0x0001600001007387 */ /* 0x0007e20000100800 */
[----:B------:R-:W-:Y:S01]  /*6ad0*/  SEL R17, R158, RZ, P2 ;  /* 0x000000ff9e117207 */ /* 0x000fe20001000000 */
[----:B------:R-:W-:Y:S01]  /*6ae0*/  ULDC UR4, c[0x0][0x230] ;  /* 0x00008c0000047ab9 */ /* 0x000fe20000000800 */
[----:B-1----:R-:W-:-:S02]  /*6af0*/  SEL R7, R168, RZ, P2 ;  /* 0x000000ffa8077207 */ /* 0x002fc40001000000 */
[----:B------:R-:W-:Y:S02]  /*6b00*/  ISETP.NE.U32.AND P5, PT, R146, RZ, PT ;  /* 0x000000ff9200720c */ /* 0x000fe40003fa5070 */
[----:B--2---:R-:W-:Y:S01]  /*6b10*/  SEL R4, R169, RZ, P2 ;  /* 0x000000ffa9047207 */ /* 0x004fe20001000000 */
[----:B------:R1:W-:Y:S01]  /*6b20*/  STL [R1+0x164], R7 ;  /* 0x0001640701007387 */ /* 0x0003e20000100800 */
[----:B------:R-:W-:Y:S02]  /*6b30*/  ISETP.NE.U32.AND P4, PT, R147, RZ, PT ;  /* 0x000000ff9300720c */ /* 0x000fe40003f85070 */
[----:B---3--:R-:W-:Y:S01]  /*6b40*/  SEL R0, R170, RZ, P2 ;  /* 0x000000ffaa007207 */ /* 0x008fe20001000000 */
[----:B------:R2:W-:Y:S01]  /*6b50*/  STL [R1+0x168], R4 ;  /* 0x0001680401007387 */ /* 0x0005e20000100800 */
[----:B------:R-:W-:Y:S02]  /*6b60*/  LEA R144, P3, R154, R240, 0x2 ;  /* 0x000000f09a907211 */ /* 0x000fe400078610ff */
[----:B------:R-:W-:Y:S01]  /*6b70*/  ISETP.NE.U32.AND P1, PT, R204, RZ, PT ;  /* 0x000000ffcc00720c */ /* 0x000fe20003f25070 */
[----:B------:R3:W-:Y:S01]  /*6b80*/  STL [R1+0x16c], R0 ;  /* 0x00016c0001007387 */ /* 0x0007e20000100800 */
[----:B------:R-:W-:-:S02]  /*6b90*/  LEA.HI.X.SX32 R145, R154, R9, 0x2, P3 ;  /* 0x000000099a917211 */ /* 0x000fc400018f16ff */
[----:B-1----:R-:W-:Y:S02]  /*6ba0*/  SEL R7, R171, RZ, P2 ;  /* 0x000000ffab077207 */ /* 0x002fe40001000000 */
[----:B------:R-:W-:Y:S02]  /*6bb0*/  ISETP.NE.U32.AND P3, PT, R148, RZ, PT ;  /* 0x000000ff9400720c */ /* 0x000fe40003f65070 */
[----:B--2---:R-:W-:Y:S01]  /*6bc0*/  SEL R4, R172, RZ, P2 ;  /* 0x000000ffac047207 */ /* 0x004fe20001000000 */
[----:B------:R1:W-:Y:S01]  /*6bd0*/  STL [R1+0x170], R7 ;  /* 0x0001700701007387 */ /* 0x0003e20000100800 */
[----:B------:R-:W-:Y:S02]  /*6be0*/  @P5 LOP3.LUT R5, R5, 0x4, RZ, 0xfc, !PT ;  /* 0x0000000405055812 */ /* 0x000fe400078efcff */
[----:B---3--:R-:W-:Y:S01]  /*6bf0*/  SEL R0, R173, RZ, P2 ;  /* 0x000000ffad007207 */ /* 0x008fe20001000000 */
[----:B------:R2:W-:Y:S01]  /*6c00*/  STL [R1+0x174], R4 ;  /* 0x0001740401007387 */ /* 0x0005e20000100800 */
[----:B------:R-:W-:-:S03]  /*6c10*/  ISETP.NE.U32.AND P5, PT, R14, RZ, PT ;  /* 0x000000ff0e00720c */ /* 0x000fc60003fa5070 */
[----:B------:R3:W-:Y:S01]  /*6c20*/  STL [R1+0x178], R0 ;  /* 0x0001780001007387 */ /* 0x0007e20000100800 */
[----:B-1----:R-:W-:Y:S02]  /*6c30*/  SEL R7, R174, RZ, P2 ;  /* 0x000000ffae077207 */ /* 0x002fe40001000000 */
[----:B--2---:R-:W-:-:S03]  /*6c40*/  SEL R4, R175, RZ, P2 ;  /* 0x000000ffaf047207 */ /* 0x004fc60001000000 */
[----:B------:R1:W-:Y:S01]  /*6c50*/  STL [R1+0x17c], R7 ;  /* 0x00017c0701007387 */ /* 0x0003e20000100800 */
[----:B---3--:R-:W-:-:S03]  /*6c60*/  SEL R0, R176, RZ, P2 ;  /* 0x000000ffb0007207 */ /* 0x008fc60001000000 */
[----:B------:R2:W-:Y:S04]  /*6c70*/  STL [R1+0x180], R4 ;  /* 0x0001800401007387 */ /* 0x0005e80000100800 */
        /* <DEDUP_REMOVED lines=13> */
[----:B-1----:R-:W-:-:S03]  /*6d50*/  SEL R7, R186, RZ, P2 ;  /* 0x000000ffba077207 */ /* 0x002fc60001000000 */
[----:B------:R1:W-:Y:S01]  /*6d60*/  STL [R1+0x19c], R0 ;  /* 0x00019c0001007387 */ /* 0x0003e20000100800 */
[----:B--2---:R-:W-:-:S03]  /*6d70*/  SEL R4, R187, RZ, P2 ;  /* 0x000000ffbb047207 */ /* 0x004fc60001000000 */
[----:B------:R2:W-:Y:S01]  /*6d80*/  STL [R1+0x48c], R140 ;  /* 0x00048c8c01007387 */ /* 0x0005e20000100800 */
[----:B---3--:R-:W-:Y:S02]  /*6d90*/  SEL R141, R157, RZ, P2 ;  /* 0x000000ff9d8d7207 */ /* 0x008fe40001000000 */
[----:B-1----:R-:W-:Y:S02]  /*6da0*/  SEL R0, R185, RZ, P2 ;  /* 0x000000ffb9007207 */ /* 0x002fe40001000000 */
[----:B--2---:R-:W-:-:S03]  /*6db0*/  SEL R140, R156, RZ, P2 ;  /* 0x000000ff9c8c7207 */ /* 0x004fc60001000000 */
[----:B------:R1:W-:Y:S04]  /*6dc0*/  STL [R1+0x1a8], R0 ;  /* 0x0001a80001007387 */ /* 0x0003e80000100800 */
        /* <DEDUP_REMOVED lines=57> */
[----:B------:R-:W-:Y:S01]  /*7160*/  LOP3.LUT R20, R3, 0x10, RZ, 0x3c, !PT ;  /* 0x0000001003147812 */ /* 0x000fe200078e3cff */
[----:B------:R-:W4:Y:S01]  /*7170*/  LDL.LU R13, [R1+0xa0] ;  /* 0x0000a000010d7983 */ /* 0x000f220000300800 */
[----:B--2---:R-:W-:Y:S02]  /*7180*/  SEL R11, R153, RZ, P2 ;  /* 0x000000ff990b7207 */ /* 0x004fe40001000000 */
[----:B---3--:R-:W-:-:S02]  /*7190*/  SEL R8, R155, RZ, P2 ;  /* 0x000000ff9b087207 */ /* 0x008fc40001000000 */
[----:B------:R-:W-:-:S04]  /*71a0*/  LEA R146, P2, R150, R240, 0x2 ;  /* 0x000000f096927211 */ /* 0x000fc800078410ff */
[----:B------:R-:W-:Y:S01]  /*71b0*/  LEA.HI.X.SX32 R147, R150, R9, 0x2, P2 ;  /* 0x0000000996937211 */ /* 0x000fe200010f16ff */
[----:B------:R-:W-:Y:S01]  /*71c0*/  IMAD R150, R10, 0x2, R150 ;  /* 0x000000020a967824 */ /* 0x000fe200078e0296 */
[----:B------:R-:W-:-:S03]  /*71d0*/  ISETP.NE.U32.AND P2, PT, R149, RZ, PT ;  /* 0x000000ff9500720c */ /* 0x000fc60003f45070 */
[----:B------:R-:W-:Y:S01]  /*71e0*/  IMAD R217, R10, 0x2, R150 ;  /* 0x000000020ad97824 */ /* 0x000fe200078e0296 */
[----:B------:R-:W-:-:S04]  /*71f0*/  LEA R148, P6, R150, R240, 0x2 ;  /* 0x000000f096947211 */ /* 0x000fc800078c10ff */
[----:B------:R-:W-:Y:S02]  /*7200*/  LEA.HI.X.SX32 R149, R150, R9, 0x2, P6 ;  /* 0x0000000996957211 */ /* 0x000fe400030f16ff */
[----:B------:R-:W-:-:S04]  /*7210*/  LEA R150, P6, R217, R240, 0x2 ;  /* 0x000000f0d9967211 */ /* 0x000fc800078c10ff */
[----:B------:R-:W-:Y:S01]  /*7220*/  LEA.HI.X.SX32 R151, R217, R9, 0x2, P6 ;  /* 0x00000009d9977211 */ /* 0x000fe200030f16ff */
[----:B------:R-:W-:-:S05]  /*7230*/  IMAD R217, R10, 0x2, R217 ;  /* 0x000000020ad97824 */ /* 0x000fca00078e02d9 */
        /* <DEDUP_REMOVED lines=97> */
[----:B------:R-:W-:Y:S02]  /*7850*/  LEA.HI.X.SX32 R217, R217, R9, 0x2, P6 ;  /* 0x00000009d9d97211 */ /* 0x000fe400030f16ff */
        /* <DEDUP_REMOVED lines=23> */
[----:B------:R-:W-:Y:S01]  /*79d0*/  LEA.HI.X.SX32 R241, R243, R9, 0x2, P6 ;  /* 0x00000009f3f17211 */ /* 0x000fe200030f16ff */
[----:B------:R-:W-:-:S05]  /*79e0*/  VIADD R243, R3, UR7 ;  /* 0x0000000703f37c36 */ /* 0x000fca0008000000 */
[----:B------:R-:W-:Y:S01]  /*79f0*/  @!PT LDS RZ, [RZ] ;  /* 0x00000000fffff984 */ /* 0x000fe20000000800 */
[----:B------:R-:W-:Y:S01]  /*7a00*/  @!PT LDS RZ, [RZ] ;  /* 0x00000000fffff984 */ /* 0x000fe20000000800 */
[----:B------:R-:W-:Y:S01]  /*7a10*/  @!PT LDS RZ, [RZ] ;  /* 0x00000000fffff984 */ /* 0x000fe20000000800 */
[----:B------:R-:W-:Y:S04]  /*7a20*/  LDGSTS.E [R243], desc[UR16][R218.64], P5 ;  /* 0x00000000daf37fae */ /* 0x000fe8000a921850 */
[----:B------:R-:W-:Y:S01]  /*7a30*/  LDGSTS.E [R243+0x8], desc[UR16][R220.64], P0 ;  /* 0x00008000dcf37fae */ /* 0x000fe20008121850 */
[C---:B------:R-:W-:Y:S02]  /*7a40*/  LOP3.LUT P0, RZ, R5.reuse, 0x2, RZ, 0xc0, !PT ;  /* 0x0000000205ff7812 */ /* 0x040fe4000780c0ff */
[----:B------:R-:W-:Y:S02]  /*7a50*/  ISETP.NE.U32.AND P6, PT, R12, RZ, PT ;  /* 0x000000ff0c00720c */ /* 0x000fe40003fc5070 */
[----:B------:R-:W-:Y:S01]  /*7a60*/  LOP3.LUT P5, RZ, R5, 0x4, RZ, 0xc0, !PT ;  /* 0x0000000405ff7812 */ /* 0x000fe200078ac0ff */
[----:B------:R-:W2:Y:S01]  /*7a70*/  LDL.LU R12, [R1+0xa4] ;  /* 0x0000a400010c7983 */ /* 0x000ea20000300800 */
[----:B------:R-:W-:-:S07]  /*7a80*/  VIADD R244, R20, UR7 ;  /* 0x0000000714f47c36 */ /* 0x000fce0008000000 */
[----:B------:R-:W-:Y:S01]  /*7a90*/  LDGSTS.E [R243+0x2000], desc[UR16][R120.64], P0 ;  /* 0x0200000078f37fae */ /* 0x000fe20008121850 */
[----:B------:R-:W-:-:S03]  /*7aa0*/  LOP3.LUT P0, RZ, R5, 0x1, RZ, 0xc0, !PT ;  /* 0x0000000105ff7812 */ /* 0x000fc6000780c0ff */
[----:B------:R-:W3:Y:S04]  /*7ab0*/  LDL.LU R5, [R1+0xa8] ;  /* 0x0000a80001057983 */ /* 0x000ee80000300800 */
[----:B------:R-:W-:Y:S04]  /*7ac0*/  LDGSTS.E [R243+0x2008], desc[UR16][R122.64], P6 ;  /* 0x020080007af37fae */ /* 0x000fe8000b121850 */
[----:B------:R-:W3:Y:S04]  /*7ad0*/  LDL.LU R9, [R1+0x98] ;  /* 0x0000980001097983 */ /* 0x000ee80000300800 */
[----:B------:R-:W-:Y:S04]  /*7ae0*/  LDGSTS.E [R243+0x4000], desc[UR16][R154.64], P5 ;  /* 0x040000009af37fae */ /* 0x000fe8000a921850 */
[----:B------:R-:W3:Y:S04]  /*7af0*/  LDL.LU R14, [R1+0xcc] ;  /* 0x0000cc00010e7983 */ /* 0x000ee80000300800 */
[----:B------:R-:W-:Y:S04]  /*7b00*/  LDGSTS.E [R243+0x4008], desc[UR16][R156.64], P4 ;  /* 0x040080009cf37fae */ /* 0x000fe8000a121850 */
[----:B------:R-:W3:Y:S04]  /*7b10*/  LDL.LU R20, [R1+0xc8] ;  /* 0x0000c80001147983 */ /* 0x000ee80000300800 */
[----:B------:R-:W-:Y:S01]  /*7b20*/  LDGSTS.E [R243+0x6000], desc[UR16][R186.64], P3 ;  /* 0x06000000baf37fae */ /* 0x000fe20009921850 */
[----:B------:R-:W-:-:S03]  /*7b30*/  ISETP.NE.U32.AND P3, PT, R250, RZ, PT ;  /* 0x000000fffa00720c */ /* 0x000fc60003f65070 */
[----:B------:R-:W3:Y:S04]  /*7b40*/  LDL.LU R21, [R1+0xc4] ;  /* 0x0000c40001157983 */ /* 0x000ee80000300800 */
[----:B------:R-:W3:Y:S04]  /*7b50*/  LDL.LU R113, [R1+0xc0] ;  /* 0x0000c00001717983 */ /* 0x000ee80000300800 */
[----:B------:R-:W3:Y:S01]  /*7b60*/  LDL.LU R250, [R1+0xac] ;  /* 0x0000ac0001fa7983 */ /* 0x000ee20000300800 */
[----:B------:R-:W-:-:S03]  /*7b70*/  ISETP.NE.U32.AND P4, PT, R249, RZ, PT ;  /* 0x000000fff900720c */ /* 0x000fc60003f85070 */
[----:B------:R-:W3:Y:S01]  /*7b80*/  LDL.LU R249, [R1+0x9c] ;  /* 0x00009c0001f97983 */ /* 0x000ee20000300800 */
[----:B------:R-:W-:Y:S02]  /*7b90*/  ISETP.NE.U32.AND P5, PT, R248, RZ, PT ;  /* 0x000000fff800720c */ /* 0x000fe40003fa5070 */
[----:B------:R-:W-:Y:S01]  /*7ba0*/  ISETP.NE.U32.AND P6, PT, R247, RZ, PT ;  /* 0x000000fff700720c */ /* 0x000fe20003fc5070 */
[----:B------:R-:W-:Y:S04]  /*7bb0*/  LDGSTS.E [R243+0x6008], desc[UR16][R188.64], P2 ;  /* 0x06008000bcf37fae */ /* 0x000fe80009121850 */
[----:B------:R-:W-:Y:S01]  /*7bc0*/  LDGSTS.E [R244], desc[UR16][R222.64], P3 ;  /* 0x00000000def47fae */ /* 0x000fe20009921850 */
[----:B------:R-:W-:-:S03]  /*7bd0*/  ISETP.NE.U32.AND P3, PT, R246, RZ, PT ;  /* 0x000000fff600720c */ /* 0x000fc60003f65070 */
[----:B------:R-:W-:Y:S01]  /*7be0*/  LDGSTS.E [R244+0x8], desc[UR16][R224.64], P4 ;  /* 0x00008000e0f47fae */ /* 0x000fe2000a121850 */
[----:B------:R-:W-:-:S03]  /*7bf0*/  ISETP.NE.U32.AND P4, PT, R245, RZ, PT ;  /* 0x000000fff500720c */ /* 0x000fc60003f85070 */
[----:B------:R-:W-:Y:S01]  /*7c00*/  LDGSTS.E [R244+0x2000], desc[UR16][R124.64], P5 ;  /* 0x020000007cf47fae */ /* 0x000fe2000a921850 */
[----:B------:R-:W-:-:S03]  /*7c10*/  ISETP.NE.U32.AND P5, PT, R242, RZ, PT ;  /* 0x000000fff200720c */ /* 0x000fc60003fa5070 */
[----:B------:R-:W-:Y:S01]  /*7c20*/  LDGSTS.E [R244+0x2008], desc[UR16][R126.64], P6 ;  /* 0x020080007ef47fae */ /* 0x000fe2000b121850 */
[----:B------:R-:W-:-:S03]  /*7c30*/  ISETP.NE.U32.AND P6, PT, R15, RZ, PT ;  /* 0x000000ff0f00720c */ /* 0x000fc60003fc5070 */
[----:B------:R-:W-:Y:S01]  /*7c40*/  LDGSTS.E [R244+0x4000], desc[UR16][R158.64], P3 ;  /* 0x040000009ef47fae */ /* 0x000fe20009921850 */
[----:B------:R-:W-:-:S03]  /*7c50*/  LOP3.LUT R248, R3, 0x20, RZ, 0x3c, !PT ;  /* 0x0000002003f87812 */ /* 0x000fc600078e3cff */
[----:B------:R-:W-:Y:S04]  /*7c60*/  LDGSTS.E [R244+0x4008], desc[UR16][R160.64], P4 ;  /* 0x04008000a0f47fae */ /* 0x000fe8000a121850 */
[----:B------:R-:W-:Y:S04]  /*7c70*/  LDGSTS.E [R244+0x6000], desc[UR16][R190.64], P5 ;  /* 0x06000000bef47fae */ /* 0x000fe8000a921850 */
[----:B------:R-:W-:Y:S01]  /*7c80*/  LDGSTS.E [R244+0x6008], desc[UR16][R192.64], P6 ;  /* 0x06008000c0f47fae */ /* 0x000fe2000b121850 */
[----:B----4-:R-:W-:Y:S01]  /*7c90*/  ISETP.NE.U32.AND P6, PT, R13, RZ, PT ;  /* 0x000000ff0d00720c */ /* 0x010fe20003fc5070 */
[----:B------:R-:W-:Y:S01]  /*7ca0*/  VIADD R245, R248, UR7 ;  /* 0x00000007f8f57c36 */ /* 0x000fe20008000000 */
[----:B--2---:R-:W-:-:S02]  /*7cb0*/  ISETP.NE.U32.AND P5, PT, R12, RZ, PT ;  /* 0x000000ff0c00720c */ /* 0x004fc40003fa5070 */
[----:B---3--:R-:W-:Y:S02]  /*7cc0*/  ISETP.NE.U32.AND P4, PT, R5, RZ, PT ;  /* 0x000000ff0500720c */ /* 0x008fe40003f85070 */
[----:B------:R-:W-:Y:S02]  /*7cd0*/  ISETP.NE.U32.AND P3, PT, R250, RZ, PT ;  /* 0x000000fffa00720c */ /* 0x000fe40003f65070 */
[----:B------:R-:W2:Y:S04]  /*7ce0*/  LDL.LU R250, [R1+0xbc] ;  /* 0x0000bc0001fa7983 */ /* 0x000ea80000300800 */
[----:B------:R-:W3:Y:S04]  /*7cf0*/  LDL.LU R5, [R1+0xb8] ;  /* 0x0000b80001057983 */ /* 0x000ee80000300800 */
[----:B------:R-:W4:Y:S04]  /*7d00*/  LDL.LU R12, [R1+0xb4] ;  /* 0x0000b400010c7983 */ /* 0x000f280000300800 */
[----:B------:R-:W-:Y:S01]  /*7d10*/  LDGSTS.E [R245], desc[UR16][R226.64], P3 ;  /* 0x00000000e2f57fae */ /* 0x000fe20009921850 */
[----:B------:R-:W-:-:S03]  /*7d20*/  ISETP.NE.U32.AND P3, PT, R249, RZ, PT ;  /* 0x000000fff900720c */ /* 0x000fc60003f65070 */
[----:B------:R-:W-:Y:S01]  /*7d30*/  LDGSTS.E [R245+0x8], desc[UR16][R228.64], P4 ;  /* 0x00008000e4f57fae */ /* 0x000fe2000a121850 */
[----:B------:R-:W-:-:S03]  /*7d40*/  ISETP.NE.U32.AND P4, PT, R9, RZ, PT ;  /* 0x000000ff0900720c */ /* 0x000fc60003f85070 */
[----:B------:R-:W-:Y:S01]  /*7d50*/  LDGSTS.E [R245+0x2000], desc[UR16][R128.64], P5 ;  /* 0x0200000080f57fae */ /* 0x000fe2000a921850 */
[----:B------:R-:W-:-:S03]  /*7d60*/  ISETP.NE.U32.AND P5, PT, R252, RZ, PT ;  /* 0x000000fffc00720c */ /* 0x000fc60003fa5070 */
[----:B------:R-:W4:Y:S04]  /*7d70*/  LDL.LU R13, [R1+0xb0] ;  /* 0x0000b000010d7983 */ /* 0x000f280000300800 */
[----:B------:R-:W-:Y:S01]  /*7d80*/  LDGSTS.E [R245+0x2008], desc[UR16][R130.64], P6 ;  /* 0x0200800082f57fae */ /* 0x000fe2000b121850 */
[----:B------:R-:W-:-:S03]  /*7d90*/  ISETP.NE.U32.AND P6, PT, R251, RZ, PT ;  /* 0x000000fffb00720c */ /* 0x000fc60003fc5070 */
[----:B------:R-:W4:Y:S04]  /*7da0*/  LDL.LU R242, [R1+0xec] ;  /* 0x0000ec0001f27983 */ /* 0x000f280000300800 */
[----:B------:R-:W4:Y:S04]  /*7db0*/  LDL.LU R248, [R1+0xe8] ;  /* 0x0000e80001f87983 */ /* 0x000f280000300800 */
[----:B------:R-:W-:Y:S01]  /*7dc0*/  LDGSTS.E [R245+0x4000], desc[UR16][R162.64], P3 ;  /* 0x04000000a2f57fae */ /* 0x000fe20009921850 */
[----:B------:R-:W-:-:S03]  /*7dd0*/  ISETP.NE.U32.AND P3, PT, R14, RZ, PT ;  /* 0x000000ff0e00720c */ /* 0x000fc60003f65070 */
[----:B------:R-:W-:Y:S04]  /*7de0*/  LDGSTS.E [R245+0x4008], desc[UR16][R164.64], P4 ;  /* 0x04008000a4f57fae */ /* 0x000fe8000a121850 */
[----:B------:R-:W4:Y:S04]  /*7df0*/  LDL.LU R249, [R1+0xe4] ;  /* 0x0000e40001f97983 */ /* 0x000f280000300800 */
[----:B------:R-:W-:Y:S04]  /*7e00*/  LDGSTS.E [R245+0x6000], desc[UR16][R194.64], P5 ;  /* 0x06000000c2f57fae */ /* 0x000fe8000a921850 */
[----:B------:R-:W4:Y:S04]  /*7e10*/  LDL.LU R9, [R1+0xe0] ;  /* 0x0000e00001097983 */ /* 0x000f280000300800 */
[----:B------:R-:W-:Y:S01]  /*7e20*/  LDGSTS.E [R245+0x6008], desc[UR16][R196.64], P6 ;  /* 0x06008000c4f57fae */ /* 0x000fe2000b121850 */
[----:B------:R-:W-:-:S03]  /*7e30*/  ISETP.NE.U32.AND P6, PT, R113, RZ, PT ;  /* 0x000000ff7100720c */ /* 0x000fc60003fc5070 */
[----:B------:R-:W4:Y:S04]  /*7e40*/  LDL.LU R14, [R1+0xdc] ;  /* 0x0000dc00010e7983 */ /* 0x000f280000300800 */
[----:B------:R-:W4:Y:S01]  /*7e50*/  LDL.LU R113, [R1+0xd8] ;  /* 0x0000d80001717983 */ /* 0x000f220000300800 */
[----:B------:R-:W-:Y:S02]  /*7e60*/  ISETP.NE.U32.AND P4, PT, R20, RZ, PT ;  /* 0x000000ff1400720c */ /* 0x000fe40003f85070 */
[----:B------:R-:W-:Y:S01]  /*7e70*/  LOP3.LUT R15, R3, 0x30, RZ, 0x3c, !PT ;  /* 0x00000030030f7812 */ /* 0x000fe200078e3cff */
[----:B------:R-:W4:Y:S04]  /*7e80*/  LDL.LU R20, [R1+0xd4] ;  /* 0x0000d40001147983 */ /* 0x000f280000300800 */
[----:B------:R-:W-:Y:S01]  /*7e90*/  VIADD R246, R15, UR7 ;  /* 0x000000070ff67c36 */ /* 0x000fe20008000000 */
[----:B------:R-:W-:-:S02]  /*7ea0*/  ISETP.NE.U32.AND P5, PT, R21, RZ, PT ;  /* 0x000000ff1500720c */ /* 0x000fc40003fa5070 */
[----:B------:R-:W4:Y:S04]  /*7eb0*/  LDL.LU R21, [R1+0xd0] ;  /* 0x0000d00001157983 */ /* 0x000f280000300800 */
[----:B------:R-:W-:Y:S04]  /*7ec0*/  LDGSTS.E [R246], desc[UR16][R230.64], P3 ;  /* 0x00000000e6f67fae */ /* 0x000fe80009921850 */
[----:B------:R-:W-:Y:S04]  /*7ed0*/  LDGSTS.E [R246+0x8], desc[UR16][R232.64], P4 ;  /* 0x00008000e8f67fae */ /* 0x000fe8000a121850 */
[----:B------:R-:W-:Y:S04]  /*7ee0*/  LDGSTS.E [R246+0x2000], desc[UR16][R132.64], P5 ;  /* 0x0200000084f67fae */ /* 0x000fe8000a921850 */
[----:B------:R-:W-:Y:S01]  /*7ef0*/  LDGSTS.E [R246+0x2008], desc[UR16][R134.64], P6 ;  /* 0x0200800086f67fae */ /* 0x000fe2000b121850 */
[----:B------:R-:W-:-:S05]  /*7f00*/  LOP3.LUT R15, R3, 0x40, RZ, 0x3c, !PT ;  /* 0x00000040030f7812 */ /* 0x000fca00078e3cff */
[----:B------:R-:W-:Y:S01]  /*7f10*/  VIADD R247, R15, UR7 ;  /* 0x000000070ff77c36 */ /* 0x000fe20008000000 */
[----:B--2---:R-:W-:Y:S02]  /*7f20*/  ISETP.NE.U32.AND P3, PT, R250, RZ, PT ;  /* 0x000000fffa00720c */ /* 0x004fe40003f65070 */
[----:B------:R-:W2:Y:S01]  /*7f30*/  LDL.LU R250, [R1+0x10c] ;  /* 0x00010c0001fa7983 */ /* 0x000ea20000300800 */
[----:B---3--:R-:W-:-:S03]  /*7f40*/  ISETP.NE.U32.AND P4, PT, R5, RZ, PT ;  /* 0x000000ff0500720c */ /* 0x008fc60003f85070 */
[----:B------:R-:W3:Y:S01]  /*7f50*/  LDL.LU R5, [R1+0x108] ;  /* 0x0001080001057983 */ /* 0x000ee20000300800 */
[----:B----4-:R-:W-:-:S03]  /*7f60*/  ISETP.NE.U32.AND P5, PT, R12, RZ, PT ;  /* 0x000000ff0c00720c */ /* 0x010fc60003fa5070 */
[----:B------:R-:W4:Y:S04]  /*7f70*/  LDL.LU R12, [R1+0x104] ;  /* 0x00010400010c7983 */ /* 0x000f280000300800 */
[----:B------:R-:W-:Y:S04]  /*7f80*/  LDGSTS.E [R246+0x4000], desc[UR16][R166.64], P3 ;  /* 0x04000000a6f67fae */ /* 0x000fe80009921850 */
[----:B------:R-:W-:Y:S04]  /*7f90*/  LDGSTS.E [R246+0x4008], desc[UR16][R168.64], P4 ;  /* 0x04008000a8f67fae */ /* 0x000fe8000a121850 */
[----:B------:R-:W-:Y:S01]  /*7fa0*/  LDGSTS.E [R246+0x6000], desc[UR16][R198.64], P5 ;  /* 0x06000000c6f67fae */ /* 0x000fe2000a921850 */
[----:B------:R-:W-:-:S03]  /*7fb0*/  ISETP.NE.U32.AND P6, PT, R13, RZ, PT ;  /* 0x000000ff0d00720c */ /* 0x000fc60003fc5070 */
[----:B------:R-:W4:Y:S01]  /*7fc0*/  LDL.LU R13, [R1+0x100] ;  /* 0x00010000010d7983 */ /* 0x000f220000300800 */
[----:B------:R-:W-:Y:S02]  /*7fd0*/  ISETP.NE.U32.AND P3, PT, R242, RZ, PT ;  /* 0x000000fff200720c */ /* 0x000fe40003f65070 */
[----:B------:R-:W-:-:S07]  /*7fe0*/  ISETP.NE.U32.AND P4, PT, R248, RZ, PT ;  /* 0x000000fff800720c */ /* 0x000fce0003f85070 */
[----:B------:R-:W-:Y:S04]  /*7ff0*/  LDGSTS.E [R246+0x6008], desc[UR16][R200.64], P6 ;  /* 0x06008000c8f67fae */ /* 0x000fe8000b121850 */
[----:B------:R-:W-:Y:S04]  /*8000*/  LDGSTS.E [R247], desc[UR16][R234.64], P3 ;  /* 0x00000000eaf77fae */ /* 0x000fe80009921850 */
[----:B------:R-:W-:Y:S01]  /*8010*/  LDGSTS.E [R247+0x8], desc[UR16][R236.64], P4 ;  /* 0x00008000ecf77fae */ /* 0x000fe2000a121850 */
[----:B------:R-:W-:-:S03]  /*8020*/  ISETP.NE.U32.AND P6, PT, R9, RZ, PT ;  /* 0x000000ff0900720c */ /* 0x000fc60003fc5070 */
[----:B------:R-:W4:Y:S01]  /*8030*/  LDL.LU R9, [R1+0xfc] ;  /* 0x0000fc0001097983 */ /* 0x000f220000300800 */
[----:B------:R-:W-:-:S03]  /*8040*/  ISETP.NE.U32.AND P4, PT, R113, RZ, PT ;  /* 0x000000ff7100720c */ /* 0x000fc60003f85070 */
[----:B------:R-:W4:Y:S01]  /*8050*/  LDL.LU R113, [R1+0xf8] ;  /* 0x0000f80001717983 */ /* 0x000f220000300800 */
[----:B------:R-:W-:Y:S02]  /*8060*/  ISETP.NE.U32.AND P5, PT, R249, RZ, PT ;  /* 0x000000fff900720c */ /* 0x000fe40003fa5070 */
[----:B------:R-:W-:Y:S01]  /*8070*/  ISETP.NE.U32.AND P3, PT, R14, RZ, PT ;  /* 0x000000ff0e00720c */ /* 0x000fe20003f65070 */
[----:B------:R-:W4:Y:S01]  /*8080*/  LDL.LU R251, [R1+0xf4] ;  /* 0x0000f40001fb7983 */ /* 0x000f220000300800 */
[----:B------:R-:W-:-:S03]  /*8090*/  LOP3.LUT R242, R3, 0x50, RZ, 0x3c, !PT ;  /* 0x0000005003f27812 */ /* 0x000fc600078e3cff */
[----:B------:R-:W4:Y:S04]  /*80a0*/  LDL.LU R249, [R1+0xf0] ;  /* 0x0000f00001f97983 */ /* 0x000f280000300800 */
[----:B------:R-:W4:Y:S04]  /*80b0*/  LDL.LU R15, [R1+0x138] ;  /* 0x00013800010f7983 */ /* 0x000f280000300800 */
[----:B------:R-:W-:Y:S01]  /*80c0*/  LDGSTS.E [R247+0x2000], desc[UR16][R136.64], P5 ;  /* 0x0200000088f77fae */ /* 0x000fe2000a921850 */
[----:B------:R-:W-:-:S03]  /*80d0*/  ISETP.NE.U32.AND P5, PT, R20, RZ, PT ;  /* 0x000000ff1400720c */ /* 0x000fc60003fa5070 */
[----:B------:R-:W-:Y:S01]  /*80e0*/  LDGSTS.E [R247+0x2008], desc[UR16][R138.64], P6 ;  /* 0x020080008af77fae */ /* 0x000fe2000b121850 */
[----:B------:R-:W-:-:S03]  /*80f0*/  ISETP.NE.U32.AND P6, PT, R21, RZ, PT ;  /* 0x000000ff1500720c */ /* 0x000fc60003fc5070 */
[----:B------:R-:W-:Y:S04]  /*8100*/  LDGSTS.E [R247+0x4000], desc[UR16][R170.64], P3 ;  /* 0x04000000aaf77fae */ /* 0x000fe80009921850 */
[----:B------:R-:W-:Y:S04]  /*8110*/  LDGSTS.E [R247+0x4008], desc[UR16][R172.64], P4 ;  /* 0x04008000acf77fae */ /* 0x000fe8000a121850 */
[----:B------:R-:W4:Y:S01]  /*8120*/  LDL.LU R14, [R1+0x134] ;  /* 0x00013400010e7983 */ /* 0x000f220000300800 */
[----:B------:R-:W-:-:S03]  /*8130*/  VIADD R248, R242, UR7 ;  /* 0x00000007f2f87c36 */ /* 0x000fc60008000000 */
[----:B------:R-:W4:Y:S04]  /*8140*/  LDL.LU R20, [R1+0x130] ;  /* 0x0001300001147983 */ /* 0x000f280000300800 */
[----:B------:R-:W4:Y:S04]  /*8150*/  LDL.LU R21, [R1+0x12c] ;  /* 0x00012c0001157983 */ /* 0x000f280000300800 */
[----:B------:R-:W4:Y:S04]  /*8160*/  LDL.LU R252, [R1+0x128] ;  /* 0x0001280001fc7983 */ /* 0x000f280000300800 */
[----:B------:R-:W4:Y:S04]  /*8170*/  LDL.LU R242, [R1+0x124] ;  /* 0x0001240001f27983 */ /* 0x000f280000300800 */
[----:B------:R-:W-:Y:S04]  /*8180*/  LDGSTS.E [R247+0x6000], desc[UR16][R202.64], P5 ;  /* 0x06000000caf77fae */ /* 0x000fe8000a921850 */
[----:B------:R-:W-:Y:S01]  /*8190*/  LDGSTS.E [R247+0x6008], desc[UR16][R204.64], P6 ;  /* 0x06008000ccf77fae */ /* 0x000fe2000b121850 */
[----:B--2---:R-:W-:-:S03]  /*81a0*/  ISETP.NE.U32.AND P3, PT, R250, RZ, PT ;  /* 0x000000fffa00720c */ /* 0x004fc60003f65070 */
[----:B------:R-:W2:Y:S01]  /*81b0*/  LDL.LU R250, [R1+0x120] ;  /* 0x0001200001fa7983 */ /* 0x000ea20000300800 */
[----:B---3--:R-:W-:-:S03]  /*81c0*/  ISETP.NE.U32.AND P4, PT, R5, RZ, PT ;  /* 0x000000ff0500720c */ /* 0x008fc60003f85070 */
[----:B------:R-:W3:Y:S01]  /*81d0*/  LDL.LU R5, [R1+0x11c] ;  /* 0x00011c0001057983 */ /* 0x000ee20000300800 */
[----:B----4-:R-:W-:-:S03]  /*81e0*/  ISETP.NE.U32.AND P5, PT, R12, RZ, PT ;  /* 0x000000ff0c00720c */ /* 0x010fc60003fa5070 */
[----:B------:R-:W4:Y:S04]  /*81f0*/  LDL.LU R12, [R1+0x118] ;  /* 0x00011800010c7983 */ /* 0x000f280000300800 */
[----:B------:R-:W-:Y:S04]  /*8200*/  LDGSTS.E [R248], desc[UR16][R238.64], P3 ;  /* 0x00000000eef87fae */ /* 0x000fe80009921850 */
[----:B------:R-:W-:Y:S04]  /*8210*/  LDGSTS.E [R248+0x8], desc[UR16][R240.64], P4 ;  /* 0x00008000f0f87fae */ /* 0x000fe8000a121850 */
[----:B------:R-:W-:Y:S01]  /*8220*/  LDGSTS.E [R248+0x2000], desc[UR16][R142.64], P5 ;  /* 0x020000008ef87fae */ /* 0x000fe2000a921850 */
[----:B------:R-:W-:-:S03]  /*8230*/  ISETP.NE.U32.AND P6, PT, R13, RZ, PT ;  /* 0x000000ff0d00720c */ /* 0x000fc60003fc5070 */
[----:B------:R-:W3:Y:S10]  /*8240*/  LDL.LU R13, [R1+0x114] ;  /* 0x00011400010d7983 */ /* 0x000ef40000300800 */
[----:B------:R-:W-:Y:S01]  /*8250*/  LDGSTS.E [R248+0x2008], desc[UR16][R144.64], P6 ;  /* 0x0200800090f87fae */ /* 0x000fe2000b121850 */
[----:B------:R-:W-:-:S03]  /*8260*/  ISETP.NE.U32.AND P3, PT, R9, RZ, PT ;  /* 0x000000ff0900720c */ /* 0x000fc60003f65070 */
[----:B------:R-:W3:Y:S01]  /*8270*/  LDL.LU R9, [R1+0x110] ;  /* 0x0001100001097983 */ /* 0x000ee20000300800 */
[----:B------:R-:W-:-:S09]  /*8280*/  ISETP.NE.U32.AND P4, PT, R113, RZ, PT ;  /* 0x000000ff7100720c */ /* 0x000fd20003f85070 */
[----:B------:R-:W-:Y:S04]  /*8290*/  LDGSTS.E [R248+0x4000], desc[UR16][R174.64], P3 ;  /* 0x04000000aef87fae */ /* 0x000fe80009921850 */
[----:B------:R-:W2:Y:S01]  /*82a0*/  LDL.LU R113, [R1+0x4b8] ;  /* 0x0004b80001717983 */ /* 0x000ea20000300800 */
[----:B------:R-:W-:Y:S02]  /*82b0*/  ISETP.NE.U32.AND P5, PT, R251, RZ, PT ;  /* 0x000000fffb00720c */ /* 0x000fe40003fa5070 */
[----:B------:R-:W-:Y:S02]  /*82c0*/  ISETP.NE.U32.AND P6, PT, R249, RZ, PT ;  /* 0x000000fff900720c */ /* 0x000fe40003fc5070 */
[----:B------:R-:W-:Y:S01]  /*82d0*/  ISETP.NE.U32.AND P3, PT, R15, RZ, PT ;  /* 0x000000ff0f00720c */ /* 0x000fe20003f65070 */
[----:B------:R-:W-:Y:S01]  /*82e0*/  LDGSTS.E [R248+0x4008], desc[UR16][R176.64], P4 ;  /* 0x04008000b0f87fae */ /* 0x000fe2000a121850 */
[----:B------:R-:W-:-:S07]  /*82f0*/  LOP3.LUT R249, R3, 0x60, RZ, 0x3c, !PT ;  /* 0x0000006003f97812 */ /* 0x000fce00078e3cff */
[----:B------:R-:W-:Y:S01]  /*8300*/  LDGSTS.E [R248+0x6000], desc[UR16][R206.64], P5 ;  /* 0x06000000cef87fae */ /* 0x000fe2000a921850 */
[----:B------:R-:W-:-:S03]  /*8310*/  VIADD R249, R249, UR7 ;  /* 0x00000007f9f97c36 */ /* 0x000fc60008000000 */
[----:B------:R-:W-:Y:S01]  /*8320*/  LDGSTS.E [R248+0x6008], desc[UR16][R208.64], P6 ;  /* 0x06008000d0f87fae */ /* 0x000fe2000b121850 */
[----:B------:R-:W-:-:S03]  /*8330*/  ISETP.NE.U32.AND P4, PT, R14, RZ, PT ;  /* 0x000000ff0e00720c */ /* 0x000fc60003f85070 */
[----:B------:R-:W3:Y:S01]  /*8340*/  LDL.64 R14, [R1+0x28] ;  /* 0x00002800010e7983 */ /* 0x000ee20000100a00 */
[----:B------:R-:W-:Y:S02]  /*8350*/  ISETP.NE.U32.AND P5, PT, R20, RZ, PT ;  /* 0x000000ff1400720c */ /* 0x000fe40003fa5070 */
[----:B------:R-:W-:Y:S02]  /*8360*/  ISETP.NE.U32.AND P6, PT, R21, RZ, PT ;  /* 0x000000ff1500720c */ /* 0x000fe40003fc5070 */
[----:B------:R-:W3:Y:S04]  /*8370*/  LDL.64 R20, [R1+0x68] ;  /* 0x0000680001147983 */ /* 0x000ee80000100a00 */
[----:B--2---:R-:W-:Y:S01]  /*8380*/  LDGSTS.E [R249], desc[UR16][R112.64], P3 ;  /* 0x0000000070f97fae */ /* 0x004fe20009921850 */
[----:B------:R-:W-:-:S03]  /*8390*/  ISETP.NE.U32.AND P3, PT, R252, RZ, PT ;  /* 0x000000fffc00720c */ /* 0x000fc60003f65070 */
[----:B------:R-:W-:Y:S01]  /*83a0*/  LDGSTS.E [R249+0x8], desc[UR16][R114.64], P4 ;  /* 0x0000800072f97fae */ /* 0x000fe2000a121850 */
[----:B------:R-:W-:-:S03]  /*83b0*/  ISETP.NE.U32.AND P4, PT, R242, RZ, PT ;  /* 0x000000fff200720c */ /* 0x000fc60003f85070 */
[----:B------:R-:W-:Y:S01]  /*83c0*/  LDGSTS.E [R249+0x2000], desc[UR16][R146.64], P5 ;  /* 0x0200000092f97fae */ /* 0x000fe2000a921850 */
[----:B------:R-:W-:-:S03]  /*83d0*/  ISETP.NE.U32.AND P5, PT, R250, RZ, PT ;  /* 0x000000fffa00720c */ /* 0x000fc60003fa5070 */
[----:B------:R-:W-:Y:S04]  /*83e0*/  LDGSTS.E [R249+0x2008], desc[UR16][R148.64], P6 ;  /* 0x0200800094f97fae */ /* 0x000fe8000b121850 */
[----:B------:R-:W-:Y:S01]  /*83f0*/  LDGSTS.E [R249+0x4000], desc[UR16][R178.64], P3 ;  /* 0x04000000b2f97fae */ /* 0x000fe20009921850 */
[----:B------:R-:W-:-:S03]  /*8400*/  ISETP.NE.U32.AND P3, PT, R2, RZ, PT ;  /* 0x000000ff0200720c */ /* 0x000fc60003f65070 */
[----:B------:R-:W-:Y:S01]  /*8410*/  LDGSTS.E [R249+0x4008], desc[UR16][R180.64], P4 ;  /* 0x04008000b4f97fae */ /* 0x000fe2000a121850 */
[----:B----4-:R-:W-:-:S03]  /*8420*/  ISETP.NE.U32.AND P4, PT, R12, RZ, PT ;  /* 0x000000ff0c00720c */ /* 0x010fc60003f85070 */
[----:B------:R-:W-:Y:S01]  /*8430*/  LDGSTS.E [R249+0x6000], desc[UR16][R210.64], P5 ;  /* 0x06000000d2f97fae */ /* 0x000fe2000a921850 */
[----:B---3--:R-:W-:-:S03]  /*8440*/  ISETP.NE.U32.AND P5, PT, R13, RZ, PT ;  /* 0x000000ff0d00720c */ /* 0x008fc60003fa5070 */
[----:B------:R-:W2:Y:S04]  /*8450*/  LDL.64 R12, [R1+0x60] ;  /* 0x00006000010c7983 */ /* 0x000ea80000100a00 */
[----:B------:R-:W3:Y:S01]  /*8460*/  LDL.LU R2, [R1+0x4b4] ;  /* 0x0004b40001027983 */ /* 0x000ee20000300800 */
[----:B------:R-:W-:Y:S02]  /*8470*/  ISETP.NE.U32.AND P6, PT, R5, RZ, PT ;  /* 0x000000ff0500720c */ /* 0x000fe40003fc5070 */
[----:B------:R-:W-:-:S11]  /*8480*/  LOP3.LUT R5, R3, 0x70, RZ, 0x3c, !PT ;  /* 0x0000007003057812 */ /* 0x000fd600078e3cff */
[----:B------:R-:W-:Y:S01]  /*8490*/  LDGSTS.E [R249+0x6008], desc[UR16][R212.64], P6 ;  /* 0x06008000d4f97fae */ /* 0x000fe2000b121850 */
[----:B------:R-:W-:Y:S01]  /*84a0*/  ISETP.NE.U32.AND P6, PT, R9, RZ, PT ;  /* 0x000000ff0900720c */ /* 0x000fe20003fc5070 */
[----:B------:R-:W-:-:S05]  /*84b0*/  VIADD R250, R5, UR7 ;  /* 0x0000000705fa7c36 */ /* 0x000fca0008000000 */
[----:B------:R-:W-:Y:S01]  /*84c0*/  LDGSTS.E [R250], desc[UR16][R116.64], P4 ;  /* 0x0000000074fa7fae */ /* 0x000fe2000a121850 */
[----:B------:R-:W-:-:S03]  /*84d0*/  ISETP.NE.U32.AND P4, PT, R22, RZ, PT ;  /* 0x000000ff1600720c */ /* 0x000fc60003f85070 */
[----:B------:R-:W-:Y:S01]  /*84e0*/  LDGSTS.E [R250+0x8], desc[UR16][R118.64], P5 ;  /* 0x0000800076fa7fae */ /* 0x000fe2000a921850 */
[----:B------:R-:W-:-:S03]  /*84f0*/  ISETP.NE.U32.AND P5, PT, R23, RZ, PT ;  /* 0x000000ff1700720c */ /* 0x000fc60003fa5070 */
[----:B------:R-:W-:Y:S01]  /*8500*/  LDGSTS.E [R250+0x2000], desc[UR16][R150.64], P6 ;  /* 0x0200000096fa7fae */ /* 0x000fe2000b121850 */
[----:B------:R-:W-:-:S03]  /*8510*/  ISETP.NE.U32.AND P6, PT, R6, RZ, PT ;  /* 0x000000ff0600720c */ /* 0x000fc60003fc5070 */
[----:B------:R-:W-:Y:S04]  /*8520*/  LDGSTS.E [R250+0x2008], desc[UR16][R152.64], P3 ;  /* 0x0200800098fa7fae */ /* 0x000fe80009921850 */
[----:B------:R-:W-:Y:S04]  /*8530*/  LDGSTS.E [R250+0x4000], desc[UR16][R182.64], P4 ;  /* 0x04000000b6fa7fae */ /* 0x000fe8000a121850 */
[----:B------:R-:W-:Y:S04]  /*8540*/  LDGSTS.E [R250+0x4008], desc[UR16][R184.64], P5 ;  /* 0x04008000b8fa7fae */ /* 0x000fe8000a921850 */
[----:B------:R-:W-:Y:S04]  /*8550*/  LDGSTS.E [R250+0x6000], desc[UR16][R214.64], P6 ;  /* 0x06000000d6fa7fae */ /* 0x000fe8000b121850 */
[----:B------:R-:W4:Y:S04]  /*8560*/  LDL.LU R22, [R1+0x4b0] ;  /* 0x0004b00001167983 */ /* 0x000f280000300800 */
[----:B------:R-:W-:Y:S04]  /*8570*/  LDGSTS.E [R250+0x6008], desc[UR16][R216.64], P1 ;  /* 0x06008000d8fa7fae */ /* 0x000fe80008921850 */
[----:B------:R-:W4:Y:S04]  /*8580*/  LDL.LU R23, [R1+0x4ac] ;  /* 0x0004ac0001177983 */ /* 0x000f280000300800 */
[----:B------:R-:W0:Y:S04]  /*8590*/  LDGDEPBAR ;  /* 0x00000000000079af */ /* 0x000e280000000000 */
[----:B------:R-:W4:Y:S01]  /*85a0*/  LDL.LU R6, [R1+0x4a8] ;  /* 0x0004a80001067983 */ /* 0x000f220000300800 */
[----:B---3--:R-:W-:-:S05]  /*85b0*/  VIADD R251, R2, UR7 ;  /* 0x0000000702fb7c36 */ /* 0x008fca0008000000 */
[----:B------:R-:W-:Y:S04]  /*85c0*/  LDGSTS.E [R251+0x38000], desc[UR16][R20.64], P0 ;  /* 0x3800000014fb7fae */ /* 0x000fe80008121850 */
[----:B------:R1:W-:Y:S04]  /*85d0*/  LDGSTS.E [R251+0x38400], desc[UR16][R14.64], P0 ;  /* 0x384000000efb7fae */ /* 0x0003e80008121850 */
[----:B------:R-:W3:Y:S01]  /*85e0*/  LDL.LU.64 R20, [R1+0x4a0] ;  /* 0x0004a00001147983 */ /* 0x000ee20000300a00 */
[----:B------:R-:W-:-:S03]  /*85f0*/  LOP3.LUT R5, R2, 0x10, RZ, 0x3c, !PT ;  /* 0x0000001002057812 */ /* 0x000fc600078e3cff */
[----:B---3--:R-:W-:Y:S04]  /*8600*/  LDGSTS.E [R251+0x38800], desc[UR16][R20.64], P0 ;  /* 0x3880000014fb7fae */ /* 0x008fe80008121850 */
[----:B------:R3:W-:Y:S01]  /*8610*/  STL.64 [R1+0x440], R20 ;  /* 0x0004401401007387 */ /* 0x0007e20000100a00 */
[----:B------:R-:W-:-:S03]  /*8620*/  VIADD R252, R5, UR7 ;  /* 0x0000000705fc7c36 */ /* 0x000fc60008000000 */
[----:B------:R-:W-:Y:S04]  /*8630*/  LDGSTS.E [R251+0x38c00], desc[UR16][R36.64], P0 ;  /* 0x38c0000024fb7fae */ /* 0x000fe80008121850 */
[----:B------:R-:W-:Y:S04]  /*8640*/  LDGSTS.E [R251+0x39000], desc[UR16][R52.64], P0 ;  /* 0x3900000034fb7fae */ /* 0x000fe80008121850 */
[----:B---3--:R-:W3:Y:S04]  /*8650*/  LDL.LU.64 R20, [R1+0x20] ;  /* 0x0000200001147983 */ /* 0x008ee80000300a00 */
[----:B------:R-:W-:Y:S04]  /*8660*/  LDGSTS.E [R251+0x39400], desc[UR16][R68.64], P0 ;  /* 0x3940000044fb7fae */ /* 0x000fe80008121850 */
[----:B------:R-:W-:Y:S04]  /*8670*/  STL.64 [R1+0x420], R68 ;  /* 0x0004204401007387 */ /* 0x000fe80000100a00 */
[----:B------:R-:W-:Y:S04]  /*8680*/  LDGSTS.E [R251+0x39800], desc[UR16][R84.64], P0 ;  /* 0x3980000054fb7fae */ /* 0x000fe80008121850 */
[----:B------:R-:W-:Y:S04]  /*8690*/  STL.64 [R1+0x428], R84 ;  /* 0x0004285401007387 */ /* 0x000fe80000100a00 */
[----:B------:R-:W-:Y:S04]  /*86a0*/  LDGSTS.E [R251+0x39c00], desc[UR16][R100.64], P0 ;  /* 0x39c0000064fb7fae */ /* 0x000fe80008121850 */
[----:B------:R1:W-:Y:S04]  /*86b0*/  STL.64 [R1+0x430], R100 ;  /* 0x0004306401007387 */ /* 0x0003e80000100a00 */
[----:B--2---:R2:W-:Y:S04]  /*86c0*/  LDGSTS.E [R252+0x38080], desc[UR16][R12.64], P0 ;  /* 0x380800000cfc7fae */ /* 0x0045e80008121850 */
[----:B-1----:R-:W2:Y:S04]  /*86d0*/  LDL.LU.64 R100, [R1+0x10] ;  /* 0x0000100001647983 */ /* 0x002ea80000300a00 */
[----:B---3--:R-:W-:Y:S04]  /*86e0*/  LDGSTS.E [R252+0x38480], desc[UR16][R20.64], P0 ;  /* 0x3848000014fc7fae */ /* 0x008fe80008121850 */
[----:B------:R1:W-:Y:S04]  /*86f0*/  STL.64 [R1+0x470], R20 ;  /* 0x0004701401007387 */ /* 0x0003e80000100a00 */
[----:B----4-:R-:W-:Y:S01]  /*8700*/  LDGSTS.E [R252+0x38880], desc[UR16][R22.64], P0 ;  /* 0x3888000016fc7fae */ /* 0x010fe20008121850 */
[----:B------:R-:W-:-:S02]  /*8710*/  LOP3.LUT R5, R2, 0x20, RZ, 0x3c, !PT ;  /* 0x0000002002057812 */ /* 0x000fc400078e3cff */
[----:B------:R-:W-:Y:S01]  /*8720*/  ISETP.NE.U32.AND P1, PT, R18, RZ, PT ;  /* 0x000000ff1200720c */ /* 0x000fe20003f25070 */
[----:B------:R-:W-:Y:S04]  /*8730*/  LDGSTS.E [R252+0x38c80], desc[UR16][R38.64], P0 ;  /* 0x38c8000026fc7fae */ /* 0x000fe80008121850 */
[----:B-1----:R-:W3:Y:S04]  /*8740*/  LDL.LU.64 R20, [R1+0x58] ;  /* 0x0000580001147983 */ /* 0x002ee80000300a00 */
[----:B------:R1:W-:Y:S01]  /*8750*/  STL.64 [R1+0x438], R22 ;  /* 0x0004381601007387 */ /* 0x0003e20000100a00 */
[----:B------:R-:W-:-:S03]  /*8760*/  VIADD R242, R5, UR7 ;  /* 0x0000000705f27c36 */ /* 0x000fc60008000000 */
[----:B------:R-:W-:Y:S04]  /*8770*/  LDGSTS.E [R252+0x39080], desc[UR16][R54.64], P0 ;  /* 0x3908000036fc7fae */ /* 0x000fe80008121850 */
[----:B------:R-:W-:Y:S04]  /*8780*/  LDGSTS.E [R252+0x39480], desc[UR16][R70.64], P0 ;  /* 0x3948000046fc7fae */ /* 0x000fe80008121850 */
[----:B-1----:R-:W4:Y:S04]  /*8790*/  LDL.LU.64 R22, [R1+0x18] ;  /* 0x0000180001167983 */ /* 0x002f280000300a00 */
[----:B------:R-:W2:Y:S04]  /*87a0*/  LDL.LU R18, [R1+0x49c] ;  /* 0x00049c0001127983 */ /* 0x000ea80000300800 */
[----:B------:R-:W2:Y:S04]  /*87b0*/  LDL.LU.64 R84, [R1+0x8] ;  /* 0x0000080001547983 */ /* 0x000ea80000300a00 */
[----:B------:R-:W-:Y:S04]  /*87c0*/  STL.64 [R1+0x448], R70 ;  /* 0x0004484601007387 */ /* 0x000fe80000100a00 */
[----:B------:R-:W-:Y:S04]  /*87d0*/  LDGSTS.E [R252+0x39880], desc[UR16][R86.64], P0 ;  /* 0x3988000056fc7fae */ /* 0x000fe80008121850 */
[----:B------:R-:W-:Y:S04]  /*87e0*/  STL.64 [R1+0x450], R86 ;  /* 0x0004505601007387 */ /* 0x000fe80000100a00 */
[----:B------:R-:W-:Y:S04]  /*87f0*/  LDGSTS.E [R252+0x39c80], desc[UR16][R102.64], P0 ;  /* 0x39c8000066fc7fae */ /* 0x000fe80008121850 */
[----:B------:R-:W-:Y:S04]  /*8800*/  STL.64 [R1+0x458], R102 ;  /* 0x0004586601007387 */ /* 0x000fe80000100a00 */
[----:B---3--:R-:W-:Y:S04]  /*8810*/  LDGSTS.E [R242+0x38100], desc[UR16][R20.64], P0 ;  /* 0x3810000014f27fae */ /* 0x008fe80008121850 */
[----:B----4-:R-:W-:Y:S04]  /*8820*/  LDGSTS.E [R242+0x38500], desc[UR16][R22.64], P0 ;  /* 0x3850000016f27fae */ /* 0x010fe80008121850 */
[----:B------:R1:W-:Y:S04]  /*8830*/  STL.64 [R1+0x468], R22 ;  /* 0x0004681601007387 */ /* 0x0003e80000100a00 */
[----:B------:R-:W-:Y:S04]  /*8840*/  LDGSTS.E [R242+0x38900], desc[UR16][R24.64], P0 ;  /* 0x3890000018f27fae */ /* 0x000fe80008121850 */
[----:B------:R-:W-:Y:S04]  /*8850*/  LDGSTS.E [R242+0x38d00], desc[UR16][R40.64], P0 ;  /* 0x38d0000028f27fae */ /* 0x000fe80008121850 */
[----:B-1----:R-:W3:Y:S04]  /*8860*/  LDL.LU.64 R22, [R1+0x50] ;  /* 0x0000500001167983 */ /* 0x002ee80000300a00 */
[----:B------:R-:W-:Y:S04]  /*8870*/  LDGSTS.E [R242+0x39100], desc[UR16][R56.64], P0 ;  /* 0x3910000038f27fae */ /* 0x000fe80008121850 */
[----:B------:R1:W-:Y:S01]  /*8880*/  STL.64 [R1+0x460], R56 ;  /* 0x0004603801007387 */ /* 0x0003e20000100a00 */
[----:B------:R-:W-:-:S03]  /*8890*/  LOP3.LUT R5, R2, 0x30, RZ, 0x3c, !PT ;  /* 0x0000003002057812 */ /* 0x000fc600078e3cff */
[----:B------:R-:W-:Y:S04]  /*88a0*/  LDGSTS.E [R242+0x39500], desc[UR16][R72.64], P0 ;  /* 0x3950000048f27fae */ /* 0x000fe80008121850 */
[----:B-1----:R-:W4:Y:S01]  /*88b0*/  LDL.LU.64 R56, [R1+0x48] ;  /* 0x0000480001387983 */ /* 0x002f220000300a00 */
[----:B------:R-:W-:Y:S01]  /*88c0*/  VIADD R15, R5, UR7 ;  /* 0x00000007050f7c36 */ /* 0x000fe20008000000 */
[----:B------:R-:W-:Y:S02]  /*88d0*/  LOP3.LUT R5, R2, 0x40, RZ, 0x3c, !PT ;  /* 0x0000004002057812 */ /* 0x000fe400078e3cff */
[----:B------:R-:W-:Y:S01]  /*88e0*/  LDGSTS.E [R242+0x39900], desc[UR16][R88.64], P0 ;  /* 0x3990000058f27fae */ /* 0x000fe20008121850 */
[----:B------:R-:W-:-:S03]  /*88f0*/  ISETP.NE.U32.AND P2, PT, R19, RZ, PT ;  /* 0x000000ff1300720c */ /* 0x000fc60003f45070 */
[----:B------:R-:W-:Y:S01]  /*8900*/  LDGSTS.E [R242+0x39d00], desc[UR16][R104.64], P0 ;  /* 0x39d0000068f27fae */ /* 0x000fe20008121850 */
[----:B------:R-:W-:-:S03]  /*8910*/  VIADD R14, R5, UR7 ;  /* 0x00000007050e7c36 */ /* 0x000fc60008000000 */
[----:B------:R-:W4:Y:S01]  /*8920*/  LDL.LU R19, [R1+0x498] ;  /* 0x0004980001137983 */ /* 0x000f220000300800 */
[----:B------:R-:W-:-:S03]  /*8930*/  LOP3.LUT R5, R2, 0x50, RZ, 0x3c, !PT ;  /* 0x0000005002057812 */ /* 0x000fc600078e3cff */
[----:B------:R-:W4:Y:S04]  /*8940*/  LDL.LU.64 R102, [R1+0x40] ;  /* 0x0000400001667983 */ /* 0x000f280000300a00 */
[----:B------:R-:W4:Y:S01]  /*8950*/  LDL.LU.64 R68, [R1] ;  /* 0x0000000001447983 */ /* 0x000f220000300a00 */
[----:B------:R-:W-:Y:S01]  /*8960*/  ISETP.NE.U32.AND P3, PT, R16, RZ, PT ;  /* 0x000000ff1000720c */ /* 0x000fe20003f65070 */
[----:B--2---:R-:W-:Y:S01]  /*8970*/  VIADD R13, R5, UR7 ;  /* 0x00000007050d7c36 */ /* 0x004fe20008000000 */
[----:B------:R-:W-:Y:S01]  /*8980*/  ISETP.NE.U32.AND P4, PT, R17, RZ, PT ;  /* 0x000000ff1100720c */ /* 0x000fe20003f85070 */
[----:B------:R-:W2:Y:S01]  /*8990*/  LDL.LU R16, [R1+0x494] ;  /* 0x0004940001107983 */ /* 0x000ea20000300800 */
[----:B------:R-:W-:-:S03]  /*89a0*/  LOP3.LUT R5, R2, 0x60, RZ, 0x3c, !PT ;  /* 0x0000006002057812 */ /* 0x000fc600078e3cff */
[----:B------:R-:W2:Y:S01]  /*89b0*/  LDL.LU.64 R86, [R1+0x38] ;  /* 0x0000380001567983 */ /* 0x000ea20000300a00 */
[----:B------:R-:W-:-:S03]  /*89c0*/  ISETP.NE.U32.AND P6, PT, R140, RZ, PT ;  /* 0x000000ff8c00720c */ /* 0x000fc60003fc5070 */
[----:B------:R-:W2:Y:S01]  /*89d0*/  LDL.LU R17, [R1+0x490] ;  /* 0x0004900001117983 */ /* 0x000ea20000300800 */
[----:B------:R-:W-:-:S03]  /*89e0*/  ISETP.NE.U32.AND P5, PT, R141, RZ, PT ;  /* 0x000000ff8d00720c */ /* 0x000fc60003fa5070 */
[----:B------:R-:W2:Y:S01]  /*89f0*/  LDL.LU.64 R70, [R1+0x30] ;  /* 0x0000300001467983 */ /* 0x000ea20000300a00 */
[----:B------:R-:W-:-:S03]  /*8a00*/  VIADD R12, R5, UR7 ;  /* 0x00000007050c7c36 */ /* 0x000fc60008000000 */
[----:B------:R-:W2:Y:S01]  /*8a10*/  LDL.LU R140, [R1+0x154] ;  /* 0x00015400018c7983 */ /* 0x000ea20000300800 */
[----:B------:R-:W-:-:S03]  /*8a20*/  LOP3.LUT R5, R2, 0x70, RZ, 0x3c, !PT ;  /* 0x0000007002057812 */ /* 0x000fc600078e3cff */
[----:B------:R1:W-:Y:S04]  /*8a30*/  STL.64 [R1+0x418], R14 ;  /* 0x0004180e01007387 */ /* 0x0003e80000100a00 */
[----:B---3--:R-:W-:Y:S04]  /*8a40*/  LDGSTS.E [R15+0x38180], desc[UR16][R22.64], P0 ;  /* 0x38180000160f7fae */ /* 0x008fe80008121850 */
[----:B------:R-:W-:Y:S04]  /*8a50*/  LDGSTS.E [R15+0x38580], desc[UR16][R100.64], P0 ;  /* 0x38580000640f7fae */ /* 0x000fe80008121850 */
[----:B------:R-:W-:Y:S04]  /*8a60*/  LDGSTS.E [R15+0x38980], desc[UR16][R26.64], P0 ;  /* 0x389800001a0f7fae */ /* 0x000fe80008121850 */
[----:B------:R-:W-:Y:S04]  /*8a70*/  LDGSTS.E [R15+0x38d80], desc[UR16][R42.64], P0 ;  /* 0x38d800002a0f7fae */ /* 0x000fe80008121850 */
[----:B------:R-:W-:Y:S04]  /*8a80*/  LDGSTS.E [R15+0x39180], desc[UR16][R58.64], P0 ;  /* 0x391800003a0f7fae */ /* 0x000fe80008121850 */
[----:B------:R-:W-:Y:S04]  /*8a90*/  LDGSTS.E [R15+0x39580], desc[UR16][R74.64], P0 ;  /* 0x395800004a0f7fae */ /* 0x000fe80008121850 */
[----:B------:R-:W-:Y:S04]  /*8aa0*/  LDGSTS.E [R15+0x39980], desc[UR16][R90.64], P0 ;  /* 0x399800005a0f7fae */ /* 0x000fe80008121850 */
[----:B------:R-:W-:Y:S04]  /*8ab0*/  LDGSTS.E [R15+0x39d80], desc[UR16][R106.64], P0 ;  /* 0x39d800006a0f7fae */ /* 0x000fe80008121850 */
[----:B----4-:R-:W-:Y:S04]  /*8ac0*/  LDGSTS.E [R14+0x38200], desc[UR16][R56.64], P0 ;  /* 0x38200000380e7fae */ /* 0x010fe80008121850 */
[----:B------:R-:W-:Y:S04]  /*8ad0*/  LDGSTS.E [R14+0x38600], desc[UR16][R84.64], P0 ;  /* 0x38600000540e7fae */ /* 0x000fe80008121850 */
        /* <DEDUP_REMOVED lines=8> */
[----:B-1----:R-:W3:Y:S04]  /*8b60*/  LDL.LU.64 R14, [R1+0x78] ;  /* 0x00007800010e7983 */ /* 0x002ee80000300a00 */
[----:B------:R-:W4:Y:S04]  /*8b70*/  LDL.LU R141, [R1+0x14c] ;  /* 0x00014c00018d7983 */ /* 0x000f280000300800 */
[----:B------:R1:W-:Y:S04]  /*8b80*/  STL.64 [R1+0x3b8], R2 ;  /* 0x0003b80201007387 */ /* 0x0003e80000100a00 */
[----:B------:R-:W-:Y:S04]  /*8b90*/  LDGSTS.E [R13+0x38a80], desc[UR16][R30.64], P0 ;  /* 0x38a800001e0d7fae */ /* 0x000fe80008121850 */
[----:B------:R-:W-:Y:S04]  /*8ba0*/  LDGSTS.E [R13+0x38e80], desc[UR16][R46.64], P0 ;  /* 0x38e800002e0d7fae */ /* 0x000fe80008121850 */
[----:B-1----:R-:W3:Y:S04]  /*8bb0*/  LDL.64 R2, [R1+0x70] ;  /* 0x0000700001027983 */ /* 0x002ee80000100a00 */
[----:B------:R-:W-:Y:S04]  /*8bc0*/  LDGSTS.E [R13+0x39280], desc[UR16][R62.64], P0 ;  /* 0x392800003e0d7fae */ /* 0x000fe80008121850 */
[----:B------:R-:W-:Y:S04]  /*8bd0*/  LDGSTS.E [R13+0x39680], desc[UR16][R78.64], P0 ;  /* 0x396800004e0d7fae */ /* 0x000fe80008121850 */
[----:B------:R-:W-:Y:S04]  /*8be0*/  LDGSTS.E [R13+0x39a80], desc[UR16][R94.64], P0 ;  /* 0x39a800005e0d7fae */ /* 0x000fe80008121850 */
[----:B------:R-:W-:Y:S01]  /*8bf0*/  LDGSTS.E [R13+0x39e80], desc[UR16][R110.64], P0 ;  /* 0x39e800006e0d7fae */ /* 0x000fe20008121850 */
[----:B------:R-:W-:-:S03]  /*8c00*/  VIADD R9, R5, UR7 ;  /* 0x0000000705097c36 */ /* 0x000fc60008000000 */
[----:B--2---:R-:W-:Y:S01]  /*8c10*/  LDGSTS.E [R12+0x38300], desc[UR16][R86.64], P0 ;  /* 0x38300000560c7fae */ /* 0x004fe20008121850 */
[----:B------:R-:W-:-:S03]  /*8c20*/  IMAD.SHL.U32 R5, R10, 0x80, RZ ;  /* 0x000000800a057824 */ /* 0x000fc600078e00ff */
[----:B------:R-:W-:Y:S04]  /*8c30*/  LDGSTS.E [R12+0x38700], desc[UR16][R16.64], P0 ;  /* 0x38700000100c7fae */ /* 0x000fe80008121850 */
[----:B------:R-:W-:Y:S04]  /*8c40*/  LDGSTS.E [R12+0x38b00], desc[UR16][R32.64], P0 ;  /* 0x38b00000200c7fae */ /* 0x000fe80008121850 */
[----:B------:R-:W-:Y:S04]  /*8c50*/  LDGSTS.E [R12+0x38f00], desc[UR16][R48.64], P0 ;  /* 0x38f00000300c7fae */ /* 0x000fe80008121850 */
[----:B------:R-:W-:Y:S04]  /*8c60*/  LDGSTS.E [R12+0x39300], desc[UR16][R64.64], P0 ;  /* 0x39300000400c7fae */ /* 0x000fe80008121850 */
[----:B------:R-:W-:Y:S04]  /*8c70*/  LDGSTS.E [R12+0x39700], desc[UR16][R80.64], P0 ;  /* 0x39700000500c7fae */ /* 0x000fe80008121850 */
[----:B------:R-:W-:Y:S04]  /*8c80*/  LDGSTS.E [R12+0x39b00], desc[UR16][R96.64], P0 ;  /* 0x39b00000600c7fae */ /* 0x000fe80008121850 */
[----:B---3--:R1:W-:Y:S04]  /*8c90*/  LDGSTS.E [R12+0x39f00], desc[UR16][R2.64], P0 ;  /* 0x39f00000020c7fae */ /* 0x0083e80008121850 */
[----:B------:R-:W-:Y:S04]  /*8ca0*/  LDGSTS.E [R9+0x38380], desc[UR16][R70.64], P0 ;  /* 0x3838000046097fae */ /* 0x000fe80008121850 */
[----:B------:R-:W-:Y:S01]  /*8cb0*/  LDGSTS.E [R9+0x38780], desc[UR16][R18.64], P0 ;  /* 0x3878000012097fae */ /* 0x000fe20008121850 */
[----:B-1----:R-:W-:-:S03]  /*8cc0*/  IMAD.WIDE R2, R5, 0x4, R218 ;  /* 0x0000000405027825 */ /* 0x002fc600078e02da */
[----:B------:R-:W-:Y:S04]  /*8cd0*/  LDGSTS.E [R9+0x38b80], desc[UR16][R34.64], P0 ;  /* 0x38b8000022097fae */ /* 0x000fe80008121850 */
[----:B------:R-:W2:Y:S04]  /*8ce0*/  LDL.LU R218, [R1+0x150] ;  /* 0x0001500001da7983 */ /* 0x000ea80000300800 */
[----:B------:R-:W3:Y:S04]  /*8cf0*/  LDL.LU R219, [R1+0x158] ;  /* 0x0001580001db7983 */ /* 0x000ee80000300800 */
[----:B------:R-:W-:Y:S04]  /*8d00*/  LDGSTS.E [R9+0x38f80], desc[UR16][R50.64], P0 ;  /* 0x38f8000032097fae */ /* 0x000fe80008121850 */
[----:B------:R-:W-:Y:S04]  /*8d10*/  LDGSTS.E [R9+0x39380], desc[UR16][R66.64], P0 ;  /* 0x3938000042097fae */ /* 0x000fe80008121850 */
[----:B------:R-:W-:Y:S04]  /*8d20*/  LDGSTS.E [R9+0x39780], desc[UR16][R82.64], P0 ;  /* 0x3978000052097fae */ /* 0x000fe80008121850 */
[----:B------:R-:W-:Y:S04]  /*8d30*/  LDGSTS.E [R9+0x39b80], desc[UR16][R98.64], P0 ;  /* 0x39b8000062097fae */ /* 0x000fe80008121850 */
[----:B------:R-:W-:Y:S04]  /*8d40*/  LDGSTS.E [R9+0x39f80], desc[UR16][R14.64], P0 ;  /* 0x39f800000e097fae */ /* 0x000fe80008121850 */
[----:B------:R-:W0:Y:S01]  /*8d50*/  LDGDEPBAR ;  /* 0x00000000000079af */ /* 0x000e220000000000 */
[----:B------:R-:W-:-:S04]  /*8d60*/  LOP3.LUT R6, R6, 0x7fffffff, RZ, 0xc0, !PT ;  /* 0x7fffffff06067812 */ /* 0x000fc800078ec0ff */
[----:B------:R-:W-:Y:S02]  /*8d70*/  @P1 LOP3.LUT R6, R6, 0x80000000, RZ, 0xfc, !PT ;  /* 0x8000000006061812 */ /* 0x000fe400078efcff */
[----:B------:R-:W-:Y:S01]  /*8d80*/  ISETP.NE.U32.AND P1, PT, R140, RZ, PT ;  /* 0x000000ff8c00720c */ /* 0x000fe20003f25070 */
[----:B------:R-:W-:Y:S01]  /*8d90*/  BAR.SYNC.DEFER_BLOCKING 0x0 ;  /* 0x0000000000007b1d */ /* 0x000fe20000010000 */
[----:B----4-:R-:W-:-:S05]  /*8da0*/  ISETP.NE.U32.AND P0, PT, R141, RZ, PT ;  /* 0x000000ff8d00720c */ /* 0x010fca0003f05070 */
[----:B------:R-:W4:Y:S04]  /*8db0*/  LDL.LU R140, [R1+0x48c] ;  /* 0x00048c00018c7983 */ /* 0x000f280000300800 */
[----:B------:R1:W-:Y:S04]  /*8dc0*/  STL.64 [R1+0x130], R2 ;  /* 0x0001300201007387 */ /* 0x0003e80000100a00 */
[----:B------:R-:W4:Y:S04]  /*8dd0*/  LDL.LU R141, [R1+0x488] ;  /* 0x00048800018d7983 */ /* 0x000f280000300800 */
[----:B------:R-:W-:Y:S01]  /*8de0*/  @!PT LDS RZ, [RZ] ;  /* 0x00000000fffff984 */ /* 0x000fe20000000800 */
[----:B------:R-:W-:Y:S01]  /*8df0*/  @!PT LDS RZ, [RZ] ;  /* 0x00000000fffff984 */ /* 0x000fe20000000800 */
[----:B------:R-:W-:Y:S01]  /*8e00*/  @!PT LDS RZ, [RZ] ;  /* 0x00000000fffff984 */ /* 0x000fe20000000800 */
[----:B------:R1:W-:Y:S02]  /*8e10*/  LDGSTS.E [R243+0x8000], desc[UR16][R2.64], P1 ;  /* 0x0800000002f37fae */ /* 0x0003e40008921850 */
[----:B-1----:R-:W-:-:S02]  /*8e20*/  IMAD.WIDE R2, R5, 0x4, R220 ;  /* 0x0000000405027825 */ /* 0x002fc400078e02dc */
[----:B------:R-:W4:Y:S04]  /*8e30*/  LDL.LU R220, [R1+0x16c] ;  /* 0x00016c0001dc7983 */ /* 0x000f280000300800 */
[----:B------:R-:W4:Y:S04]  /*8e40*/  LDL.LU R221, [R1+0x170] ;  /* 0x0001700001dd7983 */ /* 0x000f280000300800 */
[----:B------:R1:W-:Y:S04]  /*8e50*/  STL.64 [R1+0x128], R2 ;  /* 0x0001280201007387 */ /* 0x0003e80000100a00 */
[----:B------:R1:W-:Y:S02]  /*8e60*/  LDGSTS.E [R243+0x8008], desc[UR16][R2.64], P0 ;  /* 0x0800800002f37fae */ /* 0x0003e40008121850 */
[----:B-1----:R-:W-:Y:S01]  /*8e70*/  IMAD.WIDE R2, R5, 0x4, R120 ;  /* 0x0000000405027825 */ /* 0x002fe200078e0278 */
[----:B--2---:R-:W-:-:S02]  /*8e80*/  ISETP.NE.U32.AND P1, PT, R218, RZ, PT ;  /* 0x000000ffda00720c */ /* 0x004fc40003f25070 */
[----:B------:R-:W2:Y:S01]  /*8e90*/  LDL.LU R218, [R1+0x174] ;  /* 0x0001740001da7983 */ /* 0x000ea20000300800 */
[----:B---3--:R-:W-:-:S03]  /*8ea0*/  ISETP.NE.U32.AND P0, PT, R219, RZ, PT ;  /* 0x000000ffdb00720c */ /* 0x008fc60003f05070 */
[----:B------:R-:W3:Y:S04]  /*8eb0*/  LDL.LU R120, [R1+0x164] ;  /* 0x0001640001787983 */ /* 0x000ee80000300800 */
[----:B------:R-:W4:Y:S04]  /*8ec0*/  LDL.LU R121, [R1+0x168] ;  /* 0x0001680001797983 */ /* 0x000f280000300800 */
[----:B------:R1:W-:Y:S04]  /*8ed0*/  STL.64 [R1+0x118], R2 ;  /* 0x0001180201007387 */ /* 0x0003e80000100a00 */
[----:B------:R1:W-:Y:S04]  /*8ee0*/  LDGSTS.E [R243+0xa000], desc[UR16][R2.64], P1 ;  /* 0x0a00000002f37fae */ /* 0x0003e80008921850 */
[----:B------:R-:W2:Y:S01]  /*8ef0*/  LDL.LU R219, [R1+0x178] ;  /* 0x0001780001db7983 */ /* 0x000ea20000300800 */
[----:B-1----:R-:W-:-:S03]  /*8f00*/  IMAD.WIDE R2, R5, 0x4, R122 ;  /* 0x0000000405027825 */ /* 0x002fc600078e027a */
[----:B------:R-:W3:Y:S04]  /*8f10*/  LDL.LU R122, [R1+0x15c] ;  /* 0x00015c00017a7983 */ /* 0x000ee80000300800 */
[----:B------:R-:W4:Y:S04]  /*8f20*/  LDL.LU R123, [R1+0x160] ;  /* 0x00016000017b7983 */ /* 0x000f280000300800 */
[----:B------:R1:W-:Y:S04]  /*8f30*/  STL.64 [R1+0xf0], R2 ;  /* 0x0000f00201007387 */ /* 0x0003e80000100a00 */
[----:B------:R1:W-:Y:S02]  /*8f40*/  LDGSTS.E [R243+0xa008], desc[UR16][R2.64], P0 ;  /* 0x0a00800002f37fae */ /* 0x0003e40008121850 */
[----:B-1----:R-:W-:-:S02]  /*8f50*/  IMAD.WIDE R2, R5, 0x4, R154 ;  /* 0x0000000405027825 */ /* 0x002fc400078e029a */
[----:B------:R-:W2:Y:S01]  /*8f60*/  LDL.LU R155, [R1+0x17c] ;  /* 0x00017c00019b7983 */ /* 0x000ea20000300800 */
[----:B---3--:R-:W-:-:S03]  /*8f70*/  ISETP.NE.U32.AND P1, PT, R122, RZ, PT ;  /* 0x000000ff7a00720c */ /* 0x008fc60003f25070 */
[----:B------:R-:W3:Y:S01]  /*8f80*/  LDL.LU R122, [R1+0x180] ;  /* 0x00018000017a7983 */ /* 0x000ee20000300800 */
[----:B----4-:R-:W-:-:S03]  /*8f90*/  ISETP.NE.U32.AND P0, PT, R123, RZ, PT ;  /* 0x000000ff7b00720c */ /* 0x010fc60003f05070 */
[----:B------:R1:W-:Y:S04]  /*8fa0*/  STL.64 [R1+0x110], R2 ;  /* 0x0001100201007387 */ /* 0x0003e80000100a00 */
[----:B------:R-:W4:Y:S04]  /*8fb0*/  LDL.LU R123, [R1+0x184] ;  /* 0x00018400017b7983 */ /* 0x000f280000300800 */
[----:B------:R1:W-:Y:S01]  /*8fc0*/  LDGSTS.E [R243+0xc000], desc[UR16][R2.64], P1 ;  /* 0x0c00000002f37fae */ /* 0x0003e20008921850 */
[----:B------:R-:W-:Y:S01]  /*8fd0*/  ISETP.NE.U32.AND P1, PT, R120, RZ, PT ;  /* 0x000000ff7800720c */ /* 0x000fe20003f25070 */
[----:B-1----:R-:W-:-:S05]  /*8fe0*/  IMAD.WIDE R2, R5, 0x4, R156 ;  /* 0x0000000405027825 */ /* 0x002fca00078e029c */
        /* <DEDUP_REMOVED lines=10> */
[----:B------:R1:W-:Y:S01]  /*9090*/  LDGSTS.E [R243+0xe008], desc[UR16][R2.64], P0 ;  /* 0x0e00800002f37fae */ /* 0x0003e20008121850 */
[----:B------:R-:W-:-:S03]  /*90a0*/  ISETP.NE.U32.AND P0, PT, R221, RZ, PT ;  /* 0x000000ffdd00720c */ /* 0x000fc60003f05070 */
[----:B------:R1:W-:Y:S04]  /*90b0*/  STL.64 [R1+0xf8], R2 ;  /* 0x0000f80201007387 */ /* 0x0003e80000100a00 */
[----:B------:R-:W4:Y:S04]  /*90c0*/  LDL.LU R220, [R1+0x190] ;  /* 0x0001900001dc7983 */ /* 0x000f280000300800 */
[----:B------:R-:W4:Y:S01]  /*90d0*/  LDL.LU R221, [R1+0x194] ;  /* 0x0001940001dd7983 */ /* 0x000f220000300800 */
[----:B-1----:R-:W-:-:S05]  /*90e0*/  IMAD.WIDE R2, R5, 0x4, R222 ;  /* 0x0000000405027825 */ /* 0x002fca00078e02de */
[----:B------:R1:W-:Y:S04]  /*90f0*/  STL.64 [R1+0x120], R2 ;  /* 0x0001200201007387 */ /* 0x0003e80000100a00 */
[----:B------:R1:W-:Y:S01]  /*9100*/  LDGSTS.E [R244+0x8000], desc[UR16][R2.64], P1 ;  /* 0x0800000002f47fae */ /* 0x0003e20008921850 */
[----:B--2---:R-:W-:-:S03]  /*9110*/  ISETP.NE.U32.AND P1, PT, R218, RZ, PT ;  /* 0x000000ffda00720c */ /* 0x004fc60003f25070 */
[----:B------:R-:W2:Y:S01]  /*9120*/  LDL.LU R218, [R1+0x198] ;  /* 0x0001980001da7983 */ /* 0x000ea20000300800 */
[----:B-1----:R-:W-:-:S05]  /*9130*/  IMAD.WIDE R2, R5, 0x4, R224 ;  /* 0x0000000405027825 */ /* 0x002fca00078e02e0 */
[----:B------:R1:W-:Y:S01]  /*9140*/  LDGSTS.E [R244+0x8008], desc[UR16][R2.64], P0 ;  /* 0x0800800002f47fae */ /* 0x0003e20008121850 */
[----:B------:R-:W-:-:S03]  /*9150*/  ISETP.NE.U32.AND P0, PT, R219, RZ, PT ;  /* 0x000000ffdb00720c */ /* 0x000fc60003f05070 */
[----:B------:R1:W-:Y:S04]  /*9160*/  STL.64 [R1+0xe8], R2 ;  /* 0x0000e80201007387 */ /* 0x0003e80000100a00 */
[----:B------:R-:W2:Y:S01]  /*9170*/  LDL.LU R219, [R1+0x19c] ;  /* 0x00019c0001db7983 */ /* 0x000ea20000300800 */
[----:B-1----:R-:W-:-:S05]  /*9180*/  IMAD.WIDE R2, R5, 0x4, R124 ;  /* 0x0000000405027825 */ /* 0x002fca00078e027c */
[----:B------:R1:W-:Y:S04]  /*9190*/  STL.64 [R1+0xe0], R2 ;  /* 0x0000e00201007387 */ /* 0x0003e80000100a00 */
[----:B------:R1:W-:Y:S01]  /*91a0*/  LDGSTS.E [R244+0xa000], desc[UR16][R2.64], P1 ;  /* 0x0a00000002f47fae */ /* 0x0003e20008921850 */
[----:B------:R-:W-:Y:S01]  /*91b0*/  ISETP.NE.U32.AND P1, PT, R155, RZ, PT ;  /* 0x000000ff9b00720c */ /* 0x000fe20003f25070 */
[----:B-1----:R-:W-:-:S05]  /*91c0*/  IMAD.WIDE R2, R5, 0x4, R126 ;  /* 0x0000000405027825 */ /* 0x002fca00078e027e */
[----:B------:R1:W-:Y:S04]  /*91d0*/  LDGSTS.E [R244+0xa008], desc[UR16][R2.64], P0 ;  /* 0x0a00800002f47fae */ /* 0x0003e80008121850 */
[----:B------:R1:W-:Y:S02]  /*91e0*/  STL.64 [R1+0xd8], R2 ;  /* 0x0000d80201007387 */ /* 0x0003e40000100a00 */
[----:B-1----:R-:W-:-:S05]  /*91f0*/  IMAD.WIDE R2, R5, 0x4, R158 ;  /* 0x0000000405027825 */ /* 0x002fca00078e029e */
[----:B------:R1:W-:Y:S04]  /*9200*/  STL.64 [R1+0xd0], R2 ;  /* 0x0000d00201007387 */ /* 0x0003e80000100a00 */
[----:B------:R1:W-:Y:S02]  /*9210*/  LDGSTS.E [R244+0xc000], desc[UR16][R2.64], P1 ;  /* 0x0c00000002f47fae */ /* 0x0003e40008921850 */
[----:B-1----:R-:W-:-:S05]  /*9220*/  IMAD.WIDE R2, R5, 0x4, R160 ;  /* 0x0000000405027825 */ /* 0x002fca00078e02a0 */
[----:B------:R1:W-:Y:S01]  /*9230*/  STL.64 [R1+0xc8], R2 ;  /* 0x0000c80201007387 */ /* 0x0003e20000100a00 */
[----:B---3--:R-:W-:Y:S02]  /*9240*/  ISETP.NE.U32.AND P0, PT, R122, RZ, PT ;  /* 0x000000ff7a00720c */ /* 0x008fe40003f05070 */
[----:B----4-:R-:W-:-:S11]  /*9250*/  ISETP.NE.U32.AND P1, PT, R123, RZ, PT ;  /* 0x000000ff7b00720c */ /* 0x010fd60003f25070 */
[----:B------:R1:W-:Y:S02]  /*9260*/  LDGSTS.E [R244+0xc008], desc[UR16][R2.64], P0 ;  /* 0x0c00800002f47fae */ /* 0x0003e40008121850 */
[----:B-1----:R-:W-:-:S05]  /*9270*/  IMAD.WIDE R2, R5, 0x4, R190 ;  /* 0x0000000405027825 */ /* 0x002fca00078e02be */
[----:B------:R1:W-:Y:S01]  /*9280*/  STL.64 [R1+0xc0], R2 ;  /* 0x0000c00201007387 */ /* 0x0003e20000100a00 */
[----:B------:R-:W-:-:S03]  /*9290*/  ISETP.NE.U32.AND P0, PT, R120, RZ, PT ;  /* 0x000000ff7800720c */ /* 0x000fc60003f05070 */
[----:B------:R1:W-:Y:S04]  /*92a0*/  LDGSTS.E [R244+0xe000], desc[UR16][R2.64], P1 ;  /* 0x0e00000002f47fae */ /* 0x0003e80008921850 */
[----:B------:R-:W3:Y:S01]  /*92b0*/  LDL.LU R120, [R1+0x1a8] ;  /* 0x0001a80001787983 */ /* 0x000ee20000300800 */
[----:B-1----:R-:W-:-:S05]  /*92c0*/  IMAD.WIDE R2, R5, 0x4, R192 ;  /* 0x0000000405027825 */ /* 0x002fca00078e02c0 */
[----:B------:R1:W-:Y:S04]  /*92d0*/  STL.64 [R1+0xb8], R2 ;  /* 0x0000b80201007387 */ /* 0x0003e80000100a00 */
[----:B------:R1:W-:Y:S01]  /*92e0*/  LDGSTS.E [R244+0xe008], desc[UR16][R2.64], P0 ;  /* 0x0e00800002f47fae */ /* 0x0003e20008121850 */
[----:B------:R-:W-:-:S03]  /*92f0*/  ISETP.NE.U32.AND P1, PT, R121, RZ, PT ;  /* 0x000000ff7900720c */ /* 0x000fc60003f25070 */
[----:B------:R-:W4:Y:S01]  /*9300*/  LDL.LU R121, [R1+0x1ac] ;  /* 0x0001ac0001797983 */ /* 0x000f220000300800 */
[----:B-1----:R-:W-:-:S05]  /*9310*/  IMAD.WIDE R2, R5, 0x4, R226 ;  /* 0x0000000405027825 */ /* 0x002fca00078e02e2 */
[----:B------:R1:W-:Y:S04]  /*9320*/  STL.64 [R1+0xb0], R2 ;  /* 0x0000b00201007387 */ /* 0x0003e80000100a00 */
[----:B------:R-:W4:Y:S04]  /*9330*/  LDL.LU R122, [R1+0x1b0] ;  /* 0x0001b000017a7983 */ /* 0x000f280000300800 */
[----:B------:R1:W-:Y:S01]  /*9340*/  LDGSTS.E [R245+0x8000], desc[UR16][R2.64], P1 ;  /* 0x0800000002f57fae */ /* 0x0003e20008921850 */
[----:B------:R-:W-:Y:S02]  /*9350*/  ISETP.NE.U32.AND P0, PT, R220, RZ, PT ;  /* 0x000000ffdc00720c */ /* 0x000fe40003f05070 */
[----:B------:R-:W-:Y:S01]  /*9360*/  ISETP.NE.U32.AND P1, PT, R221, RZ, PT ;  /* 0x000000ffdd00720c */ /* 0x000fe20003f25070 */
[----:B-1----:R-:W-:-:S05]  /*9370*/  IMAD.WIDE R2, R5, 0x4, R228 ;  /* 0x0000000405027825 */ /* 0x002fca00078e02e4 */
[----:B------:R1:W-:Y:S05]  /*9380*/  STL.64 [R1+0xa8], R2 ;  /* 0x0000a80201007387 */ /* 0x0003ea0000100a00 */
[----:B------:R1:W-:Y:S04]  /*9390*/  LDGSTS.E [R245+0x8008], desc[UR16][R2.64], P0 ;  /* 0x0800800002f57fae */ /* 0x0003e80008121850 */
[----:B------:R-:W4:Y:S01]  /*93a0*/  LDL.LU R123, [R1+0x1b4] ;  /* 0x0001b400017b7983 */ /* 0x000f220000300800 */
[----:B--2---:R-:W-:Y:S01]  /*93b0*/  ISETP.NE.U32.AND P0, PT, R218, RZ, PT ;  /* 0x000000ffda00720c */ /* 0x004fe20003f05070 */
[----:B-1----:R-:W-:-:S05]  /*93c0*/  IMAD.WIDE R2, R5, 0x4, R128 ;  /* 0x0000000405027825 */ /* 0x002fca00078e0280 */
[----:B------:R1:W-:Y:S04]  /*93d0*/  STL.64 [R1+0xa0], R2 ;  /* 0x0000a00201007387 */ /* 0x0003e80000100a00 */
[----:B------:R-:W2:Y:S04]  /*93e0*/  LDL.LU R220, [R1+0x1b8] ;  /* 0x0001b80001dc7983 */ /* 0x000ea80000300800 */
[----:B------:R1:W-:Y:S01]  /*93f0*/  LDGSTS.E [R245+0xa000], desc[UR16][R2.64], P1 ;  /* 0x0a00000002f57fae */ /* 0x0003e20008921850 */
[----:B------:R-:W-:Y:S01]  /*9400*/  ISETP.NE.U32.AND P1, PT, R219, RZ, PT ;  /* 0x000000ffdb00720c */ /* 0x000fe20003f25070 */
[----:B-1----:R-:W-:-:S05]  /*9410*/  IMAD.WIDE R2, R5, 0x4, R130 ;  /* 0x0000000405027825 */ /* 0x002fca00078e0282 */
[----:B------:R1:W-:Y:S04]  /*9420*/  STL.64 [R1+0x98], R2 ;  /* 0x0000980201007387 */ /* 0x0003e80000100a00 */
[----:B------:R1:W-:Y:S01]  /*9430*/  LDGSTS.E [R245+0xa008], desc[UR16][R2.64], P0 ;  /* 0x0a00800002f57fae */ /* 0x0003e20008121850 */
[----:B------:R-:W-:-:S03]  /*9440*/  ISETP.NE.U32.AND P0, PT, R141, RZ, PT ;  /* 0x000000ff8d00720c */ /* 0x000fc60003f05070 */
[----:B------:R-:W2:Y:S01]  /*9450*/  LDL.LU R221, [R1+0x1bc] ;  /* 0x0001bc0001dd7983 */ /* 0x000ea20000300800 */
[----:B-1----:R-:W-:-:S05]  /*9460*/  IMAD.WIDE R2, R5, 0x4, R162 ;  /* 0x0000000405027825 */ /* 0x002fca00078e02a2 */
[----:B------:R1:W-:Y:S04]  /*9470*/  STL.64 [R1+0x90], R2 ;  /* 0x0000900201007387 */ /* 0x0003e80000100a00 */
[----:B------:R-:W2:Y:S04]  /*9480*/  LDL.LU R218, [R1+0x1c0] ;  /* 0x0001c00001da7983 */ /* 0x000ea80000300800 */
[----:B------:R1:W-:Y:S01]  /*9490*/  LDGSTS.E [R245+0xc000], desc[UR16][R2.64], P1 ;  /* 0x0c00000002f57fae */ /* 0x0003e20008921850 */
[----:B------:R-:W-:-:S03]  /*94a0*/  ISETP.NE.U32.AND P1, PT, R140, RZ, PT ;  /* 0x000000ff8c00720c */ /* 0x000fc60003f25070 */
[----:B------:R-:W2:Y:S01]  /*94b0*/  LDL.LU R219, [R1+0x1c4] ;  /* 0x0001c40001db7983 */ /* 0x000ea20000300800 */
[----:B-1----:R-:W-:-:S05]  /*94c0*/  IMAD.WIDE R2, R5, 0x4, R164 ;  /* 0x0000000405027825 */ /* 0x002fca00078e02a4 */
[----:B------:R-:W-:Y:S04]  /*94d0*/  LDGSTS.E [R245+0xc008], desc[UR16][R2.64], P0 ;  /* 0x0c00800002f57fae */ /* 0x000fe80008121850 */
[----:B------:R1:W-:Y:S01]  /*94e0*/  STL.64 [R1+0x400], R2 ;  /* 0x0004000201007387 */ /* 0x0003e20000100a00 */
[----:B------:R-:W-:-:S05]  /*94f0*/  IMAD.WIDE R140, R5, 0x4, R194 ;  /* 0x00000004058c7825 */ /* 0x000fca00078e02c2 */
[----:B------:R1:W-:Y:S01]  /*9500*/  LDGSTS.E [R245+0xe000], desc[UR16][R140.64], P1 ;  /* 0x0e0000008cf57fae */ /* 0x0003e20008921850 */
[----:B---3--:R-:W-:-:S03]  /*9510*/  ISETP.NE.U32.AND P0, PT, R120, RZ, PT ;  /* 0x000000ff7800720c */ /* 0x008fc60003f05070 */
[----:B------:R-:W3:Y:S04]  /*9520*/  LDL.LU R120, [R1+0x1c8] ;  /* 0x0001c80001787983 */ /* 0x000ee80000300800 */
[----:B------:R-:W-:Y:S01]  /*9530*/  STL.64 [R1+0x408], R140 ;  /* 0x0004088c01007387 */ /* 0x000fe20000100a00 */
[----:B----4-:R-:W-:-:S03]  /*9540*/  ISETP.NE.U32.AND P1, PT, R121, RZ, PT ;  /* 0x000000ff7900720c */ /* 0x010fc60003f25070 */
[----:B------:R-:W4:Y:S01]  /*9550*/  LDL.LU R121, [R1+0x1cc] ;  /* 0x0001cc0001797983 */ /* 0x000f220000300800 */
[----:B------:R-:W-:-:S05]  /*9560*/  IMAD.WIDE R228, R5, 0x4, R196 ;  /* 0x0000000405e47825 */ /* 0x000fca00078e02c4 */
[----:B------:R-:W-:Y:S04]  /*9570*/  LDGSTS.E [R245+0xe008], desc[UR16][R228.64], P0 ;  /* 0x0e008000e4f57fae */ /* 0x000fe80008121850 */
[----:B------:R1:W-:Y:S01]  /*9580*/  STL.64 [R1+0x410], R228 ;  /* 0x000410e401007387 */ /* 0x0003e20000100a00 */
[----:B------:R-:W-:-:S03]  /*9590*/  ISETP.NE.U32.AND P0, PT, R122, RZ, PT ;  /* 0x000000ff7a00720c */ /* 0x000fc60003f05070 */
[----:B------:R-:W4:Y:S01]  /*95a0*/  LDL.LU R154, [R1+0x1d4] ;  /* 0x0001d400019a7983 */ /* 0x000f220000300800 */
[----:B------:R-:W-:-:S03]  /*95b0*/  IMAD.WIDE R230, R5, 0x4, R230 ;  /* 0x0000000405e67825 */ /* 0x000fc600078e02e6 */
[----:B------:R-:W4:Y:S01]  /*95c0*/  LDL.LU R155, [R1+0x1d8] ;  /* 0x0001d800019b7983 */ /* 0x000f220000300800 */
[----:B------:R-:W-:-:S03]  /*95d0*/  IMAD.WIDE R232, R5, 0x4, R232 ;  /* 0x0000000405e87825 */ /* 0x000fc600078e02e8 */
[----:B------:R-:W-:Y:S04]  /*95e0*/  LDGSTS.E [R246+0x8000], desc[UR16][R230.64], P1 ;  /* 0x08000000e6f67fae */ /* 0x000fe80008921850 */
[----:B------:R-:W-:Y:S04]  /*95f0*/  LDGSTS.E [R246+0x8008], desc[UR16][R232.64], P0 ;  /* 0x08008000e8f67fae */ /* 0x000fe80008121850 */
[----:B------:R-:W4:Y:S01]  /*9600*/  LDL.LU R157, [R1+0x1dc] ;  /* 0x0001dc00019d7983 */ /* 0x000f220000300800 */
[----:B------:R-:W-:-:S03]  /*9610*/  IMAD.WIDE R226, R5, 0x4, R132 ;  /* 0x0000000405e27825 */ /* 0x000fc600078e0284 */
[----:B------:R-:W4:Y:S01]  /*9620*/  LDL.LU R187, [R1+0x1e0] ;  /* 0x0001e00001bb7983 */ /* 0x000f220000300800 */
[----:B------:R-:W-:-:S03]  /*9630*/  IMAD.WIDE R224, R5, 0x4, R134 ;  /* 0x0000000405e07825 */ /* 0x000fc600078e0286 */
[----:B------:R-:W4:Y:S01]  /*9640*/  LDL.LU R122, [R1+0x1e4] ;  /* 0x0001e400017a7983 */ /* 0x000f220000300800 */
[----:B------:R-:W-:Y:S01]  /*9650*/  ISETP.NE.U32.AND P1, PT, R123, RZ, PT ;  /* 0x000000ff7b00720c */ /* 0x000fe20003f25070 */
[----:B------:R-:W-:Y:S02]  /*9660*/  IMAD.WIDE R222, R5, 0x4, R166 ;  /* 0x0000000405de7825 */ /* 0x000fe400078e02a6 */
[----:B------:R-:W4:Y:S10]  /*9670*/  LDL.LU R123, [R1+0x1e8] ;  /* 0x0001e800017b7983 */ /* 0x000f340000300800 */
[----:B------:R-:W-:Y:S01]  /*9680*/  LDGSTS.E [R246+0xa000], desc[UR16][R226.64], P1 ;  /* 0x0a000000e2f67fae */ /* 0x000fe20008921850 */
[----:B--2---:R-:W-:-:S13]  /*9690*/  ISETP.NE.U32.AND P0, PT, R220, RZ, PT ;  /* 0x000000ffdc00720c */ /* 0x004fda0003f05070 */
[----:B------:R-:W-:Y:S01]  /*96a0*/  LDGSTS.E [R246+0xa008], desc[UR16][R224.64], P0 ;  /* 0x0a008000e0f67fae */ /* 0x000fe20008121850 */
[----:B------:R-:W-:Y:S01]  /*96b0*/  ISETP.NE.U32.AND P1, PT, R221, RZ, PT ;  /* 0x000000ffdd00720c */ /* 0x000fe20003f25070 */
[----:B------:R-:W-:-:S12]  /*96c0*/  IMAD.WIDE R220, R5, 0x4, R168 ;  /* 0x0000000405dc7825 */ /* 0x000fd800078e02a8 */
[----:B------:R-:W-:Y:S01]  /*96d0*/  LDGSTS.E [R246+0xc000], desc[UR16][R222.64], P1 ;  /* 0x0c000000def67fae */ /* 0x000fe20008921850 */
[----:B------:R-:W-:Y:S02]  /*96e0*/  ISETP.NE.U32.AND P0, PT, R218, RZ, PT ;  /* 0x000000ffda00720c */ /* 0x000fe40003f05070 */
[----:B------:R-:W-:-:S11]  /*96f0*/  ISETP.NE.U32.AND P1, PT, R219, RZ, PT ;  /* 0x000000ffdb00720c */ /* 0x000fd60003f25070 */
[----:B------:R-:W-:Y:S01]  /*9700*/  LDGSTS.E [R246+0xc008], desc[UR16][R220.64], P0 ;  /* 0x0c008000dcf67fae */ /* 0x000fe20008121850 */
[----:B------:R-:W-:-:S05]  /*9710*/  IMAD.WIDE R218, R5, 0x4, R198 ;  /* 0x0000000405da7825 */ /* 0x000fca00078e02c6 */
[----:B------:R-:W-:Y:S01]  /*9720*/  LDGSTS.E [R246+0xe000], desc[UR16][R218.64], P1 ;  /* 0x0e000000daf67fae */ /* 0x000fe20008921850 */
[----:B---3--:R-:W-:-:S03]  /*9730*/  ISETP.NE.U32.AND P0, PT, R120, RZ, PT ;  /* 0x000000ff7800720c */ /* 0x008fc60003f05070 */
[----:B------:R-:W2:Y:S01]  /*9740*/  LDL.LU R120, [R1+0x1ec] ;  /* 0x0001ec0001787983 */ /* 0x000ea20000300800 */
[----:B----4-:R-:W-:-:S03]  /*9750*/  ISETP.NE.U32.AND P1, PT, R121, RZ, PT ;  /* 0x000000ff7900720c */ /* 0x010fc60003f25070 */
[----:B------:R-:W3:Y:S04]  /*9760*/  LDL.LU R121, [R1+0x1f0] ;  /* 0x0001f00001797983 */ /* 0x000ee80000300800 */
[----:B------:R-:W4:Y:S01]  /*9770*/  LDL.LU R124, [R1+0x1f4] ;  /* 0x0001f400017c7983 */ /* 0x000f220000300800 */
[----:B------:R-:W-:-:S03]  /*9780*/  IMAD.WIDE R200, R5, 0x4, R200 ;  /* 0x0000000405c87825 */ /* 0x000fc600078e02c8 */
[----:B------:R-:W4:Y:S04]  /*9790*/  LDL.LU R125, [R1+0x1f8] ;  /* 0x0001f800017d7983 */ /* 0x000f280000300800 */
[----:B------:R-:W-:Y:S01]  /*97a0*/  LDGSTS.E [R246+0xe008], desc[UR16][R200.64], P0 ;  /* 0x0e008000c8f67fae */ /* 0x000fe20008121850 */
[----:B------:R-:W-:-:S03]  /*97b0*/  ISETP.NE.U32.AND P0, PT, R154, RZ, PT ;  /* 0x000000ff9a00720c */ /* 0x000fc60003f05070 */
[----:B------:R-:W4:Y:S01]  /*97c0*/  LDL.LU R188, [R1+0x1fc] ;  /* 0x0001fc0001bc7983 */ /* 0x000f220000300800 */
[----:B------:R-:W-:-:S03]  /*97d0*/  IMAD.WIDE R234, R5, 0x4, R234 ;  /* 0x0000000405ea7825 */ /* 0x000fc600078e02ea */
[----:B------:R-:W4:Y:S01]  /*97e0*/  LDL.LU R189, [R1+0x200] ;  /* 0x0002000001bd7983 */ /* 0x000f220000300800 */
[----:B------:R-:W-:-:S03]  /*97f0*/  IMAD.WIDE R236, R5, 0x4, R236 ;  /* 0x0000000405ec7825 */ /* 0x000fc600078e02ec */
[----:B------:R-:W-:Y:S01]  /*9800*/  LDGSTS.E [R247+0x8000], desc[UR16][R234.64], P1 ;  /* 0x08000000eaf77fae */ /* 0x000fe20008921850 */
[----:B------:R-:W-:-:S03]  /*9810*/  ISETP.NE.U32.AND P1, PT, R155, RZ, PT ;  /* 0x000000ff9b00720c */ /* 0x000fc60003f25070 */
[----:B------:R-:W-:Y:S01]  /*9820*/  LDGSTS.E [R247+0x8008], desc[UR16][R236.64], P0 ;  /* 0x08008000ecf77fae */ /* 0x000fe20008121850 */
[----:B------:R-:W-:-:S03]  /*9830*/  ISETP.NE.U32.AND P0, PT, R157, RZ, PT ;  /* 0x000000ff9d00720c */ /* 0x000fc60003f05070 */
[----:B------:R-:W4:Y:S01]  /*9840*/  LDL.LU R186, [R1+0x204] ;  /* 0x0002040001ba7983 */ /* 0x000f220000300800 */
[----:B------:R-:W-:-:S04]  /*9850*/  IMAD.WIDE R154, R5, 0x4, R136 ;  /* 0x00000004059a7825 */ /* 0x000fc800078e0288 */
[----:B------:R-:W-:Y:S01]  /*9860*/  IMAD.WIDE R156, R5, 0x4, R138 ;  /* 0x00000004059c7825 */ /* 0x000fe200078e028a */
[----:B------:R-:W-:Y:S01]  /*9870*/  LDGSTS.E [R247+0xa000], desc[UR16][R154.64], P1 ;  /* 0x0a0000009af77fae */ /* 0x000fe20008921850 */
[----:B------:R-:W-:-:S03]  /*9880*/  ISETP.NE.U32.AND P1, PT, R187, RZ, PT ;  /* 0x000000ffbb00720c */ /* 0x000fc60003f25070 */
[----:B------:R-:W-:Y:S01]  /*9890*/  LDGSTS.E [R247+0xa008], desc[UR16][R156.64], P0 ;  /* 0x0a0080009cf77fae */ /* 0x000fe20008121850 */
[----:B------:R-:W-:-:S03]  /*98a0*/  ISETP.NE.U32.AND P0, PT, R122, RZ, PT ;  /* 0x000000ff7a00720c */ /* 0x000fc60003f05070 */
[----:B------:R-:W4:Y:S04]  /*98b0*/  LDL.LU R187, [R1+0x208] ;  /* 0x0002080001bb7983 */ /* 0x000f280000300800 */
[----:B------:R-:W4:Y:S01]  /*98c0*/  LDL.LU R122, [R1+0x20c] ;  /* 0x00020c00017a7983 */ /* 0x000f220000300800 */
[----:B------:R-:W-:-:S04]  /*98d0*/  IMAD.WIDE R158, R5, 0x4, R170 ;  /* 0x00000004059e7825 */ /* 0x000fc800078e02aa */
[----:B------:R-:W-:Y:S01]  /*98e0*/  IMAD.WIDE R160, R5, 0x4, R172 ;  /* 0x0000000405a07825 */ /* 0x000fe200078e02ac */
[----:B------:R-:W-:Y:S01]  /*98f0*/  LDGSTS.E [R247+0xc000], desc[UR16][R158.64], P1 ;  /* 0x0c0000009ef77fae */ /* 0x000fe20008921850 */
[----:B------:R-:W-:-:S03]  /*9900*/  ISETP.NE.U32.AND P1, PT, R123, RZ, PT ;  /* 0x000000ff7b00720c */ /* 0x000fc60003f25070 */
[----:B------:R-:W-:Y:S04]  /*9910*/  LDGSTS.E [R247+0xc008], desc[UR16][R160.64], P0 ;  /* 0x0c008000a0f77fae */ /* 0x000fe80008121850 */
[----:B------:R-:W4:Y:S01]  /*9920*/  LDL.LU R123, [R1+0x210] ;  /* 0x00021000017b7983 */ /* 0x000f220000300800 */
[----:B------:R-:W-:-:S05]  /*9930*/  IMAD.WIDE R162, R5, 0x4, R202 ;  /* 0x0000000405a27825 */ /* 0x000fca00078e02ca */
[----:B------:R-:W-:Y:S01]  /*9940*/  LDGSTS.E [R247+0xe000], desc[UR16][R162.64], P1 ;  /* 0x0e000000a2f77fae */ /* 0x000fe20008921850 */
[----:B--2---:R-:W-:-:S03]  /*9950*/  ISETP.NE.U32.AND P0, PT, R120, RZ, PT ;  /* 0x000000ff7800720c */ /* 0x004fc60003f05070 */
[----:B------:R-:W2:Y:S01]  /*9960*/  LDL.LU R120, [R1+0x214] ;  /* 0x0002140001787983 */ /* 0x000ea20000300800 */
[----:B---3--:R-:W-:-:S03]  /*9970*/  ISETP.NE.U32.AND P1, PT, R121, RZ, PT ;  /* 0x000000ff7900720c */ /* 0x008fc60003f25070 */
[----:B------:R-:W3:Y:S01]  /*9980*/  LDL.LU R121, [R1+0x218] ;  /* 0x0002180001797983 */ /* 0x000ee20000300800 */
[----:B------:R-:W-:-:S05]  /*9990*/  IMAD.WIDE R164, R5, 0x4, R204 ;  /* 0x0000000405a47825 */ /* 0x000fca00078e02cc */
[----:B------:R-:W-:Y:S01]  /*99a0*/  LDGSTS.E [R247+0xe008], desc[UR16][R164.64], P0 ;  /* 0x0e008000a4f77fae */ /* 0x000fe20008121850 */
[----:B----4-:R-:W-:Y:S01]  /*99b0*/  ISETP.NE.U32.AND P0, PT, R124, RZ, PT ;  /* 0x000000ff7c00720c */ /* 0x010fe20003f05070 */
[----:B------:R-:W-:-:S04]  /*99c0*/  IMAD.WIDE R238, R5, 0x4, R238 ;  /* 0x0000000405ee7825 */ /* 0x000fc800078e02ee */
[----:B------:R-:W-:Y:S01]  /*99d0*/  IMAD.WIDE R240, R5, 0x4, R240 ;  /* 0x0000000405f07825 */ /* 0x000fe200078e02f0 */
[----:B------:R-:W-:Y:S01]  /*99e0*/  LDGSTS.E [R248+0x8000], desc[UR16][R238.64], P1 ;  /* 0x08000000eef87fae */ /* 0x000fe20008921850 */
[----:B------:R-:W-:-:S06]  /*99f0*/  ISETP.NE.U32.AND P1, PT, R125, RZ, PT ;  /* 0x000000ff7d00720c */ /* 0x000fcc0003f25070 */
[----:B------:R-:W-:Y:S01]  /*9a00*/  LDGSTS.E [R248+0x8008], desc[UR16][R240.64], P0 ;  /* 0x08008000f0f87fae */ /* 0x000fe20008121850 */
[----:B------:R-:W-:Y:S01]  /*9a10*/  ISETP.NE.U32.AND P0, PT, R188, RZ, PT ;  /* 0x000000ffbc00720c */ /* 0x000fe20003f05070 */
        /* <DEDUP_REMOVED lines=17> */
[----:B------:R-:W-:-:S04]  /*9b30*/  IMAD.WIDE R190, R5, 0x4, R112 ;  /* 0x0000000405be7825 */ /* 0x000fc800078e0270 */
[----:B------:R-:W-:Y:S02]  /*9b40*/  IMAD.WIDE R188, R5, 0x4, R114 ;  /* 0x0000000405bc7825 */ /* 0x000fe400078e0272 */
[----:B------:R-:W-:Y:S01]  /*9b50*/  LDGSTS.E [R249+0x8000], desc[UR16][R190.64], P1 ;  /* 0x08000000bef97fae */ /* 0x000fe20008921850 */
[----:B--2---:R-:W-:-:S03]  /*9b60*/  ISETP.NE.U32.AND P0, PT, R120, RZ, PT ;  /* 0x000000ff7800720c */ /* 0x004fc60003f05070 */
[----:B------:R-:W2:Y:S10]  /*9b70*/  LDL.LU R120, [R1+0x21c] ;  /* 0x00021c0001787983 */ /* 0x000eb40000300800 */
[----:B------:R-:W-:Y:S01]  /*9b80*/  LDGSTS.E [R249+0x8008], desc[UR16][R188.64], P0 ;  /* 0x08008000bcf97fae */ /* 0x000fe20008121850 */
[----:B------:R-:W-:-:S03]  /*9b90*/  ISETP.NE.U32.AND P0, PT, R7, RZ, PT ;  /* 0x000000ff0700720c */ /* 0x000fc60003f05070 */
[----:B------:R-:W4:Y:S01]  /*9ba0*/  LDL.LU R7, [R1+0x484] ;  /* 0x0004840001077983 */ /* 0x000f220000300800 */
[----:B---3--:R-:W-:-:S03]  /*9bb0*/  ISETP.NE.U32.AND P1, PT, R121, RZ, PT ;  /* 0x000000ff7900720c */ /* 0x008fc60003f25070 */
[----:B------:R-:W3:Y:S01]  /*9bc0*/  LDL.LU R121, [R1+0x220] ;  /* 0x0002200001797983 */ /* 0x000ee20000300800 */
[----:B------:R-:W-:-:S03]  /*9bd0*/  IMAD.WIDE R186, R5, 0x4, R146 ;  /* 0x0000000405ba7825 */ /* 0x000fc600078e0292 */
[----:B------:R-:W4:Y:S01]  /*9be0*/  LDL.LU.64 R122, [R1+0x68] ;  /* 0x00006800017a7983 */ /* 0x000f220000300a00 */
[----:B------:R-:W-:-:S05]  /*9bf0*/  IMAD.WIDE R176, R5, 0x4, R148 ;  /* 0x0000000405b07825 */ /* 0x000fca00078e0294 */
[----:B------:R-:W-:Y:S01]  /*9c00*/  LDGSTS.E [R249+0xa000], desc[UR16][R186.64], P1 ;  /* 0x0a000000baf97fae */ /* 0x000fe20008921850 */
[----:B------:R-:W-:-:S03]  /*9c10*/  LOP3.LUT P1, RZ, R6, 0x80000000, RZ, 0xc0, !PT ;  /* 0x8000000006ff7812 */ /* 0x000fc6000782c0ff */
[----:B------:R-:W-:Y:S01]  /*9c20*/  LDGSTS.E [R249+0xa008], desc[UR16][R176.64], P0 ;  /* 0x0a008000b0f97fae */ /* 0x000fe20008121850 */
[----:B------:R-:W-:Y:S01]  /*9c30*/  ISETP.NE.U32.AND P0, PT, R4, RZ, PT ;  /* 0x000000ff0400720c */ /* 0x000fe20003f05070 */
[----:B------:R-:W-:-:S04]  /*9c40*/  IMAD.WIDE R178, R5, 0x4, R178 ;  /* 0x0000000405b27825 */ /* 0x000fc800078e02b2 */
[----:B------:R-:W-:-:S04]  /*9c50*/  IMAD.WIDE R180, R5, 0x4, R180 ;  /* 0x0000000405b47825 */ /* 0x000fc800078e02b4 */
[C---:B------:R-:W-:Y:S01]  /*9c60*/  IMAD.WIDE R210, R5.reuse, 0x4, R210 ;  /* 0x0000000405d27825 */ /* 0x040fe200078e02d2 */
[----:B------:R-:W-:Y:S03]  /*9c70*/  LDGSTS.E [R249+0xc000], desc[UR16][R178.64], P1 ;  /* 0x0c000000b2f97fae */ /* 0x000fe60008921850 */
[C---:B------:R-:W-:Y:S01]  /*9c80*/  IMAD.WIDE R212, R5.reuse, 0x4, R212 ;  /* 0x0000000405d47825 */ /* 0x040fe200078e02d4 */
[----:B------:R-:W-:Y:S03]  /*9c90*/  LDGSTS.E [R249+0xc008], desc[UR16][R180.64], P0 ;  /* 0x0c008000b4f97fae */ /* 0x000fe60008121850 */
[C---:B------:R-:W-:Y:S01]  /*9ca0*/  IMAD.WIDE R174, R5.reuse, 0x4, R116 ;  /* 0x0000000405ae7825 */ /* 0x040fe200078e0274 */
[----:B------:R-:W-:Y:S03]  /*9cb0*/  LDGSTS.E [R249+0xe000], desc[UR16][R210.64], P2 ;  /* 0x0e000000d2f97fae */ /* 0x000fe60009121850 */
[C---:B------:R-:W-:Y:S01]  /*9cc0*/  IMAD.WIDE R172, R5.reuse, 0x4, R118 ;  /* 0x0000000405ac7825 */ /* 0x040fe200078e0276 */
[----:B------:R-:W-:Y:S04]  /*9cd0*/  LDGSTS.E [R249+0xe008], desc[UR16][R212.64], P3 ;  /* 0x0e008000d4f97fae */ /* 0x000fe80009921850 */
[----:B------:R-:W-:Y:S04]  /*9ce0*/  LDGSTS.E [R250+0x8000], desc[UR16][R174.64], P4 ;  /* 0x08000000aefa7fae */ /* 0x000fe8000a121850 */
[----:B------:R-:W-:Y:S01]  /*9cf0*/  LDGSTS.E [R250+0x8008], desc[UR16][R172.64], P5 ;  /* 0x08008000acfa7fae */ /* 0x000fe2000a921850 */
[----:B------:R-:W-:Y:S01]  /*9d00*/  ISETP.NE.U32.AND P5, PT, R0, RZ, PT ;  /* 0x000000ff0000720c */ /* 0x000fe20003fa5070 */
[----:B------:R-:W-:-:S04]  /*9d10*/  IMAD.WIDE R170, R5, 0x4, R150 ;  /* 0x0000000405aa7825 */ /* 0x000fc800078e0296 */
[C---:B------:R-:W-:Y:S01]  /*9d20*/  IMAD.WIDE R168, R5.reuse, 0x4, R152 ;  /* 0x0000000405a87825 */ /* 0x040fe200078e0298 */
[----:B------:R-:W-:Y:S03]  /*9d30*/  LDGSTS.E [R250+0xa000], desc[UR16][R170.64], P6 ;  /* 0x0a000000aafa7fae */ /* 0x000fe6000b121850 */
[----:B------:R-:W-:-:S04]  /*9d40*/  IMAD.WIDE R182, R5, 0x4, R182 ;  /* 0x0000000405b67825 */ /* 0x000fc800078e02b6 */
[----:B------:R-:W-:Y:S01]  /*9d50*/  IMAD.WIDE R184, R5, 0x4, R184 ;  /* 0x0000000405b87825 */ /* 0x000fe200078e02b8 */
[----:B--2---:R-:W-:-:S13]  /*9d60*/  ISETP.NE.U32.AND P3, PT, R120, RZ, PT ;  /* 0x000000ff7800720c */ /* 0x004fda0003f65070 */
[----:B------:R-:W-:Y:S01]  /*9d70*/  LDGSTS.E [R250+0xa008], desc[UR16][R168.64], P3 ;  /* 0x0a008000a8fa7fae */ /* 0x000fe20009921850 */
[----:B---3--:R-:W-:-:S03]  /*9d80*/  ISETP.NE.U32.AND P4, PT, R121, RZ, PT ;  /* 0x000000ff7900720c */ /* 0x008fc60003f85070 */
[----:B------:R-:W2:Y:S04]  /*9d90*/  LDL.LU.64 R120, [R1+0x60] ;  /* 0x0000600001787983 */ /* 0x000ea80000300a00 */
[----:B------:R-:W3:Y:S04]  /*9da0*/  LDL.LU R0, [R1+0x480] ;  /* 0x0004800001007983 */ /* 0x000ee80000300800 */
[----:B------:R-:W3:Y:S04]  /*9db0*/  LDL.LU.64 R128, [R1+0x28] ;  /* 0x0000280001807983 */ /* 0x000ee80000300a00 */
[----:B------:R-:W-:Y:S04]  /*9dc0*/  LDGSTS.E [R250+0xc000], desc[UR16][R182.64], P4 ;  /* 0x0c000000b6fa7fae */ /* 0x000fe8000a121850 */
[----:B------:R-:W-:Y:S01]  /*9dd0*/  LDGSTS.E [R250+0xc008], desc[UR16][R184.64], P5 ;  /* 0x0c008000b8fa7fae */ /* 0x000fe2000a921850 */
[----:B------:R-:W-:-:S03]  /*9de0*/  ISETP.NE.U32.AND P5, PT, R11, RZ, PT ;  /* 0x000000ff0b00720c */ /* 0x000fc60003fa5070 */
[----:B------:R-:W2:Y:S01]  /*9df0*/  LDL.LU R11, [R1+0x47c] ;  /* 0x00047c00010b7983 */ /* 0x000ea20000300800 */
[----:B------:R-:W1:Y:S01]  /*9e00*/  S2R R4, SR_TID.X ;  /* 0x0000000000047919 */ /* 0x000e620000002100 */
[----:B------:R-:W-:Y:S01]  /*9e10*/  UIADD3 UR4, UR4, -0x100, URZ ;  /* 0xffffff0004047890 */ /* 0x000fe2000fffe03f */
[----:B------:R-:W-:Y:S02]  /*9e20*/  LOP3.LUT P1, RZ, R6, 0x40000000, RZ, 0xc0, !PT ;  /* 0x4000000006ff7812 */ /* 0x000fe4000782c0ff */
[----:B----4-:R-:W-:Y:S02]  /*9e30*/  ISETP.GT.AND P2, PT, R7, 0x17f, PT ;  /* 0x0000017f0700780c */ /* 0x010fe40003f44270 */
[----:B-1----:R-:W-:-:S04]  /*9e40*/  SHF.R.U32.HI R4, RZ, 0x6, R4 ;  /* 0x00000006ff047819 */ /* 0x002fc80000011604 */
[----:B------:R-:W-:-:S04]  /*9e50*/  SGXT.U32 R4, R4, 0x1 ;  /* 0x000000010404781a */ /* 0x000fc80000000000 */
[C---:B------:R-:W-:Y:S02]  /*9e60*/  ISETP.GE.AND P0, PT, R4.reuse, UR4, PT ;  /* 0x0000000404007c0c */ /* 0x040fe4000bf06270 */
[----:B------:R-:W-:Y:S02]  /*9e70*/  LOP3.LUT R205, R4, 0x2, RZ, 0xfc, !PT ;  /* 0x0000000204cd7812 */ /* 0x000fe400078efcff */
[----:B------:R-:W-:Y:S02]  /*9e80*/  SEL R6, RZ, 0x4, P0 ;  /* 0x00000004ff067807 */ /* 0x000fe40000000000 */
[----:B------:R-:W-:Y:S02]  /*9e90*/  ISETP.GE.AND P3, PT, R205, UR4, PT ;  /* 0x00000004cd007c0c */ /* 0x000fe4000bf66270 */
[----:B------:R-:W-:Y:S02]  /*9ea0*/  SEL R6, R6, RZ, P2 ;  /* 0x000000ff06067207 */ /* 0x000fe40001000000 */
[----:B------:R-:W-:-:S02]  /*9eb0*/  LOP3.LUT R125, R4, 0x20, RZ, 0xfc, !PT ;  /* 0x00000020047d7812 */ /* 0x000fc400078efcff */
[----:B------:R-:W-:Y:S02]  /*9ec0*/  ISETP.NE.U32.AND P0, PT, R6, RZ, PT ;  /* 0x000000ff0600720c */ /* 0x000fe40003f05070 */
[----:B------:R-:W-:Y:S02]  /*9ed0*/  SEL R6, RZ, 0x4, P3 ;  /* 0x00000004ff067807 */ /* 0x000fe40001800000 */
[----:B------:R-:W-:Y:S02]  /*9ee0*/  ISETP.GE.AND P3, PT, R125, UR4, PT ;  /* 0x000000047d007c0c */ /* 0x000fe4000bf66270 */
[----:B------:R-:W-:Y:S02]  /*9ef0*/  SEL R6, R6, RZ, P2 ;  /* 0x000000ff06067207 */ /* 0x000fe40001000000 */
[----:B------:R-:W-:Y:S02]  /*9f00*/  LOP3.LUT R125, R4, 0x22, RZ, 0xfc, !PT ;  /* 0x00000022047d7812 */ /* 0x000fe400078efcff */
[----:B------:R-:W-:-:S02]  /*9f10*/  ISETP.NE.U32.AND P4, PT, R6, RZ, PT ;  /* 0x000000ff0600720c */ /* 0x000fc40003f85070 */
[----:B------:R-:W-:Y:S02]  /*9f20*/  SEL R6, RZ, 0x4, P3 ;  /* 0x00000004ff067807 */ /* 0x000fe40001800000 */
[----:B------:R-:W-:Y:S02]  /*9f30*/  ISETP.GE.AND P3, PT, R125, UR4, PT ;  /* 0x000000047d007c0c */ /* 0x000fe4000bf66270 */
[----:B------:R-:W-:Y:S01]  /*9f40*/  SEL R6, R6, RZ, P2 ;  /* 0x000000ff06067207 */ /* 0x000fe20001000000 */
[----:B------:R-:W-:Y:S01]  /*9f50*/  IMAD.WIDE R214, R5, 0x4, R214 ;  /* 0x0000000405d67825 */ /* 0x000fe200078e02d6 */
[----:B------:R-:W-:Y:S02]  /*9f60*/  LOP3.LUT R125, R4, 0x40, RZ, 0xfc, !PT ;  /* 0x00000040047d7812 */ /* 0x000fe400078efcff */
[----:B------:R-:W-:Y:S02]  /*9f70*/  ISETP.NE.U32.AND P6, PT, R6, RZ, PT ;  /* 0x000000ff0600720c */ /* 0x000fe40003fc5070 */
[----:B------:R-:W-:Y:S01]  /*9f80*/  SEL R6, RZ, 0x4, P3 ;  /* 0x00000004ff067807 */ /* 0x000fe20001800000 */
[----:B------:R-:W-:Y:S01]  /*9f90*/  LDGSTS.E [R250+0xe000], desc[UR16][R214.64], P5 ;  /* 0x0e000000d6fa7fae */ /* 0x000fe2000a921850 */
[----:B------:R-:W-:-:S02]  /*9fa0*/  ISETP.GE.AND P5, PT, R125, UR4, PT ;  /* 0x000000047d007c0c */ /* 0x000fc4000bfa6270 */
[----:B------:R-:W-:-:S04]  /*9fb0*/  SEL R6, R6, RZ, P2 ;  /* 0x000000ff06067207 */ /* 0x000fc80001000000 */
[----:B------:R-:W-:Y:S02]  /*9fc0*/  ISETP.NE.U32.AND P3, PT, R6, RZ, PT ;  /* 0x000000ff0600720c */ /* 0x000fe40003f65070 */
[----:B------:R-:W-:-:S04]  /*9fd0*/  SEL R6, RZ, 0x4, P5 ;  /* 0x00000004ff067807 */ /* 0x000fc80002800000 */
[----:B------:R-:W-:Y:S02]  /*9fe0*/  SEL R148, R6, RZ, P2 ;  /* 0x000000ff06947207 */ /* 0x000fe40001000000 */
[----:B------:R-:W-:Y:S02]  /*9ff0*/  ISETP.NE.U32.AND P5, PT, R8, RZ, PT ;  /* 0x000000ff0800720c */ /* 0x000fe40003fa5070 */
[----:B------:R-:W4:Y:S01]  /*a000*/  LDL.LU R8, [R1+0x478] ;  /* 0x0004780001087983 */ /* 0x000f220000300800 */
[----:B--2---:R-:W-:-:S04]  /*a010*/  IMAD.SHL.U32 R6, R11, 0x80, RZ ;  /* 0x000000800b067824 */ /* 0x004fc800078e00ff */
[C---:B------:R-:W-:Y:S02]  /*a020*/  IMAD.WIDE R116, R6.reuse, 0x4, R20 ;  /* 0x0000000406747825 */ /* 0x040fe400078e0214 */
[----:B------:R-:W2:Y:S02]  /*a030*/  LDL.LU.64 R20, [R1+0x470] ;  /* 0x0004700001147983 */ /* 0x000ea40000300a00 */
[----:B------:R-:W-:Y:S02]  /*a040*/  IMAD.WIDE R118, R6, 0x4, R22 ;  /* 0x0000000406767825 */ /* 0x000fe400078e0216 */
[----:B------:R-:W3:Y:S02]  /*a050*/  LDL.LU.64 R22, [R1+0x468] ;  /* 0x0004680001167983 */ /* 0x000ee40000300a00 */
[----:B------:R-:W-:Y:S01]  /*a060*/  IMAD.WIDE R216, R5, 0x4, R216 ;  /* 0x0000000405d87825 */ /* 0x000fe200078e02d8 */
[----:B------:R-:W-:-:S04]  /*a070*/  LOP3.LUT R125, R4, 0x42, RZ, 0xfc, !PT ;  /* 0x00000042047d7812 */ /* 0x000fc800078efcff */
[----:B------:R-:W-:Y:S01]  /*a080*/  LDGSTS.E [R250+0xe008], desc[UR16][R216.64], P5 ;  /* 0x0e008000d8fa7fae */ /* 0x000fe2000a921850 */
[----:B------:R-:W-:Y:S01]  /*a090*/  ISETP.GE.AND P5, PT, R125, UR4, PT ;  /* 0x000000047d007c0c */ /* 0x000fe2000bfa6270 */
[C---:B------:R-:W-:Y:S02]  /*a0a0*/  IMAD.WIDE R114, R6.reuse, 0x4, R120 ;  /* 0x0000000406727825 */ /* 0x040fe400078e0278 */
[----:B------:R-:W0:Y:S01]  /*a0b0*/  LDGDEPBAR ;  /* 0x00000000000079af */ /* 0x000e220000000000 */
[----:B------:R-:W-:Y:S01]  /*a0c0*/  SEL R112, RZ, 0x4, P5 ;  /* 0x00000004ff707807 */ /* 0x000fe20002800000 */
[----:B------:R-:W-:Y:S02]  /*a0d0*/  IMAD.WIDE R120, R6, 0x4, R56 ;  /* 0x0000000406787825 */ /* 0x000fe400078e0238 */
[----:B------:R-:W4:Y:S01]  /*a0e0*/  LDL.LU.64 R56, [R1+0x460] ;  /* 0x0004600001387983 */ /* 0x000f220000300a00 */
[----:B------:R-:W-:Y:S01]  /*a0f0*/  SEL R11, R112, RZ, P2 ;  /* 0x000000ff700b7207 */ /* 0x000fe20001000000 */
[----:B------:R-:W-:-:S04]  /*a100*/  IMAD.WIDE R112, R6, 0x4, R122 ;  /* 0x0000000406707825 */ /* 0x000fc800078e027a */
[C---:B------:R-:W-:Y:S01]  /*a110*/  IMAD.WIDE R122, R6.reuse, 0x4, R102 ;  /* 0x00000004067a7825 */ /* 0x040fe200078e0266 */
[----:B------:R-:W-:Y:S03]  /*a120*/  LDGSTS.E [R251+0x40000], desc[UR16][R112.64], P1 ;  /* 0x4000000070fb7fae */ /* 0x000fe60008921850 */
[C---:B------:R-:W-:Y:S01]  /*a130*/  IMAD.WIDE R124, R6.reuse, 0x4, R86 ;  /* 0x00000004067c7825 */ /* 0x040fe200078e0256 */
[----:B------:R-:W4:Y:S03]  /*a140*/  LDL.LU.64 R102, [R1+0x458] ;  /* 0x0004580001667983 */ /* 0x000f260000300a00 */
[C---:B------:R-:W-:Y:S01]  /*a150*/  IMAD.WIDE R126, R6.reuse, 0x4, R70 ;  /* 0x00000004067e7825 */ /* 0x040fe200078e0246 */
[----:B------:R-:W4:Y:S04]  /*a160*/  LDL.LU.64 R86, [R1+0x450] ;  /* 0x0004500001567983 */ /* 0x000f280000300a00 */
[----:B------:R-:W4:Y:S01]  /*a170*/  LDL.LU.64 R70, [R1+0x448] ;  /* 0x0004480001467983 */ /* 0x000f220000300a00 */
[----:B------:R-:W-:-:S04]  /*a180*/  IMAD.WIDE R134, R6, 0x4, R100 ;  /* 0x0000000406867825 */ /* 0x000fc800078e0264 */
[----:B------:R-:W-:-:S04]  /*a190*/  IMAD.WIDE R136, R6, 0x4, R84 ;  /* 0x0000000406887825 */ /* 0x000fc800078e0254 */
[----:B------:R-:W-:-:S04]  /*a1a0*/  IMAD.WIDE R138, R6, 0x4, R68 ;  /* 0x00000004068a7825 */ /* 0x000fc800078e0244 */
[----:B------:R-:W-:-:S04]  /*a1b0*/  IMAD.WIDE R142, R6, 0x4, R14 ;  /* 0x00000004068e7825 */ /* 0x000fc800078e020e */
[C---:B--2---:R-:W-:Y:S02]  /*a1c0*/  IMAD.WIDE R130, R6.reuse, 0x4, R20 ;  /* 0x0000000406827825 */ /* 0x044fe400078e0214 */
[----:B------:R-:W2:Y:S02]  /*a1d0*/  LDL.LU.64 R20, [R1+0x440] ;  /* 0x0004400001147983 */ /* 0x000ea40000300a00 */
[C---:B---3--:R-:W-:Y:S02]  /*a1e0*/  IMAD.WIDE R132, R6.reuse, 0x4, R22 ;  /* 0x0000000406847825 */ /* 0x048fe400078e0216 */
[----:B------:R-:W3:Y:S04]  /*a1f0*/  LDL.LU.64 R22, [R1+0x438] ;  /* 0x0004380001167983 */ /* 0x000ee80000300a00 */
[----:B------:R-:W3:Y:S04]  /*a200*/  LDL.LU.64 R100, [R1+0x430] ;  /* 0x0004300001647983 */ /* 0x000ee80000300a00 */
[----:B------:R-:W3:Y:S04]  /*a210*/  LDL.LU.64 R84, [R1+0x428] ;  /* 0x0004280001547983 */ /* 0x000ee80000300a00 */
[----:B------:R-:W3:Y:S04]  /*a220*/  LDL.LU.64 R68, [R1+0x420] ;  /* 0x0004200001447983 */ /* 0x000ee80000300a00 */
[----:B------:R-:W2:Y:S04]  /*a230*/  LDL.LU.64 R2, [R1+0x70] ;  /* 0x0000700001027983 */ /* 0x000ea80000300a00 */
[----:B------:R-:W3:Y:S04]  /*a240*/  LDL.LU.64 R14, [R1+0x418] ;  /* 0x00041800010e7983 */ /* 0x000ee80000300a00 */
[----:B------:R-:W3:Y:S04]  /*a250*/  LDL.LU.64 R228, [R1+0x130] ;  /* 0x0001300001e47983 */ /* 0x000ee80000300a00 */
[----:B------:R-:W3:Y:S01]  /*a260*/  LDL.LU.64 R140, [R1+0x128] ;  /* 0x00012800018c7983 */ /* 0x000ee20000300a00 */
[----:B------:R-:W-:-:S04]  /*a270*/  IMAD.WIDE R166, R6, 0x4, R62 ;  /* 0x0000000406a67825 */ /* 0x000fc800078e023e */
[----:B------:R-:W-:-:S04]  /*a280*/  IMAD.WIDE R128, R6, 0x4, R128 ;  /* 0x0000000406807825 */ /* 0x000fc800078e0280 */
[C---:B------:R-:W-:Y:S01]  /*a290*/  IMAD.WIDE R36, R6.reuse, 0x4, R36 ;  /* 0x0000000406247825 */ /* 0x040fe200078e0224 */
[----:B------:R-:W-:Y:S03]  /*a2a0*/  LDGSTS.E [R251+0x40400], desc[UR16][R128.64], P1 ;  /* 0x4040000080fb7fae */ /* 0x000fe60008921850 */
[----:B------:R-:W-:-:S04]  /*a2b0*/  IMAD.WIDE R52, R6, 0x4, R52 ;  /* 0x0000000406347825 */ /* 0x000fc800078e0234 */
[----:B------:R-:W-:-:S04]  /*a2c0*/  IMAD.WIDE R38, R6, 0x4, R38 ;  /* 0x0000000406267825 */ /* 0x000fc800078e0226 */
[----:B------:R-:W-:-:S04]  /*a2d0*/  IMAD.WIDE R54, R6, 0x4, R54 ;  /* 0x0000000406367825 */ /* 0x000fc800078e0236 */
[----:B----4-:R-:W-:-:S04]  /*a2e0*/  IMAD.WIDE R70, R6, 0x4, R70 ;  /* 0x0000000406467825 */ /* 0x010fc800078e0246 */
[----:B------:R-:W-:-:S04]  /*a2f0*/  IMAD.WIDE R86, R6, 0x4, R86 ;  /* 0x0000000406567825 */ /* 0x000fc800078e0256 */
[----:B------:R-:W-:-:S04]  /*a300*/  IMAD.WIDE R102, R6, 0x4, R102 ;  /* 0x0000000406667825 */ /* 0x000fc800078e0266 */
[----:B------:R-:W-:-:S04]  /*a310*/  IMAD.WIDE R24, R6, 0x4, R24 ;  /* 0x0000000406187825 */ /* 0x000fc800078e0218 */
[----:B------:R-:W-:-:S04]  /*a320*/  IMAD.WIDE R40, R6, 0x4, R40 ;  /* 0x0000000406287825 */ /* 0x000fc800078e0228 */
[----:B------:R-:W-:-:S04]  /*a330*/  IMAD.WIDE R56, R6, 0x4, R56 ;  /* 0x0000000406387825 */ /* 0x000fc800078e0238 */
[----:B------:R-:W-:-:S04]  /*a340*/  IMAD.WIDE R72, R6, 0x4, R72 ;  /* 0x0000000406487825 */ /* 0x000fc800078e0248 */
[----:B------:R-:W-:-:S04]  /*a350*/  IMAD.WIDE R88, R6, 0x4, R88 ;  /* 0x0000000406587825 */ /* 0x000fc800078e0258 */
[----:B------:R-:W-:-:S04]  /*a360*/  IMAD.WIDE R104, R6, 0x4, R104 ;  /* 0x0000000406687825 */ /* 0x000fc800078e0268 */
[C---:B--2---:R-:W-:Y:S02]  /*a370*/  IMAD.WIDE R62, R6.reuse, 0x4, R2 ;  /* 0x00000004063e7825 */ /* 0x044fe400078e0202 */
[----:B------:R-:W2:Y:S02]  /*a380*/  LDL.LU.64 R2, [R1+0x118] ;  /* 0x0001180001027983 */ /* 0x000ea40000300a00 */
[C---:B------:R-:W-:Y:S02]  /*a390*/  IMAD.WIDE R20, R6.reuse, 0x4, R20 ;  /* 0x0000000406147825 */ /* 0x040fe400078e0214 */
[----:B------:R-:W4:Y:S02]  /*a3a0*/  LDL.LU.64 R202, [R1+0xf0] ;  /* 0x0000f00001ca7983 */ /* 0x000f240000300a00 */
[C---:B---3--:R-:W-:Y:S02]  /*a3b0*/  IMAD.WIDE R68, R6.reuse, 0x4, R68 ;  /* 0x0000000406447825 */ /* 0x048fe400078e0244 */
[----:B------:R-:W-:Y:S02]  /*a3c0*/  LDGSTS.E [R251+0x40800], desc[UR16][R20.64], P1 ;  /* 0x4080000014fb7fae */ /* 0x000fe40008921850 */
[----:B------:R-:W-:-:S02]  /*a3d0*/  IMAD.WIDE R84, R6, 0x4, R84 ;  /* 0x0000000406547825 */ /* 0x000fc400078e0254 */
[----:B------:R-:W-:Y:S02]  /*a3e0*/  LDGSTS.E [R251+0x40c00], desc[UR16][R36.64], P1 ;  /* 0x40c0000024fb7fae */ /* 0x000fe40008921850 */
[C---:B------:R-:W-:Y:S02]  /*a3f0*/  IMAD.WIDE R100, R6.reuse, 0x4, R100 ;  /* 0x0000000406647825 */ /* 0x040fe400078e0264 */
[----:B------:R-:W-:Y:S02]  /*a400*/  LDGSTS.E [R251+0x41000], desc[UR16][R52.64], P1 ;  /* 0x4100000034fb7fae */ /* 0x000fe40008921850 */
[C---:B------:R-:W-:Y:S02]  /*a410*/  IMAD.WIDE R22, R6.reuse, 0x4, R22 ;  /* 0x0000000406167825 */ /* 0x040fe400078e0216 */
        /* <DEDUP_REMOVED lines=12> */
[----:B------:R-:W-:Y:S01]  /*a4e0*/  LDGSTS.E [R242+0x40500], desc[UR16][R132.64], P1 ;  /* 0x4050000084f27fae */ /* 0x000fe20008921850 */
[----:B------:R-:W-:-:S03]  /*a4f0*/  IMAD.WIDE R26, R6, 0x4, R26 ;  /* 0x00000004061a7825 */ /* 0x000fc600078e021a */
        /* <DEDUP_REMOVED lines=30> */
[----:B------:R-:W-:Y:S04]  /*a6e0*/  LDGSTS.E [R14+0x40e00], desc[UR16][R44.64], P1 ;  /* 0x40e000002c0e7fae */ /* 0x000fe80008921850 */
[----:B------:R-:W-:Y:S01]  /*a6f0*/  LDGSTS.E [R14+0x41200], desc[UR16][R60.64], P1 ;  /* 0x412000003c0e7fae */ /* 0x000fe20008921850 */
[----:B------:R-:W-:-:S03]  /*a700*/  IMAD.WIDE R78, R6, 0x4, R78 ;  /* 0x00000004064e7825 */ /* 0x000fc600078e024e */
        /* <DEDUP_REMOVED lines=35> */
[----:B------:R-:W-:Y:S04]  /*a940*/  LDGSTS.E [R9+0x40780], desc[UR16][R18.64], P1 ;  /* 0x4078000012097fae */ /* 0x000fe80008921850 */
[----:B------:R-:W3:Y:S04]  /*a950*/  LDL.LU.64 R228, [R1+0x110] ;  /* 0x0001100001e47983 */ /* 0x000ee80000300a00 */
[----:B------:R-:W-:Y:S04]  /*a960*/  LDGSTS.E [R9+0x40b80], desc[UR16][R34.64], P1 ;  /* 0x40b8000022097fae */ /* 0x000fe80008921850 */
[----:B------:R-:W-:Y:S04]  /*a970*/  LDGSTS.E [R9+0x40f80], desc[UR16][R50.64], P1 ;  /* 0x40f8000032097fae */ /* 0x000fe80008921850 */
[----:B------:R-:W-:Y:S04]  /*a980*/  LDGSTS.E [R9+0x41380], desc[UR16][R66.64], P1 ;  /* 0x4138000042097fae */ /* 0x000fe80008921850 */
[----:B------:R-:W-:Y:S04]  /*a990*/  LDGSTS.E [R9+0x41780], desc[UR16][R82.64], P1 ;  /* 0x4178000052097fae */ /* 0x000fe80008921850 */
[----:B------:R-:W-:Y:S04]  /*a9a0*/  LDGSTS.E [R9+0x41b80], desc[UR16][R98.64], P1 ;  /* 0x41b8000062097fae */ /* 0x000fe80008921850 */
[----:B------:R-:W-:Y:S04]  /*a9b0*/  LDGSTS.E [R9+0x41f80], desc[UR16][R142.64], P1 ;  /* 0x41f800008e097fae */ /* 0x000fe80008921850 */
[----:B------:R-:W0:Y:S01]  /*a9c0*/  LDGDEPBAR ;  /* 0x00000000000079af */ /* 0x000e220000000000 */
[----:B------:R-:W-:Y:S06]  /*a9d0*/  BAR.SYNC.DEFER_BLOCKING 0x0 ;  /* 0x0000000000007b1d */ /* 0x000fec0000010000 */
[----:B------:R-:W3:Y:S01]  /*a9e0*/  LDL.LU.64 R150, [R1+0x108] ;  /* 0x0001080001967983 */ /* 0x000ee20000300a00 */
[----:B------:R-:W-:-:S05]  /*a9f0*/  IMAD.WIDE R140, R5, 0x4, R140 ;  /* 0x00000004058c7825 */ /* 0x000fca00078e028c */
[----:B------:R1:W-:Y:S04]  /*aa00*/  STL.64 [R1+0x1c8], R140 ;  /* 0x0001c88c01007387 */ /* 0x0003e80000100a00 */
[----:B------:R-:W-:Y:S01]  /*aa10*/  @!PT LDS RZ, [RZ] ;  /* 0x00000000fffff984 */ /* 0x000fe20000000800 */
[----:B------:R-:W-:Y:S01]  /*aa20*/  @!PT LDS RZ, [RZ] ;  /* 0x00000000fffff984 */ /* 0x000fe20000000800 */
[----:B------:R-:W-:Y:S01]  /*aa30*/  @!PT LDS RZ, [RZ] ;  /* 0x00000000fffff984 */ /* 0x000fe20000000800 */
[----:B------:R-:W-:Y:S04]  /*aa40*/  LDGSTS.E [R243+0x10000], desc[UR16][R144.64], P0 ;  /* 0x1000000090f37fae */ /* 0x000fe80008121850 */
[----:B------:R-:W-:Y:S01]  /*aa50*/  LDGSTS.E [R243+0x10008], desc[UR16][R140.64], P4 ;  /* 0x100080008cf37fae */ /* 0x000fe2000a121850 */
[----:B--2---:R-:W-:-:S03]  /*aa60*/  IMAD.WIDE R146, R5, 0x4, R2 ;  /* 0x0000000405927825 */ /* 0x004fc600078e0202 */
[----:B-1----:R-:W2:Y:S04]  /*aa70*/  LDL.LU.64 R140, [R1+0x100] ;  /* 0x00010000018c7983 */ /* 0x002ea80000300a00 */
[----:B------:R-:W2:Y:S01]  /*aa80*/  LDL.LU.64 R2, [R1+0xf8] ;  /* 0x0000f80001027983 */ /* 0x000ea20000300a00 */
[----:B------:R-:W-:Y:S02]  /*aa90*/  LOP3.LUT R204, R4, 0x60, RZ, 0xfc, !PT ;  /* 0x0000006004cc7812 */ /* 0x000fe400078efcff */
[----:B------:R-:W-:Y:S01]  /*aaa0*/  ISETP.NE.U32.AND P5, PT, R11, RZ, PT ;  /* 0x000000ff0b00720c */ /* 0x000fe20003fa5070 */
[----:B----4-:R-:W-:Y:S01]  /*aab0*/  IMAD.WIDE R152, R5, 0x4, R202 ;  /* 0x0000000405987825 */ /* 0x010fe200078e02ca */
[----:B------:R-:W-:Y:S01]  /*aac0*/  ISETP.GE.AND P1, PT, R204, UR4, PT ;  /* 0x00000004cc007c0c */ /* 0x000fe2000bf26270 */
[----:B------:R-:W-:Y:S01]  /*aad0*/  LDGSTS.E [R243+0x12000], desc[UR16][R146.64], P6 ;  /* 0x1200000092f37fae */ /* 0x000fe2000b121850 */
[----:B------:R-:W-:-:S02]  /*aae0*/  LOP3.LUT R204, R4, 0x62, RZ, 0xfc, !PT ;  /* 0x0000006204cc7812 */ /* 0x000fc400078efcff */
[----:B------:R-:W-:Y:S01]  /*aaf0*/  SEL R11, RZ, 0x4, P1 ;  /* 0x00000004ff0b7807 */ /* 0x000fe20000800000 */
[----:B------:R3:W-:Y:S01]  /*ab00*/  STL.64 [R1+0xf0], R152 ;  /* 0x0000f09801007387 */ /* 0x0007e20000100a00 */
[----:B------:R-:W-:Y:S02]  /*ab10*/  ISETP.GE.AND P1, PT, R204, UR4, PT ;  /* 0x00000004cc007c0c */ /* 0x000fe4000bf26270 */
[----:B------:R-:W-:Y:S01]  /*ab20*/  SEL R11, R11, RZ, P2 ;  /* 0x000000ff0b0b7207 */ /* 0x000fe20001000000 */
[----:B------:R-:W4:Y:S01]  /*ab30*/  LDL.LU.64 R202, [R1+0x120] ;  /* 0x0001200001ca7983 */ /* 0x000f220000300a00 */
[----:B------:R-:W-:Y:S02]  /*ab40*/  LOP3.LUT R204, R4, 0x4, RZ, 0xfc, !PT ;  /* 0x0000000404cc7812 */ /* 0x000fe400078efcff */
[----:B------:R-:W-:Y:S01]  /*ab50*/  ISETP.NE.U32.AND P0, PT, R11, RZ, PT ;  /* 0x000000ff0b00720c */ /* 0x000fe20003f05070 */
[----:B------:R3:W-:Y:S01]  /*ab60*/  LDGSTS.E [R243+0x12008], desc[UR16][R152.64], P3 ;  /* 0x1200800098f37fae */ /* 0x0007e20009921850 */
[----:B------:R-:W-:-:S02]  /*ab70*/  SEL R11, RZ, 0x4, P1 ;  /* 0x00000004ff0b7807 */ /* 0x000fc40000800000 */
[----:B------:R-:W-:Y:S02]  /*ab80*/  ISETP.GE.AND P1, PT, R204, UR4, PT ;  /* 0x00000004cc007c0c */ /* 0x000fe4000bf26270 */
[----:B------:R-:W-:Y:S02]  /*ab90*/  SEL R11, R11, RZ, P2 ;  /* 0x000000ff0b0b7207 */ /* 0x000fe40001000000 */
[----:B------:R-:W-:Y:S02]  /*aba0*/  LOP3.LUT R204, R4, 0x6, RZ, 0xfc, !PT ;  /* 0x0000000604cc7812 */ /* 0x000fe400078efcff */
[----:B------:R-:W-:Y:S02]  /*abb0*/  ISETP.NE.U32.AND P4, PT, R11, RZ, PT ;  /* 0x000000ff0b00720c */ /* 0x000fe40003f85070 */
[----:B------:R-:W-:Y:S02]  /*abc0*/  SEL R11, RZ, 0x4, P1 ;  /* 0x00000004ff0b7807 */ /* 0x000fe40000800000 */
[----:B------:R-:W-:-:S02]  /*abd0*/  ISETP.GE.AND P6, PT, R204, UR4, PT ;  /* 0x00000004cc007c0c */ /* 0x000fc4000bfc6270 */
[----:B------:R-:W-:Y:S02]  /*abe0*/  SEL R11, R11, RZ, P2 ;  /* 0x000000ff0b0b7207 */ /* 0x000fe40001000000 */
[----:B------:R-:W-:Y:S02]  /*abf0*/  LOP3.LUT R204, R4, 0x24, RZ, 0xfc, !PT ;  /* 0x0000002404cc7812 */ /* 0x000fe400078efcff */
[----:B------:R-:W-:Y:S02]  /*ac00*/  ISETP.NE.U32.AND P1, PT, R11, RZ, PT ;  /* 0x000000ff0b00720c */ /* 0x000fe40003f25070 */
[----:B------:R-:W-:Y:S02]  /*ac10*/  SEL R11, RZ, 0x4, P6 ;  /* 0x00000004ff0b7807 */ /* 0x000fe40003000000 */
[----:B------:R-:W-:Y:S02]  /*ac20*/  ISETP.GE.AND P6, PT, R204, UR4, PT ;  /* 0x00000004cc007c0c */ /* 0x000fe4000bfc6270 */
[----:B------:R-:W-:-:S04]  /*ac30*/  SEL R11, R11, RZ, P2 ;  /* 0x000000ff0b0b7207 */ /* 0x000fc80001000000 */
[----:B------:R-:W-:Y:S02]  /*ac40*/  ISETP.NE.U32.AND P3, PT, R11, RZ, PT ;  /* 0x000000ff0b00720c */ /* 0x000fe40003f65070 */
[----:B------:R-:W-:Y:S02]  /*ac50*/  SEL R11, RZ, 0x4, P6 ;  /* 0x00000004ff0b7807 */ /* 0x000fe40003000000 */
[----:B------:R-:W-:Y:S01]  /*ac60*/  ISETP.NE.U32.AND P6, PT, R148, RZ, PT ;  /* 0x000000ff9400720c */ /* 0x000fe20003fc5070 */
[----:B---3--:R-:W-:-:S05]  /*ac70*/  IMAD.WIDE R152, R5, 0x4, R228 ;  /* 0x0000000405987825 */ /* 0x008fca00078e02e4 */
[----:B------:R1:W-:Y:S04]  /*ac80*/  STL.64 [R1+0x1b0], R152 ;  /* 0x0001b09801007387 */ /* 0x0003e80000100a00 */
[----:B------:R-:W3:Y:S04]  /*ac90*/  LDL.LU.64 R228, [R1+0xe8] ;  /* 0x0000e80001e47983 */ /* 0x000ee80000300a00 */
[----:B------:R-:W-:Y:S01]  /*aca0*/  LDGSTS.E [R243+0x14000], desc[UR16][R152.64], P6 ;  /* 0x1400000098f37fae */ /* 0x000fe2000b121850 */
[----:B------:R-:W-:-:S05]  /*acb0*/  IMAD.WIDE R150, R5, 0x4, R150 ;  /* 0x0000000405967825 */ /* 0x000fca00078e0296 */
[----:B------:R-:W-:Y:S04]  /*acc0*/  STL.64 [R1+0x110], R150 ;  /* 0x0001109601007387 */ /* 0x000fe80000100a00 */
[----:B-1----:R-:W3:Y:S04]  /*acd0*/  LDL.LU.64 R152, [R1+0xe0] ;  /* 0x0000e00001987983 */ /* 0x002ee80000300a00 */
[----:B------:R4:W-:Y:S01]  /*ace0*/  LDGSTS.E [R243+0x14008], desc[UR16][R150.64], P5 ;  /* 0x1400800096f37fae */ /* 0x0009e2000a921850 */
[----:B--2---:R-:W-:-:S04]  /*acf0*/  IMAD.WIDE R140, R5, 0x4, R140 ;  /* 0x00000004058c7825 */ /* 0x004fc800078e028c */
[----:B------:R-:W-:Y:S01]  /*ad00*/  IMAD.WIDE R2, R5, 0x4, R2 ;  /* 0x0000000405027825 */ /* 0x000fe200078e0202 */
[----:B------:R1:W-:Y:S04]  /*ad10*/  STL.64 [R1+0x138], R140 ;  /* 0x0001388c01007387 */ /* 0x0003e80000100a00 */
[----:B------:R-:W-:Y:S04]  /*ad20*/  LDGSTS.E [R243+0x16000], desc[UR16][R140.64], P0 ;  /* 0x160000008cf37fae */ /* 0x000fe80008121850 */
[----:B------:R-:W-:Y:S04]  /*ad30*/  LDGSTS.E [R243+0x16008], desc[UR16][R2.64], P4 ;  /* 0x1600800002f37fae */ /* 0x000fe8000a121850 */
[----:B-1----:R-:W2:Y:S04]  /*ad40*/  LDL.LU.64 R140, [R1+0xd8] ;  /* 0x0000d800018c7983 */ /* 0x002ea80000300a00 */
[----:B------:R1:W-:Y:S04]  /*ad50*/  STL.64 [R1+0x158], R2 ;  /* 0x0001580201007387 */ /* 0x0003e80000100a00 */
[----:B-1----:R-:W2:Y:S01]  /*ad60*/  LDL.LU.64 R2, [R1+0xd0] ;  /* 0x0000d00001027983 */ /* 0x002ea20000300a00 */
[----:B------:R-:W-:-:S04]  /*ad70*/  LOP3.LUT R204, R4, 0x26, RZ, 0xfc, !PT ;  /* 0x0000002604cc7812 */ /* 0x000fc800078efcff */
[----:B------:R-:W-:Y:S02]  /*ad80*/  ISETP.GE.AND P6, PT, R204, UR4, PT ;  /* 0x00000004cc007c0c */ /* 0x000fe4000bfc6270 */
[----:B------:R-:W-:Y:S02]  /*ad90*/  SEL R148, R11, RZ, P2 ;  /* 0x000000ff0b947207 */ /* 0x000fe40001000000 */
[----:B------:R-:W-:Y:S02]  /*ada0*/  SEL R11, RZ, 0x4, P6 ;  /* 0x00000004ff0b7807 */ /* 0x000fe40003000000 */
[----:B------:R-:W-:Y:S02]  /*adb0*/  LOP3.LUT R204, R4, 0x44, RZ, 0xfc, !PT ;  /* 0x0000004404cc7812 */ /* 0x000fe400078efcff */
[----:B------:R-:W-:Y:S02]  /*adc0*/  SEL R11, R11, RZ, P2 ;  /* 0x000000ff0b0b7207 */ /* 0x000fe40001000000 */
[----:B------:R-:W-:-:S02]  /*add0*/  ISETP.GE.AND P6, PT, R204, UR4, PT ;  /* 0x00000004cc007c0c */ /* 0x000fc4000bfc6270 */
[----:B------:R-:W-:Y:S02]  /*ade0*/  ISETP.NE.U32.AND P5, PT, R11, RZ, PT ;  /* 0x000000ff0b00720c */ /* 0x000fe40003fa5070 */
[----:B------:R-:W-:Y:S02]  /*adf0*/  SEL R11, RZ, 0x4, P6 ;  /* 0x00000004ff0b7807 */ /* 0x000fe40003000000 */
[----:B------:R-:W-:Y:S02]  /*ae00*/  LOP3.LUT R204, R4, 0x46, RZ, 0xfc, !PT ;  /* 0x0000004604cc7812 */ /* 0x000fe400078efcff */
[----:B------:R-:W-:Y:S02]  /*ae10*/  SEL R11, R11, RZ, P2 ;  /* 0x000000ff0b0b7207 */ /* 0x000fe40001000000 */
[----:B------:R-:W-:Y:S02]  /*ae20*/  ISETP.GE.AND P6, PT, R204, UR4, PT ;  /* 0x00000004cc007c0c */ /* 0x000fe4000bfc6270 */
[----:B------:R-:W-:-:S02]  /*ae30*/  ISETP.NE.U32.AND P0, PT, R11, RZ, PT ;  /* 0x000000ff0b00720c */ /* 0x000fc40003f05070 */
[----:B------:R-:W-:Y:S02]  /*ae40*/  SEL R11, RZ, 0x4, P6 ;  /* 0x00000004ff0b7807 */ /* 0x000fe40003000000 */
[----:B------:R-:W-:Y:S02]  /*ae50*/  LOP3.LUT R204, R4, 0x64, RZ, 0xfc, !PT ;  /* 0x0000006404cc7812 */ /* 0x000fe400078efcff */
[----:B------:R-:W-:Y:S02]  /*ae60*/  SEL R11, R11, RZ, P2 ;  /* 0x000000ff0b0b7207 */ /* 0x000fe40001000000 */
[----:B------:R-:W-:Y:S01]  /*ae70*/  ISETP.GE.AND P6, PT, R204, UR4, PT ;  /* 0x00000004cc007c0c */ /* 0x000fe2000bfc6270 */
[----:B----4-:R-:W-:Y:S01]  /*ae80*/  IMAD.WIDE R150, R5, 0x4, R202 ;  /* 0x0000000405967825 */ /* 0x010fe200078e02ca */
[----:B------:R-:W-:Y:S02]  /*ae90*/  ISETP.NE.U32.AND P4, PT, R11, RZ, PT ;  /* 0x000000ff0b00720c */ /* 0x000fe40003f85070 */
[----:B------:R-:W-:-:S02]  /*aea0*/  SEL R11, RZ, 0x4, P6 ;  /* 0x00000004ff0b7807 */ /* 0x000fc40003000000 */
[C---:B------:R-:W-:Y:S01]  /*aeb0*/  LOP3.LUT R203, R4.reuse, 0x66, RZ, 0xfc, !PT ;  /* 0x0000006604cb7812 */ /* 0x040fe200078efcff */
[----:B------:R-:W-:Y:S01]  /*aec0*/  LDGSTS.E [R244+0x10000], desc[UR16][R150.64], P1 ;  /* 0x1000000096f47fae */ /* 0x000fe20008921850 */
[----:B------:R-:W-:Y:S02]  /*aed0*/  SEL R11, R11, RZ, P2 ;  /* 0x000000ff0b0b7207 */ /* 0x000fe40001000000 */
[----:B------:R-:W-:Y:S02]  /*aee0*/  ISETP.GE.AND P6, PT, R203, UR4, PT ;  /* 0x00000004cb007c0c */ /* 0x000fe4000bfc6270 */
[----:B------:R-:W-:Y:S02]  /*aef0*/  ISETP.NE.U32.AND P1, PT, R11, RZ, PT ;  /* 0x000000ff0b00720c */ /* 0x000fe40003f25070 */
[----:B------:R-:W-:Y:S01]  /*af00*/  SEL R11, RZ, 0x4, P6 ;  /* 0x00000004ff0b7807 */ /* 0x000fe20003000000 */
[----:B------:R1:W-:Y:S03]  /*af10*/  STL.64 [R1+0x1c0], R150 ;  /* 0x0001c09601007387 */ /* 0x0003e60000100a00 */
[----:B------:R-:W-:Y:S01]  /*af20*/  SEL R11, R11, RZ, P2 ;  /* 0x000000ff0b0b7207 */ /* 0x000fe20001000000 */
[----:B-1----:R-:W4:Y:S01]  /*af30*/  LDL.LU.64 R150, [R1+0xc8] ;  /* 0x0000c80001967983 */ /* 0x002f220000300a00 */
[----:B---3--:R-:W-:Y:S01]  /*af40*/  IMAD.WIDE R202, R5, 0x4, R228 ;  /* 0x0000000405ca7825 */ /* 0x008fe200078e02e4 */
[----:B------:R-:W-:-:S04]  /*af50*/  LOP3.LUT R229, R4, 0x8, RZ, 0xfc, !PT ;  /* 0x0000000804e57812 */ /* 0x000fc800078efcff */
[----:B------:R-:W-:Y:S01]  /*af60*/  ISETP.GE.AND P6, PT, R229, UR4, PT ;  /* 0x00000004e5007c0c */ /* 0x000fe2000bfc6270 */
[----:B------:R-:W-:Y:S01]  /*af70*/  LDGSTS.E [R244+0x10008], desc[UR16][R202.64], P3 ;  /* 0x10008000caf47fae */ /* 0x000fe20009921850 */
[----:B------:R-:W-:Y:S02]  /*af80*/  ISETP.NE.U32.AND P3, PT, R11, RZ, PT ;  /* 0x000000ff0b00720c */ /* 0x000fe40003f65070 */
[----:B------:R-:W-:Y:S02]  /*af90*/  SEL R11, RZ, 0x4, P6 ;  /* 0x00000004ff0b7807 */ /* 0x000fe40003000000 */
[----:B------:R-:W-:Y:S01]  /*afa0*/  ISETP.NE.U32.AND P6, PT, R148, RZ, PT ;  /* 0x000000ff9400720c */ /* 0x000fe20003fc5070 */
[----:B------:R1:W-:Y:S01]  /*afb0*/  STL.64 [R1+0x1b8], R202 ;  /* 0x0001b8ca01007387 */ /* 0x0003e20000100a00 */
[----:B------:R-:W-:-:S03]  /*afc0*/  LOP3.LUT R229, R4, 0xa, RZ, 0xfc, !PT ;  /* 0x0000000a04e57812 */ /* 0x000fc600078efcff */
[----:B-1----:R-:W3:Y:S01]  /*afd0*/  LDL.LU.64 R202, [R1+0xc0] ;  /* 0x0000c00001ca7983 */ /* 0x002ee20000300a00 */
[----:B------:R-:W-:-:S07]  /*afe0*/  IMAD.WIDE R152, R5, 0x4, R152 ;  /* 0x0000000405987825 */ /* 0x000fce00078e0298 */
[----:B------:R2:W-:Y:S01]  /*aff0*/  LDGSTS.E [R244+0x12000], desc[UR16][R152.64], P6 ;  /* 0x1200000098f47fae */ /* 0x0005e2000b121850 */
[----:B------:R-:W-:-:S03]  /*b000*/  ISETP.GE.AND P6, PT, R229, UR4, PT ;  /* 0x00000004e5007c0c */ /* 0x000fc6000bfc6270 */
[----:B------:R2:W-:Y:S04]  /*b010*/  STL.64 [R1+0x1a8], R152 ;  /* 0x0001a89801007387 */ /* 0x0005e80000100a00 */
[----:B------:R-:W3:Y:S01]  /*b020*/  LDL.LU.64 R228, [R1+0xb8] ;  /* 0x0000b80001e47983 */ /* 0x000ee20000300a00 */
[----:B------:R-:W-:Y:S02]  /*b030*/  SEL R148, R11, RZ, P2 ;  /* 0x000000ff0b947207 */ /* 0x000fe40001000000 */
[----:B------:R-:W-:Y:S01]  /*b040*/  SEL R11, RZ, 0x4, P6 ;  /* 0x00000004ff0b7807 */ /* 0x000fe20003000000 */
[----:B--2---:R-:W-:Y:S01]  /*b050*/  IMAD.WIDE R152, R5, 0x4, R140 ;  /* 0x0000000405987825 */ /* 0x004fe200078e028c */
[----:B------:R-:W-:-:S04]  /*b060*/  LOP3.LUT R141, R4, 0x28, RZ, 0xfc, !PT ;  /* 0x00000028048d7812 */ /* 0x000fc800078efcff */
[----:B------:R-:W-:Y:S01]  /*b070*/  STL.64 [R1+0x1a0], R152 ;  /* 0x0001a09801007387 */ /* 0x000fe20000100a00 */
[----:B------:R-:W-:-:S03]  /*b080*/  ISETP.GE.AND P6, PT, R141, UR4, PT ;  /* 0x000000048d007c0c */ /* 0x000fc6000bfc6270 */
[----:B------:R-:W-:Y:S04]  /*b090*/  LDGSTS.E [R244+0x12008], desc[UR16][R152.64], P5 ;  /* 0x1200800098f47fae */ /* 0x000fe8000a921850 */
[----:B------:R-:W2:Y:S01]  /*b0a0*/  LDL.LU.64 R140, [R1+0xb0] ;  /* 0x0000b000018c7983 */ /* 0x000ea20000300a00 */
[----:B------:R-:W-:-:S05]  /*b0b0*/  IMAD.WIDE R2, R5, 0x4, R2 ;  /* 0x0000000405027825 */ /* 0x000fca00078e0202 */
[----:B------:R1:W-:Y:S04]  /*b0c0*/  STL.64 [R1+0x198], R2 ;  /* 0x0001980201007387 */ /* 0x0003e80000100a00 */
[----:B------:R2:W-:Y:S04]  /*b0d0*/  LDGSTS.E [R244+0x14000], desc[UR16][R2.64], P0 ;  /* 0x1400000002f47fae */ /* 0x0005e80008121850 */
[----:B-1----:R-:W2:Y:S01]  /*b0e0*/  LDL.LU.64 R2, [R1+0xa8] ;  /* 0x0000a80001027983 */ /* 0x002ea20000300a00 */
[----:B------:R-:W-:Y:S02]  /*b0f0*/  SEL R11, R11, RZ, P2 ;  /* 0x000000ff0b0b7207 */ /* 0x000fe40001000000 */
[----:B------:R-:W-:Y:S01]  /*b100*/  LOP3.LUT R204, R4, 0x2a, RZ, 0xfc, !PT ;  /* 0x0000002a04cc7812 */ /* 0x000fe200078efcff */
[----:B------:R-:W2:Y:S01]  /*b110*/  LDL.LU.64 R152, [R1+0xa0] ;  /* 0x0000a00001987983 */ /* 0x000ea20000300a00 */
[----:B------:R-:W-:-:S02]  /*b120*/  ISETP.NE.U32.AND P5, PT, R11, RZ, PT ;  /* 0x000000ff0b00720c */ /* 0x000fc40003fa5070 */
[----:B------:R-:W-:Y:S02]  /*b130*/  SEL R11, RZ, 0x4, P6 ;  /* 0x00000004ff0b7807 */ /* 0x000fe40003000000 */
[----:B------:R-:W-:Y:S02]  /*b140*/  ISETP.GE.AND P6, PT, R204, UR4, PT ;  /* 0x00000004cc007c0c */ /* 0x000fe4000bfc6270 */
[----:B------:R-:W-:Y:S02]  /*b150*/  SEL R11, R11, RZ, P2 ;  /* 0x000000ff0b0b7207 */ /* 0x000fe40001000000 */
[----:B------:R-:W-:Y:S02]  /*b160*/  LOP3.LUT R204, R4, 0x48, RZ, 0xfc, !PT ;  /* 0x0000004804cc7812 */ /* 0x000fe400078efcff */
[----:B------:R-:W-:Y:S02]  /*b170*/  ISETP.NE.U32.AND P0, PT, R11, RZ, PT ;  /* 0x000000ff0b00720c */ /* 0x000fe40003f05070 */
[----:B------:R-:W-:-:S02]  /*b180*/  SEL R11, RZ, 0x4, P6 ;  /* 0x00000004ff0b7807 */ /* 0x000fc40003000000 */
[----:B------:R-:W-:Y:S02]  /*b190*/  ISETP.GE.AND P6, PT, R204, UR4, PT ;  /* 0x00000004cc007c0c */ /* 0x000fe4000bfc6270 */
[----:B------:R-:W-:Y:S02]  /*b1a0*/  SEL R11, R11, RZ, P2 ;  /* 0x000000ff0b0b7207 */ /* 0x000fe40001000000 */
[----:B------:R-:W-:Y:S01]  /*b1b0*/  LOP3.LUT R204, R4, 0x68, RZ, 0xfc, !PT ;  /* 0x0000006804cc7812 */ /* 0x000fe200078efcff */
[----:B----4-:R-:W-:-:S05]  /*b1c0*/  IMAD.WIDE R150, R5, 0x4, R150 ;  /* 0x0000000405967825 */ /* 0x010fca00078e0296 */
[----:B------:R1:W-:Y:S01]  /*b1d0*/  LDGSTS.E [R244+0x14008], desc[UR16][R150.64], P4 ;  /* 0x1400800096f47fae */ /* 0x0003e2000a121850 */
[----:B------:R-:W-:Y:S02]  /*b1e0*/  ISETP.NE.U32.AND P4, PT, R11, RZ, PT ;  /* 0x000000ff0b00720c */ /* 0x000fe40003f85070 */
[----:B------:R-:W-:Y:S02]  /*b1f0*/  SEL R11, RZ, 0x4, P6 ;  /* 0x00000004ff0b7807 */ /* 0x000fe40003000000 */
[----:B------:R-:W-:Y:S02]  /*b200*/  ISETP.GE.AND P6, PT, R8, UR4, PT ;  /* 0x0000000408007c0c */ /* 0x000fe4000bfc6270 */
[----:B------:R-:W-:Y:S01]  /*b210*/  SEL R11, R11, RZ, P2 ;  /* 0x000000ff0b0b7207 */ /* 0x000fe20001000000 */
[----:B------:R4:W-:Y:S04]  /*b220*/  STL.64 [R1+0x190], R150 ;  /* 0x0001909601007387 */ /* 0x0009e80000100a00 */
[----:B----4-:R-:W1:Y:S01]  /*b230*/  LDL.LU.64 R150, [R1+0x98] ;  /* 0x0000980001967983 */ /* 0x010e620000300a00 */
[----:B---3--:R-:W-:-:S05]  /*b240*/  IMAD.WIDE R202, R5, 0x4, R202 ;  /* 0x0000000405ca7825 */ /* 0x008fca00078e02ca */
[----:B------:R-:W-:Y:S01]  /*b250*/  LDGSTS.E [R244+0x16000], desc[UR16][R202.64], P1 ;  /* 0x16000000caf47fae */ /* 0x000fe20008921850 */
[----:B------:R-:W-:Y:S02]  /*b260*/  ISETP.NE.U32.AND P1, PT, R11, RZ, PT ;  /* 0x000000ff0b00720c */ /* 0x000fe40003f25070 */
[----:B------:R-:W-:Y:S02]  /*b270*/  SEL R11, RZ, 0x4, P6 ;  /* 0x00000004ff0b7807 */ /* 0x000fe40003000000 */
[----:B------:R-:W-:Y:S02]  /*b280*/  ISETP.GE.AND P6, PT, R204, UR4, PT ;  /* 0x00000004cc007c0c */ /* 0x000fe4000bfc6270 */
[----:B------:R-:W-:Y:S01]  /*b290*/  SEL R11, R11, RZ, P2 ;  /* 0x000000ff0b0b7207 */ /* 0x000fe20001000000 */
[----:B------:R-:W-:-:S05]  /*b2a0*/  IMAD.WIDE R228, R5, 0x4, R228 ;  /* 0x0000000405e47825 */ /* 0x000fca00078e02e4 */
[----:B------:R-:W-:Y:S01]  /*b2b0*/  LDGSTS.E [R244+0x16008], desc[UR16][R228.64], P3 ;  /* 0x16008000e4f47fae */ /* 0x000fe20009921850 */
[----:B------:R-:W-:Y:S02]  /*b2c0*/  ISETP.NE.U32.AND P3, PT, R11, RZ, PT ;  /* 0x000000ff0b00720c */ /* 0x000fe40003f65070 */
[----:B------:R-:W-:Y:S02]  /*b2d0*/  SEL R11, RZ, 0x4, P6 ;  /* 0x00000004ff0b7807 */ /* 0x000fe40003000000 */
[----:B------:R-:W-:Y:S01]  /*b2e0*/  ISETP.NE.U32.AND P6, PT, R148, RZ, PT ;  /* 0x000000ff9400720c */ /* 0x000fe20003fc5070 */
[----:B------:R3:W-:Y:S04]  /*b2f0*/  STL.64 [R1+0x188], R202 ;  /* 0x000188ca01007387 */ /* 0x0007e80000100a00 */
[----:B---3--:R-:W3:Y:S04]  /*b300*/  LDL.LU.64 R202, [R1+0x90] ;  /* 0x0000900001ca7983 */ /* 0x008ee80000300a00 */
[----:B------:R4:W-:Y:S04]  /*b310*/  STL.64 [R1+0x180], R228 ;  /* 0x000180e401007387 */ /* 0x0009e80000100a00 */
[----:B----4-:R-:W4:Y:S01]  /*b320*/  LDL.LU.64 R228, [R1+0x410] ;  /* 0x0004100001e47983 */ /* 0x010f220000300a00 */
[----:B--2---:R-:W-:-:S05]  /*b330*/  IMAD.WIDE R140, R5, 0x4, R140 ;  /* 0x00000004058c7825 */ /* 0x004fca00078e028c */
[----:B------:R2:W-:Y:S04]  /*b340*/  STL.64 [R1+0x178], R140 ;  /* 0x0001788c01007387 */ /* 0x0005e80000100a00 */
[----:B------:R-:W-:Y:S04]  /*b350*/  LDGSTS.E [R245+0x10000], desc[UR16][R140.64], P6 ;  /* 0x100000008cf57fae */ /* 0x000fe8000b121850 */
[----:B--2---:R-:W2:Y:S01]  /*b360*/  LDL.LU.64 R140, [R1+0x408] ;  /* 0x00040800018c7983 */ /* 0x004ea20000300a00 */
[----:B------:R-:W-:-:S05]  /*b370*/  IMAD.WIDE R2, R5, 0x4, R2 ;  /* 0x0000000405027825 */ /* 0x000fca00078e0202 */
[----:B------:R1:W-:Y:S04]  /*b380*/  STL.64 [R1+0x170], R2 ;  /* 0x0001700201007387 */ /* 0x0003e80000100a00 */
[----:B------:R-:W-:Y:S04]  /*b390*/  LDGSTS.E [R245+0x10008], desc[UR16][R2.64], P5 ;  /* 0x1000800002f57fae */ /* 0x000fe8000a921850 */
[----:B-1----:R-:W4:Y:S01]  /*b3a0*/  LDL.LU.64 R2, [R1+0x400] ;  /* 0x0004000001027983 */ /* 0x002f220000300a00 */
[----:B------:R-:W-:-:S04]  /*b3b0*/  LOP3.LUT R204, R4, 0x6a, RZ, 0xfc, !PT ;  /* 0x0000006a04cc7812 */ /* 0x000fc800078efcff */
[----:B------:R-:W-:Y:S02]  /*b3c0*/  ISETP.GE.AND P6, PT, R204, UR4, PT ;  /* 0x00000004cc007c0c */ /* 0x000fe4000bfc6270 */
[----:B------:R-:W-:Y:S02]  /*b3d0*/  SEL R148, R11, RZ, P2 ;  /* 0x000000ff0b947207 */ /* 0x000fe40001000000 */
[----:B------:R-:W-:Y:S02]  /*b3e0*/  SEL R11, RZ, 0x4, P6 ;  /* 0x00000004ff0b7807 */ /* 0x000fe40003000000 */
[----:B------:R-:W-:Y:S01]  /*b3f0*/  LOP3.LUT R204, R4, 0xc, RZ, 0xfc, !PT ;  /* 0x0000000c04cc7812 */ /* 0x000fe200078efcff */
[----:B------:R-:W-:Y:S01]  /*b400*/  IMAD.WIDE R152, R5, 0x4, R152 ;  /* 0x0000000405987825 */ /* 0x000fe200078e0298 */
[----:B------:R-:W-:Y:S02]  /*b410*/  SEL R11, R11, RZ, P2 ;  /* 0x000000ff0b0b7207 */ /* 0x000fe40001000000 */
[----:B------:R-:W-:-:S02]  /*b420*/  ISETP.GE.AND P6, PT, R204, UR4, PT ;  /* 0x00000004cc007c0c */ /* 0x000fc4000bfc6270 */
[----:B------:R-:W-:Y:S01]  /*b430*/  ISETP.NE.U32.AND P5, PT, R11, RZ, PT ;  /* 0x000000ff0b00720c */ /* 0x000fe20003fa5070 */
[----:B------:R1:W-:Y:S01]  /*b440*/  STL.64 [R1+0x168], R152 ;  /* 0x0001689801007387 */ /* 0x0003e20000100a00 */
[----:B------:R-:W-:Y:S02]  /*b450*/  SEL R11, RZ, 0x4, P6 ;  /* 0x00000004ff0b7807 */ /* 0x000fe40003000000 */
[----:B------:R-:W-:Y:S01]  /*b460*/  LOP3.LUT R204, R4, 0xe, RZ, 0xfc, !PT ;  /* 0x0000000e04cc7812 */ /* 0x000fe200078efcff */
[----:B------:R1:W-:Y:S01]  /*b470*/  LDGSTS.E [R245+0x12000], desc[UR16][R152.64], P0 ;  /* 0x1200000098f57fae */ /* 0x0003e20008121850 */
[----:B------:R-:W-:Y:S02]  /*b480*/  SEL R11, R11, RZ, P2 ;  /* 0x000000ff0b0b7207 */ /* 0x000fe40001000000 */
[----:B------:R-:W-:Y:S02]  /*b490*/  ISETP.GE.AND P6, PT, R204, UR4, PT ;  /* 0x00000004cc007c0c */ /* 0x000fe4000bfc6270 */
[----:B------:R-:W-:-:S02]  /*b4a0*/  ISETP.NE.U32.AND P0, PT, R11, RZ, PT ;  /* 0x000000ff0b00720c */ /* 0x000fc40003f05070 */
[----:B------:R-:W-:Y:S02]  /*b4b0*/  SEL R11, RZ, 0x4, P6 ;  /* 0x00000004ff0b7807 */ /* 0x000fe40003000000 */
[----:B------:R-:W-:Y:S01]  /*b4c0*/  LOP3.LUT R204, R4, 0x2c, RZ, 0xfc, !PT ;  /* 0x0000002c04cc7812 */ /* 0x000fe200078efcff */
[----:B------:R-:W-:-:S05]  /*b4d0*/  IMAD.WIDE R150, R5, 0x4, R150 ;  /* 0x0000000405967825 */ /* 0x000fca00078e0296 */
[----:B------:R3:W-:Y:S04]  /*b4e0*/  STL.64 [R1+0x160], R150 ;  /* 0x0001609601007387 */ /* 0x0007e80000100a00 */
[----:B------:R3:W-:Y:S01]  /*b4f0*/  LDGSTS.E [R245+0x12008], desc[UR16][R150.64], P4 ;  /* 0x1200800096f57fae */ /* 0x0007e2000a121850 */
[----:B------:R-:W-:Y:S02]  /*b500*/  SEL R11, R11, RZ, P2 ;  /* 0x000000ff0b0b7207 */ /* 0x000fe40001000000 */
[----:B------:R-:W-:Y:S02]  /*b510*/  ISETP.GE.AND P6, PT, R204, UR4, PT ;  /* 0x00000004cc007c0c */ /* 0x000fe4000bfc6270 */
[----:B------:R-:W-:Y:S02]  /*b520*/  ISETP.NE.U32.AND P4, PT, R11, RZ, PT ;  /* 0x000000ff0b00720c */ /* 0x000fe40003f85070 */
[----:B------:R-:W-:-:S04]  /*b530*/  SEL R11, RZ, 0x4, P6 ;  /* 0x00000004ff0b7807 */ /* 0x000fc80003000000 */
[----:B------:R-:W-:Y:S01]  /*b540*/  SEL R11, R11, RZ, P2 ;  /* 0x000000ff0b0b7207 */ /* 0x000fe20001000000 */
[----:B-1----:R-:W-:-:S04]  /*b550*/  IMAD.WIDE R152, R5, 0x4, R200 ;  /* 0x0000000405987825 */ /* 0x002fc800078e02c8 */
[----:B------:R-:W-:-:S04]  /*b560*/  IMAD.WIDE R200, R5, 0x4, R236 ;  /* 0x0000000405c87825 */ /* 0x000fc800078e02ec */
[----:B---3--:R-:W-:-:S05]  /*b570*/  IMAD.WIDE R150, R5, 0x4, R202 ;  /* 0x0000000405967825 */ /* 0x008fca00078e02ca */
[----:B------:R4:W-:Y:S04]  /*b580*/  STL.64 [R1+0x150], R150 ;  /* 0x0001509601007387 */ /* 0x0009e80000100a00 */
[----:B------:R4:W-:Y:S01]  /*b590*/  LDGSTS.E [R245+0x14000], desc[UR16][R150.64], P1 ;  /* 0x1400000096f57fae */ /* 0x0009e20008921850 */
[----:B------:R-:W-:-:S04]  /*b5a0*/  LOP3.LUT R203, R4, 0x2e, RZ, 0xfc, !PT ;  /* 0x0000002e04cb7812 */ /* 0x000fc800078efcff */
[----:B------:R-:W-:Y:S02]  /*b5b0*/  ISETP.GE.AND P6, PT, R203, UR4, PT ;  /* 0x00000004cb007c0c */ /* 0x000fe4000bfc6270 */
[----:B------:R-:W-:Y:S02]  /*b5c0*/  ISETP.NE.U32.AND P1, PT, R11, RZ, PT ;  /* 0x000000ff0b00720c */ /* 0x000fe40003f25070 */
[----:B------:R-:W-:-:S04]  /*b5d0*/  SEL R11, RZ, 0x4, P6 ;  /* 0x00000004ff0b7807 */ /* 0x000fc80003000000 */
[----:B------:R-:W-:Y:S01]  /*b5e0*/  SEL R11, R11, RZ, P2 ;  /* 0x000000ff0b0b7207 */ /* 0x000fe20001000000 */
[----:B----4-:R-:W-:-:S05]  /*b5f0*/  IMAD.WIDE R150, R5, 0x4, R2 ;  /* 0x0000000405967825 */ /* 0x010fca00078e0202 */
[----:B------:R2:W-:Y:S04]  /*b600*/  STL.64 [R1+0x148], R150 ;  /* 0x0001489601007387 */ /* 0x0005e80000100a00 */
[----:B------:R2:W-:Y:S02]  /*b610*/  LDGSTS.E [R245+0x14008], desc[UR16][R150.64], P3 ;  /* 0x1400800096f57fae */ /* 0x0005e40009921850 */
[----:B--2---:R-:W-:Y:S02]  /*b620*/  IMAD.WIDE R150, R5, 0x4, R140 ;  /* 0x0000000405967825 */ /* 0x004fe400078e028c */
[----:B------:R-:W2:Y:S01]  /*b630*/  LDL.LU.64 R140, [R1+0x3f8] ;  /* 0x0003f800018c7983 */ /* 0x000ea20000300a00 */
[----:B------:R-:W-:-:S04]  /*b640*/  LOP3.LUT R3, R4, 0x4c, RZ, 0xfc, !PT ;  /* 0x0000004c04037812 */ /* 0x000fc800078efcff */
[----:B------:R-:W-:Y:S02]  /*b650*/  ISETP.GE.AND P6, PT, R3, UR4, PT ;  /* 0x0000000403007c0c */ /* 0x000fe4000bfc6270 */
[----:B------:R-:W-:Y:S02]  /*b660*/  ISETP.NE.U32.AND P3, PT, R11, RZ, PT ;  /* 0x000000ff0b00720c */ /* 0x000fe40003f65070 */
[----:B------:R-:W-:Y:S02]  /*b670*/  SEL R11, RZ, 0x4, P6 ;  /* 0x00000004ff0b7807 */ /* 0x000fe40003000000 */
[----:B------:R-:W-:Y:S02]  /*b680*/  ISETP.NE.U32.AND P6, PT, R148, RZ, PT ;  /* 0x000000ff9400720c */ /* 0x000fe40003fc5070 */
[----:B------:R-:W-:Y:S02]  /*b690*/  LOP3.LUT R3, R4, 0x4e, RZ, 0xfc, !PT ;  /* 0x0000004e04037812 */ /* 0x000fe400078efcff */
[----:B------:R-:W-:Y:S01]  /*b6a0*/  SEL R148, R11, RZ, P2 ;  /* 0x000000ff0b947207 */ /* 0x000fe20001000000 */
[----:B------:R1:W-:Y:S08]  /*b6b0*/  STL.64 [R1+0x140], R150 ;  /* 0x0001409601007387 */ /* 0x0003f00000100a00 */
[----:B------:R1:W-:Y:S01]  /*b6c0*/  LDGSTS.E [R245+0x16000], desc[UR16][R150.64], P6 ;  /* 0x1600000096f57fae */ /* 0x0003e2000b121850 */
[----:B------:R-:W-:-:S02]  /*b6d0*/  ISETP.GE.AND P6, PT, R3, UR4, PT ;  /* 0x0000000403007c0c */ /* 0x000fc4000bfc6270 */
[C---:B------:R-:W-:Y:S02]  /*b6e0*/  LOP3.LUT R3, R4.reuse, 0x6c, RZ, 0xfc, !PT ;  /* 0x0000006c04037812 */ /* 0x040fe400078efcff */
[----:B------:R-:W-:Y:S02]  /*b6f0*/  SEL R11, RZ, 0x4, P6 ;  /* 0x00000004ff0b7807 */ /* 0x000fe40003000000 */
[----:B------:R-:W-:Y:S02]  /*b700*/  ISETP.GE.AND P6, PT, R3, UR4, PT ;  /* 0x0000000403007c0c */ /* 0x000fe4000bfc6270 */
[----:B------:R-:W-:Y:S01]  /*b710*/  SEL R11, R11, RZ, P2 ;  /* 0x000000ff0b0b7207 */ /* 0x000fe20001000000 */
[----:B-1----:R-:W-:Y:S01]  /*b720*/  IMAD.WIDE R150, R5, 0x4, R228 ;  /* 0x0000000405967825 */ /* 0x002fe200078e02e4 */
[----:B------:R-:W-:-:S04]  /*b730*/  LOP3.LUT R3, R4, 0x6e, RZ, 0xfc, !PT ;  /* 0x0000006e04037812 */ /* 0x000fc800078efcff */
[----:B------:R1:W-:Y:S01]  /*b740*/  LDGSTS.E [R245+0x16008], desc[UR16][R150.64], P5 ;  /* 0x1600800096f57fae */ /* 0x0003e2000a921850 */
[----:B------:R-:W-:Y:S02]  /*b750*/  ISETP.NE.U32.AND P5, PT, R11, RZ, PT ;  /* 0x000000ff0b00720c */ /* 0x000fe40003fa5070 */
[----:B------:R-:W-:Y:S01]  /*b760*/  SEL R11, RZ, 0x4, P6 ;  /* 0x00000004ff0b7807 */ /* 0x000fe20003000000 */
[----:B------:R1:W-:Y:S01]  /*b770*/  STL.64 [R1+0x130], R150 ;  /* 0x0001309601007387 */ /* 0x0003e20000100a00 */
        /* <DEDUP_REMOVED lines=26> */
[----:B-1----:R-:W-:-:S05]  /*b920*/  IMAD.WIDE R150, R5, 0x4, R224 ;  /* 0x0000000405967825 */ /* 0x002fca00078e02e0 */
[----:B------:R1:W-:Y:S01]  /*b930*/  LDGSTS.E [R246+0x12008], desc[UR16][R150.64], P3 ;  /* 0x1200800096f67fae */ /* 0x0003e20009921850 */
[----:B------:R-:W-:Y:S02]  /*b940*/  ISETP.NE.U32.AND P3, PT, R11, RZ, PT ;  /* 0x000000ff0b00720c */ /* 0x000fe40003f65070 */
[----:B------:R-:W-:Y:S02]  /*b950*/  SEL R11, RZ, 0x4, P6 ;  /* 0x00000004ff0b7807 */ /* 0x000fe40003000000 */
[----:B------:R-:W-:Y:S01]  /*b960*/  ISETP.NE.U32.AND P6, PT, R148, RZ, PT ;  /* 0x000000ff9400720c */ /* 0x000fe20003fc5070 */
[----:B------:R-:W-:Y:S01]  /*b970*/  IMAD.WIDE R2, R5, 0x4, R222 ;  /* 0x0000000405027825 */ /* 0x000fe200078e02de */
[----:B------:R-:W-:Y:S02]  /*b980*/  LOP3.LUT R203, R4, 0x32, RZ, 0xfc, !PT ;  /* 0x0000003204cb7812 */ /* 0x000fe400078efcff */
[----:B------:R-:W-:Y:S01]  /*b990*/  SEL R202, R11, RZ, P2 ;  /* 0x000000ff0bca7207 */ /* 0x000fe20001000000 */
[----:B------:R-:W-:-:S08]  /*b9a0*/  IMAD.WIDE R148, R5, 0x4, R220 ;  /* 0x0000000405947825 */ /* 0x000fd000078e02dc */
[----:B------:R-:W-:Y:S01]  /*b9b0*/  LDGSTS.E [R246+0x14000], desc[UR16][R2.64], P6 ;  /* 0x1400000002f67fae */ /* 0x000fe2000b121850 */
[----:B------:R-:W-:Y:S02]  /*b9c0*/  ISETP.GE.AND P6, PT, R203, UR4, PT ;  /* 0x00000004cb007c0c */ /* 0x000fe4000bfc6270 */
[C---:B------:R-:W-:Y:S01]  /*b9d0*/  LOP3.LUT R203, R4.reuse, 0x50, RZ, 0xfc, !PT ;  /* 0x0000005004cb7812 */ /* 0x040fe200078efcff */
[----:B------:R-:W-:Y:S01]  /*b9e0*/  LDGSTS.E [R246+0x14008], desc[UR16][R148.64], P5 ;  /* 0x1400800094f67fae */ /* 0x000fe2000a921850 */
[----:B------:R-:W-:Y:S02]  /*b9f0*/  SEL R11, RZ, 0x4, P6 ;  /* 0x00000004ff0b7807 */ /* 0x000fe40003000000 */
[----:B------:R-:W-:Y:S02]  /*ba00*/  ISETP.GE.AND P6, PT, R203, UR4, PT ;  /* 0x00000004cb007c0c */ /* 0x000fe4000bfc6270 */
[----:B------:R-:W-:Y:S01]  /*ba10*/  SEL R11, R11, RZ, P2 ;  /* 0x000000ff0b0b7207 */ /* 0x000fe20001000000 */
[----:B------:R1:W-:Y:S01]  /*ba20*/  STL.64 [R1+0x100], R150 ;  /* 0x0001009601007387 */ /* 0x0003e20000100a00 */
[----:B------:R-:W-:-:S02]  /*ba30*/  LOP3.LUT R203, R4, 0x52, RZ, 0xfc, !PT ;  /* 0x0000005204cb7812 */ /* 0x000fc400078efcff */
[----:B------:R-:W-:Y:S02]  /*ba40*/  ISETP.NE.U32.AND P5, PT, R11, RZ, PT ;  /* 0x000000ff0b00720c */ /* 0x000fe40003fa5070 */
[----:B------:R-:W-:Y:S02]  /*ba50*/  SEL R11, RZ, 0x4, P6 ;  /* 0x00000004ff0b7807 */ /* 0x000fe40003000000 */
[----:B------:R-:W-:Y:S02]  /*ba60*/  ISETP.GE.AND P6, PT, R203, UR4, PT ;  /* 0x00000004cb007c0c */ /* 0x000fe4000bfc6270 */
[----:B------:R-:W-:Y:S01]  /*ba70*/  SEL R11, R11, RZ, P2 ;  /* 0x000000ff0b0b7207 */ /* 0x000fe20001000000 */
[----:B-1----:R-:W-:Y:S01]  /*ba80*/  IMAD.WIDE R150, R5, 0x4, R218 ;  /* 0x0000000405967825 */ /* 0x002fe200078e02da */
[----:B------:R-:W-:-:S04]  /*ba90*/  LOP3.LUT R203, R4, 0x70, RZ, 0xfc, !PT ;  /* 0x0000007004cb7812 */ /* 0x000fc800078efcff */
[----:B------:R-:W-:Y:S01]  /*baa0*/  LDGSTS.E [R246+0x16000], desc[UR16][R150.64], P0 ;  /* 0x1600000096f67fae */ /* 0x000fe20008121850 */
[----:B------:R-:W-:Y:S02]  /*bab0*/  ISETP.NE.U32.AND P0, PT, R11, RZ, PT ;  /* 0x000000ff0b00720c */ /* 0x000fe40003f05070 */
[----:B------:R-:W-:Y:S01]  /*bac0*/  SEL R11, RZ, 0x4, P6 ;  /* 0x00000004ff0b7807 */ /* 0x000fe20003000000 */
[----:B------:R-:W-:Y:S01]  /*bad0*/  LDGSTS.E [R246+0x16008], desc[UR16][R152.64], P4 ;  /* 0x1600800098f67fae */ /* 0x000fe2000a121850 */
[----:B------:R-:W-:Y:S02]  /*bae0*/  ISETP.GE.AND P6, PT, R203, UR4, PT ;  /* 0x00000004cb007c0c */ /* 0x000fe4000bfc6270 */
[----:B------:R-:W-:Y:S01]  /*baf0*/  SEL R11, R11, RZ, P2 ;  /* 0x000000ff0b0b7207 */ /* 0x000fe20001000000 */
[----:B------:R-:W-:Y:S01]  /*bb00*/  IMAD.WIDE R218, R5, 0x4, R234 ;  /* 0x0000000405da7825 */ /* 0x000fe200078e02ea */
[----:B------:R-:W-:Y:S02]  /*bb10*/  LOP3.LUT R203, R4, 0x72, RZ, 0xfc, !PT ;  /* 0x0000007204cb7812 */ /* 0x000fe400078efcff */
[----:B------:R-:W-:-:S02]  /*bb20*/  ISETP.NE.U32.AND P4, PT, R11, RZ, PT ;  /* 0x000000ff0b00720c */ /* 0x000fc40003f85070 */
[----:B------:R-:W-:Y:S01]  /*bb30*/  SEL R11, RZ, 0x4, P6 ;  /* 0x00000004ff0b7807 */ /* 0x000fe20003000000 */
[----:B------:R-:W-:Y:S01]  /*bb40*/  LDGSTS.E [R247+0x10000], desc[UR16][R218.64], P1 ;  /* 0x10000000daf77fae */ /* 0x000fe20008921850 */
[----:B------:R-:W-:Y:S02]  /*bb50*/  ISETP.GE.AND P6, PT, R203, UR4, PT ;  /* 0x00000004cb007c0c */ /* 0x000fe4000bfc6270 */
[----:B------:R-:W-:Y:S01]  /*bb60*/  SEL R11, R11, RZ, P2 ;  /* 0x000000ff0b0b7207 */ /* 0x000fe20001000000 */
[----:B------:R1:W-:Y:S01]  /*bb70*/  LDGSTS.E [R247+0x10008], desc[UR16][R200.64], P3 ;  /* 0x10008000c8f77fae */ /* 0x0003e20009921850 */
[----:B------:R-:W-:Y:S02]  /*bb80*/  LOP3.LUT R203, R4, 0x14, RZ, 0xfc, !PT ;  /* 0x0000001404cb7812 */ /* 0x000fe400078efcff */
[----:B------:R-:W-:Y:S02]  /*bb90*/  ISETP.NE.U32.AND P1, PT, R11, RZ, PT ;  /* 0x000000ff0b00720c */ /* 0x000fe40003f25070 */
[----:B------:R-:W-:-:S02]  /*bba0*/  SEL R11, RZ, 0x4, P6 ;  /* 0x00000004ff0b7807 */ /* 0x000fc40003000000 */
[----:B------:R-:W-:Y:S02]  /*bbb0*/  ISETP.GE.AND P6, PT, R203, UR4, PT ;  /* 0x00000004cb007c0c */ /* 0x000fe4000bfc6270 */
[----:B------:R-:W-:-:S04]  /*bbc0*/  SEL R11, R11, RZ, P2 ;  /* 0x000000ff0b0b7207 */ /* 0x000fc80001000000 */
[----:B------:R-:W-:Y:S02]  /*bbd0*/  ISETP.NE.U32.AND P3, PT, R11, RZ, PT ;  /* 0x000000ff0b00720c */ /* 0x000fe40003f65070 */
[----:B------:R-:W-:Y:S02]  /*bbe0*/  SEL R11, RZ, 0x4, P6 ;  /* 0x00000004ff0b7807 */ /* 0x000fe40003000000 */
[----:B------:R-:W-:Y:S01]  /*bbf0*/  ISETP.NE.U32.AND P6, PT, R202, RZ, PT ;  /* 0x000000ffca00720c */ /* 0x000fe20003fc5070 */
[C---:B------:R-:W-:Y:S01]  /*bc00*/  IMAD.WIDE R154, R5.reuse, 0x4, R154 ;  /* 0x00000004059a7825 */ /* 0x040fe200078e029a */
[----:B------:R-:W-:Y:S01]  /*bc10*/  LOP3.LUT R203, R4, 0x16, RZ, 0xfc, !PT ;  /* 0x0000001604cb7812 */ /* 0x000fe200078efcff */
[----:B------:R1:W-:Y:S02]  /*bc20*/  STL.64 [R1+0xe8], R200 ;  /* 0x0000e8c801007387 */ /* 0x0003e40000100a00 */
[----:B------:R-:W-:-:S08]  /*bc30*/  IMAD.WIDE R156, R5, 0x4, R156 ;  /* 0x00000004059c7825 */ /* 0x000fd000078e029c */
[----:B------:R-:W-:Y:S01]  /*bc40*/  LDGSTS.E [R247+0x12000], desc[UR16][R154.64], P6 ;  /* 0x120000009af77fae */ /* 0x000fe2000b121850 */
[----:B------:R-:W-:Y:S02]  /*bc50*/  ISETP.GE.AND P6, PT, R203, UR4, PT ;  /* 0x00000004cb007c0c */ /* 0x000fe4000bfc6270 */
[----:B-1----:R-:W-:Y:S01]  /*bc60*/  SEL R200, R11, RZ, P2 ;  /* 0x000000ff0bc87207 */ /* 0x002fe20001000000 */
[----:B------:R-:W-:Y:S01]  /*bc70*/  LDGSTS.E [R247+0x12008], desc[UR16][R156.64], P5 ;  /* 0x120080009cf77fae */ /* 0x000fe2000a921850 */
[----:B------:R-:W-:Y:S02]  /*bc80*/  SEL R11, RZ, 0x4, P6 ;  /* 0x00000004ff0b7807 */ /* 0x000fe40003000000 */
[----:B------:R-:W-:Y:S02]  /*bc90*/  LOP3.LUT R203, R4, 0x34, RZ, 0xfc, !PT ;  /* 0x0000003404cb7812 */ /* 0x000fe400078efcff */
[----:B------:R-:W-:Y:S02]  /*bca0*/  SEL R11, R11, RZ, P2 ;  /* 0x000000ff0b0b7207 */ /* 0x000fe40001000000 */
[----:B------:R-:W-:-:S02]  /*bcb0*/  ISETP.GE.AND P6, PT, R203, UR4, PT ;  /* 0x00000004cb007c0c */ /* 0x000fc4000bfc6270 */
[----:B------:R-:W-:Y:S02]  /*bcc0*/  ISETP.NE.U32.AND P5, PT, R11, RZ, PT ;  /* 0x000000ff0b00720c */ /* 0x000fe40003fa5070 */
[----:B------:R-:W-:Y:S01]  /*bcd0*/  SEL R11, RZ, 0x4, P6 ;  /* 0x00000004ff0b7807 */ /* 0x000fe20003000000 */
[----:B------:R-:W-:Y:S01]  /*bce0*/  IMAD.WIDE R158, R5, 0x4, R158 ;  /* 0x00000004059e7825 */ /* 0x000fe200078e029e */
[----:B------:R-:W-:Y:S02]  /*bcf0*/  LOP3.LUT R203, R4, 0x36, RZ, 0xfc, !PT ;  /* 0x0000003604cb7812 */ /* 0x000fe400078efcff */
[----:B------:R-:W-:Y:S02]  /*bd00*/  SEL R11, R11, RZ, P2 ;  /* 0x000000ff0b0b7207 */ /* 0x000fe40001000000 */
[----:B------:R-:W-:Y:S01]  /*bd10*/  ISETP.GE.AND P6, PT, R203, UR4, PT ;  /* 0x00000004cb007c0c */ /* 0x000fe2000bfc6270 */
[----:B------:R-:W-:Y:S01]  /*bd20*/  LDGSTS.E [R247+0x14000], desc[UR16][R158.64], P0 ;  /* 0x140000009ef77fae */ /* 0x000fe20008121850 */
[----:B------:R-:W-:-:S02]  /*bd30*/  ISETP.NE.U32.AND P0, PT, R11, RZ, PT ;  /* 0x000000ff0b00720c */ /* 0x000fc40003f05070 */
[----:B------:R-:W-:Y:S01]  /*bd40*/  SEL R11, RZ, 0x4, P6 ;  /* 0x00000004ff0b7807 */ /* 0x000fe20003000000 */
[----:B------:R-:W-:Y:S01]  /*bd50*/  IMAD.WIDE R160, R5, 0x4, R160 ;  /* 0x0000000405a07825 */ /* 0x000fe200078e02a0 */
[C---:B------:R-:W-:Y:S02]  /*bd60*/  LOP3.LUT R203, R4.reuse, 0x54, RZ, 0xfc, !PT ;  /* 0x0000005404cb7812 */ /* 0x040fe400078efcff */
[----:B------:R-:W-:Y:S02]  /*bd70*/  SEL R11, R11, RZ, P2 ;  /* 0x000000ff0b0b7207 */ /* 0x000fe40001000000 */
[----:B------:R-:W-:Y:S01]  /*bd80*/  ISETP.GE.AND P6, PT, R203, UR4, PT ;  /* 0x00000004cb007c0c */ /* 0x000fe2000bfc6270 */
[----:B------:R-:W-:Y:S01]  /*bd90*/  LDGSTS.E [R247+0x14008], desc[UR16][R160.64], P4 ;  /* 0x14008000a0f77fae */ /* 0x000fe2000a121850 */
[----:B------:R-:W-:Y:S02]  /*bda0*/  ISETP.NE.U32.AND P4, PT, R11, RZ, PT ;  /* 0x000000ff0b00720c */ /* 0x000fe40003f85070 */
[----:B------:R-:W-:Y:S01]  /*bdb0*/  SEL R11, RZ, 0x4, P6 ;  /* 0x00000004ff0b7807 */ /* 0x000fe20003000000 */
[----:B------:R-:W-:Y:S01]  /*bdc0*/  IMAD.WIDE R162, R5, 0x4, R162 ;  /* 0x0000000405a27825 */ /* 0x000fe200078e02a2 */
[----:B------:R-:W-:-:S02]  /*bdd0*/  LOP3.LUT R203, R4, 0x56, RZ, 0xfc, !PT ;  /* 0x0000005604cb7812 */ /* 0x000fc400078efcff */
[----:B------:R-:W-:Y:S02]  /*bde0*/  SEL R11, R11, RZ, P2 ;  /* 0x000000ff0b0b7207 */ /* 0x000fe40001000000 */
[----:B------:R-:W-:Y:S01]  /*bdf0*/  ISETP.GE.AND P6, PT, R203, UR4, PT ;  /* 0x00000004cb007c0c */ /* 0x000fe2000bfc6270 */
[----:B------:R-:W-:Y:S01]  /*be00*/  LDGSTS.E [R247+0x16000], desc[UR16][R162.64], P1 ;  /* 0x16000000a2f77fae */ /* 0x000fe20008921850 */
[----:B------:R-:W-:Y:S02]  /*be10*/  ISETP.NE.U32.AND P1, PT, R11, RZ, PT ;  /* 0x000000ff0b00720c */ /* 0x000fe40003f25070 */
[----:B------:R-:W-:Y:S01]  /*be20*/  SEL R11, RZ, 0x4, P6 ;  /* 0x00000004ff0b7807 */ /* 0x000fe20003000000 */
[----:B------:R-:W-:Y:S01]  /*be30*/  IMAD.WIDE R164, R5, 0x4, R164 ;  /* 0x0000000405a47825 */ /* 0x000fe200078e02a4 */
[----:B------:R-:W-:Y:S02]  /*be40*/  LOP3.LUT R203, R4, 0x74, RZ, 0xfc, !PT ;  /* 0x0000007404cb7812 */ /* 0x000fe400078efcff */
[----:B------:R-:W-:-:S02]  /*be50*/  SEL R11, R11, RZ, P2 ;  /* 0x000000ff0b0b7207 */ /* 0x000fc40001000000 */
[----:B------:R-:W-:Y:S01]  /*be60*/  ISETP.GE.AND P6, PT, R203, UR4, PT ;  /* 0x00000004cb007c0c */ /* 0x000fe2000bfc6270 */
[----:B------:R-:W-:Y:S01]  /*be70*/  LDGSTS.E [R247+0x16008], desc[UR16][R164.64], P3 ;  /* 0x16008000a4f77fae */ /* 0x000fe20009921850 */
        /* <DEDUP_REMOVED lines=8> */
[----:B------:R-:W-:-:S03]  /*bf00*/  ISETP.GE.AND P6, PT, R203, UR4, PT ;  /* 0x00000004cb007c0c */ /* 0x000fc6000bfc6270 */
[----:B------:R1:W-:Y:S01]  /*bf10*/  LDGSTS.E [R248+0x10008], desc[UR16][R200.64], P5 ;  /* 0x10008000c8f87fae */ /* 0x0003e2000a921850 */
[----:B------:R-:W-:Y:S02]  /*bf20*/  SEL R11, RZ, 0x4, P6 ;  /* 0x00000004ff0b7807 */ /* 0x000fe40003000000 */
[----:B------:R-:W-:Y:S02]  /*bf30*/  ISETP.GE.AND P6, PT, R0, UR4, PT ;  /* 0x0000000400007c0c */ /* 0x000fe4000bfc6270 */
[----:B------:R-:W-:Y:S01]  /*bf40*/  SEL R11, R11, RZ, P2 ;  /* 0x000000ff0b0b7207 */ /* 0x000fe20001000000 */
[----:B------:R-:W-:Y:S01]  /*bf50*/  IMAD.WIDE R198, R5, 0x4, R198 ;  /* 0x0000000405c67825 */ /* 0x000fe200078e02c6 */
[----:B------:R-:W-:Y:S02]  /*bf60*/  LOP3.LUT R203, R4, 0x1a, RZ, 0xfc, !PT ;  /* 0x0000001a04cb7812 */ /* 0x000fe400078efcff */
[----:B------:R-:W-:Y:S02]  /*bf70*/  ISETP.NE.U32.AND P5, PT, R11, RZ, PT ;  /* 0x000000ff0b00720c */ /* 0x000fe40003fa5070 */
[----:B------:R-:W-:Y:S01]  /*bf80*/  SEL R11, RZ, 0x4, P6 ;  /* 0x00000004ff0b7807 */ /* 0x000fe20003000000 */
[----:B------:R3:W-:Y:S01]  /*bf90*/  LDGSTS.E [R248+0x12000], desc[UR16][R198.64], P0 ;  /* 0x12000000c6f87fae */ /* 0x0007e20008121850 */
[----:B------:R-:W-:-:S02]  /*bfa0*/  ISETP.GE.AND P6, PT, R203, UR4, PT ;  /* 0x00000004cb007c0c */ /* 0x000fc4000bfc6270 */
[----:B------:R-:W-:Y:S01]  /*bfb0*/  SEL R11, R11, RZ, P2 ;  /* 0x000000ff0b0b7207 */ /* 0x000fe20001000000 */
[----:B------:R-:W-:Y:S01]  /*bfc0*/  IMAD.WIDE R196, R5, 0x4, R196 ;  /* 0x0000000405c47825 */ /* 0x000fe200078e02c4 */
[C---:B------:R-:W-:Y:S02]  /*bfd0*/  LOP3.LUT R203, R4.reuse, 0x38, RZ, 0xfc, !PT ;  /* 0x0000003804cb7812 */ /* 0x040fe400078efcff */
[----:B------:R-:W-:Y:S02]  /*bfe0*/  ISETP.NE.U32.AND P0, PT, R11, RZ, PT ;  /* 0x000000ff0b00720c */ /* 0x000fe40003f05070 */
[----:B------:R-:W-:Y:S01]  /*bff0*/  SEL R11, RZ, 0x4, P6 ;  /* 0x00000004ff0b7807 */ /* 0x000fe20003000000 */
[----:B------:R-:W-:Y:S01]  /*c000*/  LDGSTS.E [R248+0x12008], desc[UR16][R196.64], P4 ;  /* 0x12008000c4f87fae */ /* 0x000fe2000a121850 */
[----:B------:R-:W-:Y:S02]  /*c010*/  ISETP.GE.AND P6, PT, R203, UR4, PT ;  /* 0x00000004cb007c0c */ /* 0x000fe4000bfc6270 */
[----:B------:R-:W-:Y:S01]  /*c020*/  SEL R11, R11, RZ, P2 ;  /* 0x000000ff0b0b7207 */ /* 0x000fe20001000000 */
[----:B------:R-:W-:Y:S01]  /*c030*/  STL.64 [R1+0xe0], R220 ;  /* 0x0000e0dc01007387 */ /* 0x000fe20000100a00 */
[----:B------:R-:W-:-:S02]  /*c040*/  LOP3.LUT R203, R4, 0x3a, RZ, 0xfc, !PT ;  /* 0x0000003a04cb7812 */ /* 0x000fc400078efcff */
[----:B------:R-:W-:Y:S01]  /*c050*/  ISETP.NE.U32.AND P4, PT, R11, RZ, PT ;  /* 0x000000ff0b00720c */ /* 0x000fe20003f85070 */
[----:B------:R1:W-:Y:S01]  /*c060*/  STL.64 [R1+0xd8], R200 ;  /* 0x0000d8c801007387 */ /* 0x0003e20000100a00 */
[----:B------:R-:W-:Y:S02]  /*c070*/  SEL R11, RZ, 0x4, P6 ;  /* 0x00000004ff0b7807 */ /* 0x000fe40003000000 */
[----:B------:R-:W-:Y:S02]  /*c080*/  ISETP.GE.AND P6, PT, R203, UR4, PT ;  /* 0x00000004cb007c0c */ /* 0x000fe4000bfc6270 */
[----:B------:R-:W-:Y:S01]  /*c090*/  SEL R11, R11, RZ, P2 ;  /* 0x000000ff0b0b7207 */ /* 0x000fe20001000000 */
[----:B-1----:R-:W-:Y:S01]  /*c0a0*/  IMAD.WIDE R200, R5, 0x4, R194 ;  /* 0x0000000405c87825 */ /* 0x002fe200078e02c2 */
[----:B------:R3:W-:Y:S01]  /*c0b0*/  STL.64 [R1+0xb0], R198 ;  /* 0x0000b0c601007387 */ /* 0x0007e20000100a00 */
[----:B------:R-:W-:-:S03]  /*c0c0*/  LOP3.LUT R203, R4, 0x58, RZ, 0xfc, !PT ;  /* 0x0000005804cb7812 */ /* 0x000fc600078efcff */
[----:B------:R-:W-:Y:S01]  /*c0d0*/  LDGSTS.E [R248+0x14000], desc[UR16][R200.64], P1 ;  /* 0x14000000c8f87fae */ /* 0x000fe20008921850 */
[----:B------:R-:W-:Y:S02]  /*c0e0*/  ISETP.NE.U32.AND P1, PT, R11, RZ, PT ;  /* 0x000000ff0b00720c */ /* 0x000fe40003f25070 */
[----:B------:R-:W-:Y:S02]  /*c0f0*/  SEL R11, RZ, 0x4, P6 ;  /* 0x00000004ff0b7807 */ /* 0x000fe40003000000 */
[----:B------:R-:W-:Y:S01]  /*c100*/  ISETP.GE.AND P6, PT, R203, UR4, PT ;  /* 0x00000004cb007c0c */ /* 0x000fe2000bfc6270 */
[----:B---3--:R-:W-:Y:S01]  /*c110*/  IMAD.WIDE R198, R5, 0x4, R192 ;  /* 0x0000000405c67825 */ /* 0x008fe200078e02c0 */
[----:B------:R-:W-:-:S04]  /*c120*/  SEL R11, R11, RZ, P2 ;  /* 0x000000ff0b0b7207 */ /* 0x000fc80001000000 */
        /* <DEDUP_REMOVED lines=10> */
[----:B------:R-:W-:Y:S01]  /*c1d0*/  LDGSTS.E [R248+0x16008], desc[UR16][R208.64], P5 ;  /* 0x16008000d0f87fae */ /* 0x000fe2000a921850 */
[----:B------:R-:W-:Y:S02]  /*c1e0*/  SEL R11, RZ, 0x4, P6 ;  /* 0x00000004ff0b7807 */ /* 0x000fe40003000000 */
[----:B--2---:R-:W-:Y:S02]  /*c1f0*/  ISETP.GE.AND P6, PT, R141, UR4, PT ;  /* 0x000000048d007c0c */ /* 0x004fe4000bfc6270 */
[----:B------:R-:W-:Y:S01]  /*c200*/  SEL R11, R11, RZ, P2 ;  /* 0x000000ff0b0b7207 */ /* 0x000fe20001000000 */
[----:B------:R-:W-:Y:S01]  /*c210*/  IMAD.WIDE R190, R5, 0x4, R190 ;  /* 0x0000000405be7825 */ /* 0x000fe200078e02be */
[----:B------:R-:W-:Y:S02]  /*c220*/  LOP3.LUT R203, R4, 0x7a, RZ, 0xfc, !PT ;  /* 0x0000007a04cb7812 */ /* 0x000fe400078efcff */
[----:B------:R-:W-:Y:S02]  /*c230*/  ISETP.NE.U32.AND P5, PT, R11, RZ, PT ;  /* 0x000000ff0b00720c */ /* 0x000fe40003fa5070 */
[----:B------:R-:W-:Y:S01]  /*c240*/  SEL R11, RZ, 0x4, P6 ;  /* 0x00000004ff0b7807 */ /* 0x000fe20003000000 */
[----:B------:R-:W-:Y:S01]  /*c250*/  LDGSTS.E [R249+0x10000], desc[UR16][R190.64], P0 ;  /* 0x10000000bef97fae */ /* 0x000fe20008121850 */
[----:B------:R-:W-:-:S02]  /*c260*/  ISETP.GE.AND P6, PT, R203, UR4, PT ;  /* 0x00000004cb007c0c */ /* 0x000fc4000bfc6270 */
[----:B------:R-:W-:Y:S01]  /*c270*/  SEL R11, R11, RZ, P2 ;  /* 0x000000ff0b0b7207 */ /* 0x000fe20001000000 */
[----:B------:R-:W-:Y:S01]  /*c280*/  IMAD.WIDE R188, R5, 0x4, R188 ;  /* 0x0000000405bc7825 */ /* 0x000fe200078e02bc */
[----:B------:R-:W-:Y:S02]  /*c290*/  LOP3.LUT R203, R4, 0x1c, RZ, 0xfc, !PT ;  /* 0x0000001c04cb7812 */ /* 0x000fe400078efcff */
[----:B------:R-:W-:Y:S02]  /*c2a0*/  ISETP.NE.U32.AND P0, PT, R11, RZ, PT ;  /* 0x000000ff0b00720c */ /* 0x000fe40003f05070 */
[----:B------:R-:W-:Y:S01]  /*c2b0*/  SEL R11, RZ, 0x4, P6 ;  /* 0x00000004ff0b7807 */ /* 0x000fe20003000000 */
[----:B------:R1:W-:Y:S01]  /*c2c0*/  LDGSTS.E [R249+0x10008], desc[UR16][R188.64], P4 ;  /* 0x10008000bcf97fae */ /* 0x0003e2000a121850 */
[----:B------:R-:W-:Y:S02]  /*c2d0*/  ISETP.GE.AND P6, PT, R203, UR4, PT ;  /* 0x00000004cb007c0c */ /* 0x000fe4000bfc6270 */
[----:B------:R-:W-:Y:S01]  /*c2e0*/  SEL R11, R11, RZ, P2 ;  /* 0x000000ff0b0b7207 */ /* 0x000fe20001000000 */
[----:B------:R-:W-:-:S03]  /*c2f0*/  IMAD.WIDE R186, R5, 0x4, R186 ;  /* 0x0000000405ba7825 */ /* 0x000fc600078e02ba */
[----:B------:R-:W-:Y:S02]  /*c300*/  ISETP.NE.U32.AND P4, PT, R11, RZ, PT ;  /* 0x000000ff0b00720c */ /* 0x000fe40003f85070 */
[----:B------:R-:W-:Y:S01]  /*c310*/  SEL R11, RZ, 0x4, P6 ;  /* 0x00000004ff0b7807 */ /* 0x000fe20003000000 */
[----:B------:R-:W-:Y:S01]  /*c320*/  LDGSTS.E [R249+0x12000], desc[UR16][R186.64], P1 ;  /* 0x12000000baf97fae */ /* 0x000fe20008921850 */
[----:B------:R-:W-:Y:S02]  /*c330*/  ISETP.GE.AND P6, PT, R140, UR4, PT ;  /* 0x000000048c007c0c */ /* 0x000fe4000bfc6270 */
[----:B------:R-:W-:Y:S01]  /*c340*/  SEL R11, R11, RZ, P2 ;  /* 0x000000ff0b0b7207 */ /* 0x000fe20001000000 */
[----:B------:R-:W-:Y:S01]  /*c350*/  STL.64 [R1+0xa8], R196 ;  /* 0x0000a8c401007387 */ /* 0x000fe20000100a00 */
[----:B------:R-:W-:Y:S02]  /*c360*/  LOP3.LUT R203, R4, 0x3c, RZ, 0xfc, !PT ;  /* 0x0000003c04cb7812 */ /* 0x000fe400078efcff */
[----:B------:R-:W-:Y:S01]  /*c370*/  ISETP.NE.U32.AND P1, PT, R11, RZ, PT ;  /* 0x000000ff0b00720c */ /* 0x000fe20003f25070 */
[----:B------:R-:W-:Y:S01]  /*c380*/  STL.64 [R1+0xd0], R190 ;  /* 0x0000d0be01007387 */ /* 0x000fe20000100a00 */
[----:B------:R-:W-:-:S03]  /*c390*/  SEL R11, RZ, 0x4, P6 ;  /* 0x00000004ff0b7807 */ /* 0x000fc60003000000 */
[----:B------:R1:W-:Y:S01]  /*c3a0*/  STL.64 [R1+0xc8], R188 ;  /* 0x0000c8bc01007387 */ /* 0x0003e20000100a00 */
[----:B------:R-:W-:Y:S02]  /*c3b0*/  SEL R11, R11, RZ, P2 ;  /* 0x000000ff0b0b7207 */ /* 0x000fe40001000000 */
[----:B------:R-:W-:Y:S01]  /*c3c0*/  ISETP.GE.AND P6, PT, R203, UR4, PT ;  /* 0x00000004cb007c0c */ /* 0x000fe2000bfc6270 */
[----:B-1----:R-:W-:-:S05]  /*c3d0*/  IMAD.WIDE R188, R5, 0x4, R176 ;  /* 0x0000000405bc7825 */ /* 0x002fca00078e02b0 */
        /* <DEDUP_REMOVED lines=15> */
[----:B------:R-:W-:Y:S01]  /*c4d0*/  IMAD.WIDE R194, R5, 0x4, R210 ;  /* 0x0000000405c27825 */ /* 0x000fe200078e02d2 */
[----:B------:R-:W-:-:S02]  /*c4e0*/  LOP3.LUT R203, R4, 0x5e, RZ, 0xfc, !PT ;  /* 0x0000005e04cb7812 */ /* 0x000fc400078efcff */
[----:B------:R-:W-:Y:S02]  /*c4f0*/  ISETP.NE.U32.AND P5, PT, R11, RZ, PT ;  /* 0x000000ff0b00720c */ /* 0x000fe40003fa5070 */
[----:B------:R-:W-:Y:S01]  /*c500*/  SEL R11, RZ, 0x4, P6 ;  /* 0x00000004ff0b7807 */ /* 0x000fe20003000000 */
[----:B------:R-:W-:Y:S01]  /*c510*/  LDGSTS.E [R249+0x16000], desc[UR16][R194.64], P0 ;  /* 0x16000000c2f97fae */ /* 0x000fe20008121850 */
[----:B------:R-:W-:Y:S02]  /*c520*/  ISETP.GE.AND P6, PT, R203, UR4, PT ;  /* 0x00000004cb007c0c */ /* 0x000fe4000bfc6270 */
[----:B------:R-:W-:Y:S02]  /*c530*/  SEL R11, R11, RZ, P2 ;  /* 0x000000ff0b0b7207 */ /* 0x000fe40001000000 */
[----:B------:R-:W-:Y:S02]  /*c540*/  LOP3.LUT R203, R4, 0x7c, RZ, 0xfc, !PT ;  /* 0x0000007c04cb7812 */ /* 0x000fe400078efcff */
[----:B------:R-:W-:-:S02]  /*c550*/  ISETP.NE.U32.AND P0, PT, R11, RZ, PT ;  /* 0x000000ff0b00720c */ /* 0x000fc40003f05070 */
[----:B------:R-:W-:Y:S01]  /*c560*/  SEL R11, RZ, 0x4, P6 ;  /* 0x00000004ff0b7807 */ /* 0x000fe20003000000 */
[----:B------:R-:W-:Y:S01]  /*c570*/  IMAD.WIDE R196, R5, 0x4, R212 ;  /* 0x0000000405c47825 */ /* 0x000fe200078e02d4 */
[----:B------:R-:W-:Y:S02]  /*c580*/  ISETP.GE.AND P6, PT, R203, UR4, PT ;  /* 0x00000004cb007c0c */ /* 0x000fe4000bfc6270 */
[----:B------:R-:W-:Y:S02]  /*c590*/  SEL R11, R11, RZ, P2 ;  /* 0x000000ff0b0b7207 */ /* 0x000fe40001000000 */
[----:B------:R-:W-:Y:S01]  /*c5a0*/  LOP3.LUT R203, R4, 0x7e, RZ, 0xfc, !PT ;  /* 0x0000007e04cb7812 */ /* 0x000fe200078efcff */
[----:B------:R-:W-:Y:S01]  /*c5b0*/  LDGSTS.E [R249+0x16008], desc[UR16][R196.64], P4 ;  /* 0x16008000c4f97fae */ /* 0x000fe2000a121850 */
[----:B------:R-:W-:Y:S02]  /*c5c0*/  ISETP.NE.U32.AND P4, PT, R11, RZ, PT ;  /* 0x000000ff0b00720c */ /* 0x000fe40003f85070 */
[----:B------:R-:W-:-:S02]  /*c5d0*/  SEL R11, RZ, 0x4, P6 ;  /* 0x00000004ff0b7807 */ /* 0x000fc40003000000 */
[----:B------:R-:W-:Y:S02]  /*c5e0*/  ISETP.GE.AND P6, PT, R203, UR4, PT ;  /* 0x00000004cb007c0c */ /* 0x000fe4000bfc6270 */
[----:B------:R-:W1:Y:S01]  /*c5f0*/  S2R R203, SR_TID.X ;  /* 0x0000000000cb7919 */ /* 0x000e620000002100 */
[----:B------:R-:W-:Y:S01]  /*c600*/  IMAD.WIDE R174, R5, 0x4, R174 ;  /* 0x0000000405ae7825 */ /* 0x000fe200078e02ae */
[----:B------:R-:W-:-:S04]  /*c610*/  SEL R11, R11, RZ, P2 ;  /* 0x000000ff0b0b7207 */ /* 0x000fc80001000000 */
[----:B------:R2:W-:Y:S04]  /*c620*/  STL.64 [R1+0xc0], R174 ;  /* 0x0000c0ae01007387 */ /* 0x0005e80000100a00 */
[----:B------:R2:W-:Y:S01]  /*c630*/  LDGSTS.E [R250+0x10000], desc[UR16][R174.64], P1 ;  /* 0x10000000aefa7fae */ /* 0x0005e20008921850 */
[----:B------:R-:W-:Y:S02]  /*c640*/  ISETP.NE.U32.AND P1, PT, R11, RZ, PT ;  /* 0x000000ff0b00720c */ /* 0x000fe40003f25070 */
[----:B------:R-:W-:Y:S02]  /*c650*/  SEL R11, RZ, 0x4, P6 ;  /* 0x00000004ff0b7807 */ /* 0x000fe40003000000 */
[----:B------:R-:W-:Y:S01]  /*c660*/  ISETP.NE.U32.AND P6, PT, R176, RZ, PT ;  /* 0x000000ffb000720c */ /* 0x000fe20003fc5070 */
[----:B--2---:R-:W-:Y:S01]  /*c670*/  IMAD.WIDE R174, R5, 0x4, R172 ;  /* 0x0000000405ae7825 */ /* 0x004fe200078e02ac */
[----:B------:R-:W-:-:S04]  /*c680*/  SEL R172, R11, RZ, P2 ;  /* 0x000000ff0bac7207 */ /* 0x000fc80001000000 */
[----:B------:R2:W-:Y:S01]  /*c690*/  LDGSTS.E [R250+0x10008], desc[UR16][R174.64], P3 ;  /* 0x10008000aefa7fae */ /* 0x0005e20009921850 */
[----:B-1----:R-:W-:-:S04]  /*c6a0*/  LOP3.LUT R203, R203, 0x7f, RZ, 0xc0, !PT ;  /* 0x0000007fcbcb7812 */ /* 0x002fc800078ec0ff */
[----:B------:R-:W-:Y:S01]  /*c6b0*/  ISETP.GE.AND P3, PT, R203, UR4, PT ;  /* 0x00000004cb007c0c */ /* 0x000fe2000bf66270 */
[----:B------:R-:W-:Y:S02]  /*c6c0*/  ULDC UR4, c[0x0][0x230] ;  /* 0x00008c0000047ab9 */ /* 0x000fe40000000800 */
[----:B------:R-:W-:Y:S01]  /*c6d0*/  UIADD3 UR4, UR4, -0x180, URZ ;  /* 0xfffffe8004047890 */ /* 0x000fe2000fffe03f */
[----:B------:R-:W-:Y:S01]  /*c6e0*/  SEL R11, RZ, 0x4, P3 ;  /* 0x00000004ff0b7807 */ /* 0x000fe20001800000 */
[----:B------:R-:W-:-:S03]  /*c6f0*/  IMAD.WIDE R202, R5, 0x4, R170 ;  /* 0x0000000405ca7825 */ /* 0x000fc600078e02aa */
[----:B------:R-:W-:Y:S02]  /*c700*/  SEL R11, R11, RZ, P2 ;  /* 0x000000ff0b0b7207 */ /* 0x000fe40001000000 */
[----:B------:R-:W-:Y:S01]  /*c710*/  ISETP.GE.AND P3, PT, R4, UR4, PT ;  /* 0x0000000404007c0c */ /* 0x000fe2000bf66270 */
[----:B------:R-:W-:Y:S01]  /*c720*/  LDGSTS.E [R250+0x12000], desc[UR16][R202.64], P6 ;  /* 0x12000000cafa7fae */ /* 0x000fe2000b121850 */
[----:B------:R-:W-:Y:S02]  /*c730*/  ISETP.NE.U32.AND P2, PT, R11, RZ, PT ;  /* 0x000000ff0b00720c */ /* 0x000fe40003f45070 */
[----:B------:R-:W-:Y:S01]  /*c740*/  SEL R11, RZ, 0x4, P3 ;  /* 0x00000004ff0b7807 */ /* 0x000fe20001800000 */
[----:B------:R2:W-:Y:S01]  /*c750*/  STL.64 [R1+0xb8], R174 ;  /* 0x0000b8ae01007387 */ /* 0x0005e20000100a00 */
[----:B------:R-:W-:Y:S01]  /*c760*/  ISETP.GE.AND P6, PT, R205, UR4, PT ;  /* 0x00000004cd007c0c */ /* 0x000fe2000bfc6270 */
[----:B------:R-:W-:Y:S01]  /*c770*/  IMAD.WIDE R204, R5, 0x4, R168 ;  /* 0x0000000405cc7825 */ /* 0x000fe200078e02a8 */
[----:B------:R-:W-:-:S04]  /*c780*/  ISETP.GT.AND P3, PT, R7, 0x1ff, PT ;  /* 0x000001ff0700780c */ /* 0x000fc80003f64270 */
[----:B------:R-:W-:Y:S01]  /*c790*/  SEL R170, R11, RZ, P3 ;  /* 0x000000ff0baa7207 */ /* 0x000fe20001800000 */
[----:B------:R-:W-:Y:S01]  /*c7a0*/  LDGSTS.E [R250+0x12008], desc[UR16][R204.64], P5 ;  /* 0x12008000ccfa7fae */ /* 0x000fe2000a921850 */
[----:B--2---:R-:W-:Y:S01]  /*c7b0*/  IMAD.WIDE R174, R5, 0x4, R182 ;  /* 0x0000000405ae7825 */ /* 0x004fe200078e02b6 */
[----:B------:R-:W-:Y:S02]  /*c7c0*/  SEL R11, RZ, 0x4, P6 ;  /* 0x00000004ff0b7807 */ /* 0x000fe40003000000 */
[----:B------:R-:W-:Y:S01]  /*c7d0*/  ISETP.NE.U32.AND P6, PT, R172, RZ, PT ;  /* 0x000000ffac00720c */ /* 0x000fe20003fc5070 */
[C---:B------:R-:W-:Y:S01]  /*c7e0*/  IMAD.WIDE R172, R6.reuse, 0x4, R112 ;  /* 0x0000000406ac7825 */ /* 0x040fe200078e0270 */
[----:B------:R1:W-:Y:S04]  /*c7f0*/  STL.64 [R1+0xa0], R174 ;  /* 0x0000a0ae01007387 */ /* 0x0003e80000100a00 */
[----:B------:R1:W-:Y:S01]  /*c800*/  LDGSTS.E [R250+0x14000], desc[UR16][R174.64], P0 ;  /* 0x14000000aefa7fae */ /* 0x0003e20008121850 */
[----:B------:R-:W-:-:S04]  /*c810*/  IMAD.WIDE R112, R6, 0x4, R116 ;  /* 0x0000000406707825 */ /* 0x000fc800078e0274 */
[----:B------:R-:W-:-:S04]  /*c820*/  IMAD.WIDE R116, R6, 0x4, R118 ;  /* 0x0000000406747825 */ /* 0x000fc800078e0276 */
[----:B------:R-:W-:-:S04]  /*c830*/  IMAD.WIDE R118, R6, 0x4, R120 ;  /* 0x0000000406767825 */ /* 0x000fc800078e0278 */
[----:B-1----:R-:W-:-:S05]  /*c840*/  IMAD.WIDE R174, R5, 0x4, R184 ;  /* 0x0000000405ae7825 */ /* 0x002fca00078e02b8 */
[----:B------:R-:W-:Y:S01]  /*c850*/  STL.64 [R1+0x98], R174 ;  /* 0x000098ae01007387 */ /* 0x000fe20000100a00 */
[----:B------:R-:W-:-:S03]  /*c860*/  IMAD.WIDE R120, R6, 0x4, R122 ;  /* 0x0000000406787825 */ /* 0x000fc600078e027a */
[----:B------:R-:W-:Y:S04]  /*c870*/  STL.64 [R1+0x90], R172 ;  /* 0x000090ac01007387 */ /* 0x000fe80000100a00 */
[----:B------:R1:W-:Y:S04]  /*c880*/  STL.64 [R1+0x88], R116 ;  /* 0x0000887401007387 */ /* 0x0003e80000100a00 */
[----:B------:R2:W-:Y:S04]  /*c890*/  STL.64 [R1+0x80], R118 ;  /* 0x0000807601007387 */ /* 0x0005e80000100a00 */
[----:B------:R3:W-:Y:S01]  /*c8a0*/  STL.64 [R1+0x78], R120 ;  /* 0x0000787801007387 */ /* 0x0007e20000100a00 */
[----:B-1----:R-:W-:-:S03]  /*c8b0*/  IMAD.WIDE R116, R6, 0x4, R124 ;  /* 0x0000000406747825 */ /* 0x002fc600078e027c */
[----:B------:R-:W-:Y:S01]  /*c8c0*/  LDGSTS.E [R250+0x14008], desc[UR16][R174.64], P4 ;  /* 0x14008000aefa7fae */ /* 0x000fe2000a121850 */
[----:B--2---:R-:W-:-:S03]  /*c8d0*/  IMAD.WIDE R118, R6, 0x4, R126 ;  /* 0x0000000406767825 */ /* 0x004fc600078e027e */
[----:B------:R1:W-:Y:S01]  /*c8e0*/  STL.64 [R1+0x70], R116 ;  /* 0x0000707401007387 */ /* 0x0003e20000100a00 */
[----:B---3--:R-:W-:-:S03]  /*c8f0*/  IMAD.WIDE R120, R6, 0x4, R128 ;  /* 0x0000000406787825 */ /* 0x008fc600078e0280 */
[----:B------:R2:W-:Y:S04]  /*c900*/  STL.64 [R1+0x68], R118 ;  /* 0x0000687601007387 */ /* 0x0005e80000100a00 */
[----:B------:R3:W-:Y:S01]  /*c910*/  STL.64 [R1+0x60], R120 ;  /* 0x0000607801007387 */ /* 0x0007e20000100a00 */
[----:B-1----:R-:W-:-:S04]  /*c920*/  IMAD.WIDE R116, R6, 0x4, R130 ;  /* 0x0000000406747825 */ /* 0x002fc800078e0282 */
[C---:B--2---:R-:W-:Y:S01]  /*c930*/  IMAD.WIDE R118, R6.reuse, 0x4, R132 ;  /* 0x0000000406767825 */ /* 0x044fe200078e0284 */
[----:B------:R1:W-:Y:S03]  /*c940*/  STL.64 [R1+0x58], R116 ;  /* 0x0000587401007387 */ /* 0x0003e60000100a00 */
[C---:B---3--:R-:W-:Y:S01]  /*c950*/  IMAD.WIDE R120, R6.reuse, 0x4, R134 ;  /* 0x0000000406787825 */ /* 0x048fe200078e0286 */
[----:B------:R2:W-:Y:S03]  /*c960*/  STL.64 [R1+0x50], R118 ;  /* 0x0000507601007387 */ /* 0x0005e60000100a00 */
[C---:B------:R-:W-:Y:S01]  /*c970*/  IMAD.WIDE R16, R6.reuse, 0x4, R16 ;  /* 0x0000000406107825 */ /* 0x040fe200078e0210 */
[----:B------:R-:W-:Y:S03]  /*c980*/  STL.64 [R1+0x48], R120 ;  /* 0x0000487801007387 */ /* 0x000fe60000100a00 */
[----:B-1----:R-:W-:-:S04]  /*c990*/  IMAD.WIDE R116, R6, 0x4, R136 ;  /* 0x0000000406747825 */ /* 0x002fc800078e0288 */
[C---:B--2---:R-:W-:Y:S01]  /*c9a0*/  IMAD.WIDE R118, R6.reuse, 0x4, R138 ;  /* 0x0000000406767825 */ /* 0x044fe200078e028a */
[----:B------:R1:W-:Y:S04]  /*c9b0*/  STL.64 [R1+0x40], R116 ;  /* 0x0000407401007387 */ /* 0x0003e80000100a00 */
[----:B------:R-:W-:Y:S04]  /*c9c0*/  STL.64 [R1+0x38], R118 ;  /* 0x0000387601007387 */ /* 0x000fe80000100a00 */
[----:B------:R2:W-:Y:S01]  /*c9d0*/  STL.64 [R1+0x30], R16 ;  /* 0x0000301001007387 */ /* 0x0005e20000100a00 */
[----:B-1----:R-:W-:-:S04]  /*c9e0*/  IMAD.WIDE R116, R6, 0x4, R18 ;  /* 0x0000000406747825 */ /* 0x002fc800078e0212 */
[C---:B------:R-:W-:Y:S01]  /*c9f0*/  IMAD.WIDE R18, R6.reuse, 0x4, R20 ;  /* 0x0000000406127825 */ /* 0x040fe200078e0214 */
[----:B------:R-:W-:Y:S03]  /*ca00*/  STL.64 [R1+0x28], R116 ;  /* 0x0000287401007387 */ /* 0x000fe60000100a00 */
[C---:B--2---:R-:W-:Y:S01]  /*ca10*/  IMAD.WIDE R16, R6.reuse, 0x4, R22 ;  /* 0x0000000406107825 */ /* 0x044fe200078e0216 */
[----:B------:R1:W-:Y:S03]  /*ca20*/  STL.64 [R1+0x20], R18 ;  /* 0x0000201201007387 */ /* 0x0003e60000100a00 */
[C---:B------:R-:W-:Y:S01]  /*ca30*/  IMAD.WIDE R20, R6.reuse, 0x4, R24 ;  /* 0x0000000406147825 */ /* 0x040fe200078e0218 */
[----:B------:R2:W-:Y:S04]  /*ca40*/  STL.64 [R1+0x18], R16 ;  /* 0x0000181001007387 */ /* 0x0005e80000100a00 */
[----:B------:R3:W-:Y:S04]  /*ca50*/  STL.64 [R1+0x10], R20 ;  /* 0x0000101401007387 */ /* 0x0007e80000100a00 */
[----:B------:R-:W4:Y:S01]  /*ca60*/  LDL.LU.64 R176, [R1+0x1c8] ;  /* 0x0001c80001b07983 */ /* 0x000f220000300a00 */
[----:B-1----:R-:W-:-:S04]  /*ca70*/  IMAD.WIDE R18, R6, 0x4, R26 ;  /* 0x0000000406127825 */ /* 0x002fc800078e021a */
[C---:B--2---:R-:W-:Y:S01]  /*ca80*/  IMAD.WIDE R16, R6.reuse, 0x4, R28 ;  /* 0x0000000406107825 */ /* 0x044fe200078e021c */
[----:B------:R1:W-:Y:S03]  /*ca90*/  STL.64 [R1+0x8], R18 ;  /* 0x0000081201007387 */ /* 0x0003e60000100a00 */
[C---:B------:R-:W-:Y:S01]  /*caa0*/  IMAD.WIDE R222, R6.reuse, 0x4, R48 ;  /* 0x0000000406de7825 */ /* 0x040fe200078e0230 */
[----:B------:R-:W2:Y:S03]  /*cab0*/  LDL.LU.64 R174, [R1+0xf0] ;  /* 0x0000f00001ae7983 */ /* 0x000ea60000300a00 */
[C---:B------:R-:W-:Y:S01]  /*cac0*/  IMAD.WIDE R224, R6.reuse, 0x4, R46 ;  /* 0x0000000406e07825 */ /* 0x040fe200078e022e */
[----:B------:R1:W-:Y:S03]  /*cad0*/  STL.64 [R1], R16 ;  /* 0x0000001001007387 */ /* 0x0003e60000100a00 */
[C---:B------:R-:W-:Y:S01]  /*cae0*/  IMAD.WIDE R48, R6.reuse, 0x4, R56 ;  /* 0x0000000406307825 */ /* 0x040fe200078e0238 */
[----:B------:R-:W2:Y:S03]  /*caf0*/  LDL.LU.64 R116, [R1+0x90] ;  /* 0x0000900001747983 */ /* 0x000ea60000300a00 */
[C---:B------:R-:W-:Y:S01]  /*cb00*/  IMAD.WIDE R226, R6.reuse, 0x4, R44 ;  /* 0x0000000406e27825 */ /* 0x040fe200078e022c */
[----:B------:R-:W2:Y:S03]  /*cb10*/  LDL.LU.64 R56, [R1] ;  /* 0x0000000001387983 */ /* 0x000ea60000300a00 */
[----:B------:R-:W-:-:S02]  /*cb20*/  IMAD.WIDE R46, R6, 0x4, R58 ;  /* 0x00000004062e7825 */ /* 0x000fc400078e023a */
[----:B------:R-:W2:Y:S02]  /*cb30*/  LDL.LU.64 R58, [R1+0x8] ;  /* 0x00000800013a7983 */ /* 0x000ea40000300a00 */
[----:B------:R-:W-:-:S04]  /*cb40*/  IMAD.WIDE R230, R6, 0x4, R40 ;  /* 0x0000000406e67825 */ /* 0x000fc800078e0228 */
[C---:B------:R-:W-:Y:S02]  /*cb50*/  IMAD.WIDE R44, R6.reuse, 0x4, R60 ;  /* 0x00000004062c7825 */ /* 0x040fe400078e023c */
        /* <DEDUP_REMOVED lines=16> */
[C---:B------:R-:W-:Y:S02]  /*cc60*/  IMAD.WIDE R30, R6.reuse, 0x4, R74 ;  /* 0x00000004061e7825 */ /* 0x040fe400078e024a */
[----:B------:R-:W2:Y:S02]  /*cc70*/  LDL.LU.64 R74, [R1+0x40] ;  /* 0x00004000014a7983 */ /* 0x000ea40000300a00 */
[C---:B------:R-:W-:Y:S02]  /*cc80*/  IMAD.WIDE R28, R6.reuse, 0x4, R76 ;  /* 0x00000004061c7825 */ /* 0x040fe400078e024c */
[----:B------:R-:W2:Y:S02]  /*cc90*/  LDL.LU.64 R76, [R1+0x48] ;  /* 0x00004800014c7983 */ /* 0x000ea40000300a00 */
[----:B------:R-:W-:-:S02]  /*cca0*/  IMAD.WIDE R26, R6, 0x4, R78 ;  /* 0x00000004061a7825 */ /* 0x000fc400078e024e */
[----:B------:R-:W2:Y:S02]  /*ccb0*/  LDL.LU.64 R78, [R1+0x50] ;  /* 0x00005000014e7983 */ /* 0x000ea40000300a00 */
[C---:B------:R-:W-:Y:S02]  /*ccc0*/  IMAD.WIDE R24, R6.reuse, 0x4, R80 ;  /* 0x0000000406187825 */ /* 0x040fe400078e0250 */
[----:B------:R-:W2:Y:S02]  /*ccd0*/  LDL.LU.64 R80, [R1+0x58] ;  /* 0x0000580001507983 */ /* 0x000ea40000300a00 */
[C---:B------:R-:W-:Y:S02]  /*cce0*/  IMAD.WIDE R22, R6.reuse, 0x4, R82 ;  /* 0x0000000406167825 */ /* 0x040fe400078e0252 */
[----:B------:R-:W2:Y:S02]  /*ccf0*/  LDL.LU.64 R82, [R1+0x60] ;  /* 0x0000600001527983 */ /* 0x000ea40000300a00 */
[----:B---3--:R-:W-:-:S02]  /*cd00*/  IMAD.WIDE R20, R6, 0x4, R84 ;  /* 0x0000000406147825 */ /* 0x008fc400078e0254 */
[----:B------:R-:W3:Y:S02]  /*cd10*/  LDL.LU.64 R84, [R1+0x68] ;  /* 0x0000680001547983 */ /* 0x000ee40000300a00 */
[----:B-1----:R-:W-:Y:S02]  /*cd20*/  IMAD.WIDE R18, R6, 0x4, R86 ;  /* 0x0000000406127825 */ /* 0x002fe400078e0256 */
[----:B------:R-:W3:Y:S02]  /*cd30*/  LDL.LU.64 R86, [R1+0x70] ;  /* 0x0000700001567983 */ /* 0x000ee40000300a00 */
[----:B------:R-:W-:-:S04]  /*cd40*/  IMAD.WIDE R210, R5, 0x4, R214 ;  /* 0x0000000405d27825 */ /* 0x000fc800078e02d6 */
[----:B------:R-:W-:Y:S01]  /*cd50*/  IMAD.WIDE R16, R6, 0x4, R88 ;  /* 0x0000000406107825 */ /* 0x000fe200078e0258 */
[----:B------:R-:W-:Y:S01]  /*cd60*/  LOP3.LUT R229, R4, 0x20, RZ, 0xfc, !PT ;  /* 0x0000002004e57812 */ /* 0x000fe200078efcff */
[----:B------:R-:W3:Y:S02]  /*cd70*/  LDL.LU.64 R88, [R1+0x78] ;  /* 0x0000780001587983 */ /* 0x000ee40000300a00 */
[C---:B------:R-:W-:Y:S02]  /*cd80*/  IMAD.WIDE R214, R6.reuse, 0x4, R90 ;  /* 0x0000000406d67825 */ /* 0x040fe400078e025a */
[----:B------:R-:W3:Y:S02]  /*cd90*/  LDL.LU.64 R90, [R1+0x80] ;  /* 0x00008000015a7983 */ /* 0x000ee40000300a00 */
[----:B------:R-:W-:Y:S02]  /*cda0*/  IMAD.WIDE R118, R6, 0x4, R92 ;  /* 0x0000000406767825 */ /* 0x000fe400078e025c */
[----:B------:R-:W3:Y:S01]  /*cdb0*/  LDL.LU.64 R92, [R1+0x88] ;  /* 0x00008800015c7983 */ /* 0x000ee20000300a00 */
[----:B------:R-:W-:-:S02]  /*cdc0*/  ISETP.GE.AND P5, PT, R229, UR4, PT ;  /* 0x00000004e5007c0c */ /* 0x000fc4000bfa6270 */
[----:B------:R-:W-:Y:S01]  /*cdd0*/  SEL R168, R11, RZ, P3 ;  /* 0x000000ff0ba87207 */ /* 0x000fe20001800000 */
[----:B------:R-:W-:Y:S01]  /*cde0*/  LDGSTS.E [R250+0x16000], desc[UR16][R210.64], P1 ;  /* 0x16000000d2fa7fae */ /* 0x000fe20008921850 */
[----:B------:R-:W-:Y:S02]  /*cdf0*/  SEL R11, RZ, 0x4, P5 ;  /* 0x00000004ff0b7807 */ /* 0x000fe40002800000 */
[----:B------:R-:W-:Y:S01]  /*ce00*/  LOP3.LUT R229, R4, 0x22, RZ, 0xfc, !PT ;  /* 0x0000002204e57812 */ /* 0x000fe200078efcff */
[----:B------:R-:W-:Y:S01]  /*ce10*/  IMAD.WIDE R212, R5, 0x4, R216 ;  /* 0x0000000405d47825 */ /* 0x000fe200078e02d8 */
[----:B------:R-:W-:Y:S01]  /*ce20*/  SEL R11, R11, RZ, P3 ;  /* 0x000000ff0b0b7207 */ /* 0x000fe20001800000 */
[----:B------:R-:W3:Y:S01]  /*ce30*/  LDL.LU.64 R180, [R1+0x1b0] ;  /* 0x0001b00001b47983 */ /* 0x000ee20000300a00 */
[----:B------:R-:W-:Y:S02]  /*ce40*/  ISETP.GE.AND P5, PT, R229, UR4, PT ;  /* 0x00000004e5007c0c */ /* 0x000fe4000bfa6270 */
[----:B------:R-:W-:Y:S01]  /*ce50*/  ISETP.NE.U32.AND P0, PT, R11, RZ, PT ;  /* 0x000000ff0b00720c */ /* 0x000fe20003f05070 */
[----:B------:R-:W-:Y:S01]  /*ce60*/  LDGSTS.E [R250+0x16008], desc[UR16][R212.64], P6 ;  /* 0x16008000d4fa7fae */ /* 0x000fe2000b121850 */
[----:B------:R-:W-:-:S02]  /*ce70*/  SEL R11, RZ, 0x4, P5 ;  /* 0x00000004ff0b7807 */ /* 0x000fc40002800000 */
[C---:B------:R-:W-:Y:S02]  /*ce80*/  LOP3.LUT R229, R4.reuse, 0x40, RZ, 0xfc, !PT ;  /* 0x0000004004e57812 */ /* 0x040fe400078efcff */
[----:B------:R-:W-:Y:S01]  /*ce90*/  LOP3.LUT R179, R4, 0x62, RZ, 0xfc, !PT ;  /* 0x0000006204b37812 */ /* 0x000fe200078efcff */
[----:B------:R-:W-:Y:S01]  /*cea0*/  IMAD.WIDE R138, R6, 0x4, R62 ;  /* 0x00000004068a7825 */ /* 0x000fe200078e023e */
[----:B------:R-:W-:Y:S01]  /*ceb0*/  SEL R11, R11, RZ, P3 ;  /* 0x000000ff0b0b7207 */ /* 0x000fe20001800000 */
[----:B------:R-:W0:Y:S01]  /*cec0*/  LDGDEPBAR ;  /* 0x00000000000079af */ /* 0x000e220000000000 */
[----:B------:R-:W-:Y:S02]  /*ced0*/  ISETP.GE.AND P5, PT, R229, UR4, PT ;  /* 0x00000004e5007c0c */ /* 0x000fe4000bfa6270 */
[----:B------:R-:W-:Y:S02]  /*cee0*/  ISETP.NE.U32.AND P4, PT, R11, RZ, PT ;  /* 0x000000ff0b00720c */ /* 0x000fe40003f85070 */
[----:B------:R-:W-:-:S02]  /*cef0*/  SEL R11, RZ, 0x4, P5 ;  /* 0x00000004ff0b7807 */ /* 0x000fc40002800000 */
[C---:B------:R-:W-:Y:S02]  /*cf00*/  LOP3.LUT R229, R4.reuse, 0x42, RZ, 0xfc, !PT ;  /* 0x0000004204e57812 */ /* 0x040fe400078efcff */
[----:B------:R-:W-:Y:S02]  /*cf10*/  SEL R11, R11, RZ, P3 ;  /* 0x000000ff0b0b7207 */ /* 0x000fe40001800000 */
[----:B------:R-:W-:Y:S02]  /*cf20*/  ISETP.GE.AND P1, PT, R229, UR4, PT ;  /* 0x00000004e5007c0c */ /* 0x000fe4000bf26270 */
[----:B------:R-:W-:Y:S02]  /*cf30*/  ISETP.NE.U32.AND P5, PT, R11, RZ, PT ;  /* 0x000000ff0b00720c */ /* 0x000fe40003fa5070 */
[----:B------:R-:W-:Y:S02]  /*cf40*/  SEL R11, RZ, 0x4, P1 ;  /* 0x00000004ff0b7807 */ /* 0x000fe40000800000 */
[----:B------:R-:W-:-:S02]  /*cf50*/  LOP3.LUT R229, R4, 0x60, RZ, 0xfc, !PT ;  /* 0x0000006004e57812 */ /* 0x000fc400078efcff */
[----:B------:R-:W-:Y:S02]  /*cf60*/  SEL R11, R11, RZ, P3 ;  /* 0x000000ff0b0b7207 */ /* 0x000fe40001800000 */
[----:B------:R-:W-:Y:S02]  /*cf70*/  ISETP.GE.AND P6, PT, R229, UR4, PT ;  /* 0x00000004e5007c0c */ /* 0x000fe4000bfc6270 */
[----:B------:R-:W-:Y:S02]  /*cf80*/  ISETP.NE.U32.AND P1, PT, R11, RZ, PT ;  /* 0x000000ff0b00720c */ /* 0x000fe40003f25070 */
[----:B------:R-:W-:Y:S02]  /*cf90*/  SEL R11, RZ, 0x4, P6 ;  /* 0x00000004ff0b7807 */ /* 0x000fe40003000000 */
[----:B------:R-:W-:Y:S02]  /*cfa0*/  ISETP.GE.AND P6, PT, R179, UR4, PT ;  /* 0x00000004b3007c0c */ /* 0x000fe4000bfc6270 */
[----:B------:R-:W3:Y:S01]  /*cfb0*/  LDL.LU.64 R178, [R1+0x110] ;  /* 0x0001100001b27983 */ /* 0x000ee20000300a00 */
[----:B----4-:R-:W-:-:S05]  /*cfc0*/  IMAD.WIDE R62, R5, 0x4, R176 ;  /* 0x00000004053e7825 */ /* 0x010fca00078e02b0 */
[----:B------:R1:W-:Y:S04]  /*cfd0*/  STL.64 [R1+0x1c8], R62 ;  /* 0x0001c83e01007387 */ /* 0x0003e80000100a00 */
[----:B------:R-:W4:Y:S01]  /*cfe0*/  LDL.LU.64 R182, [R1+0x138] ;  /* 0x0001380001b67983 */ /* 0x000f220000300a00 */
[----:B------:R-:W-:-:S04]  /*cff0*/  IMAD.WIDE R52, R6, 0x4, R52 ;  /* 0x0000000406347825 */ /* 0x000fc800078e0234 */
[C---:B------:R-:W-:Y:S01]  /*d000*/  IMAD.WIDE R126, R6.reuse, 0x4, R100 ;  /* 0x00000004067e7825 */ /* 0x040fe200078e0264 */
[----:B--2---:R-:W-:Y:S03]  /*d010*/  LDGSTS.E [R251+0x48000], desc[UR16][R116.64], P2 ;  /* 0x4800000074fb7fae */ /* 0x004fe60009121850 */
        /* <DEDUP_REMOVED lines=9> */
[C---:B------:R-:W-:Y:S01]  /*d0b0*/  IMAD.WIDE R120, R6.reuse, 0x4, R94 ;  /* 0x0000000406787825 */ /* 0x040fe200078e025e */
        /* <DEDUP_REMOVED lines=67> */
[----:B------:R-:W0:Y:S01]  /*d4f0*/  LDGDEPBAR ;  /* 0x00000000000079af */ /* 0x000e220000000000 */
[----:B------:R-:W-:-:S04]  /*d500*/  SEL R11, R11, RZ, P3 ;  /* 0x000000ff0b0b7207 */ /* 0x000fc80001800000 */
[----:B------:R-:W-:Y:S02]  /*d510*/  ISETP.NE.U32.AND P2, PT, R11, RZ, PT ;  /* 0x000000ff0b00720c */ /* 0x000fe40003f45070 */
[----:B------:R-:W-:Y:S02]  /*d520*/  SEL R11, RZ, 0x4, P6 ;  /* 0x00000004ff0b7807 */ /* 0x000fe40003000000 */
[----:B------:R-:W-:Y:S01]  /*d530*/  ISETP.NE.U32.AND P6, PT, R170, RZ, PT ;  /* 0x000000ffaa00720c */ /* 0x000fe20003fc5070 */
[----:B------:R-:W-:Y:S01]  /*d540*/  IMAD.WIDE R144, R5, 0x4, R144 ;  /* 0x0000000405907825 */ /* 0x000fe200078e0290 */
[----:B------:R-:W-:Y:S01]  /*d550*/  BAR.SYNC.DEFER_BLOCKING 0x0 ;  /* 0x0000000000007b1d */ /* 0x000fe20000010000 */
[C---:B------:R-:W-:Y:S02]  /*d560*/  LOP3.LUT R173, R4.reuse, 0x4, RZ, 0xfc, !PT ;  /* 0x0000000404ad7812 */ /* 0x040fe400078efcff */
[----:B------:R-:W-:Y:S02]  /*d570*/  SEL R54, R11, RZ, P3 ;  /* 0x000000ff0b367207 */ /* 0x000fe40001800000 */
[----:B------:R-:W-:-:S06]  /*d580*/  LOP3.LUT R177, R4, 0x6, RZ, 0xfc, !PT ;  /* 0x0000000604b17812 */ /* 0x000fcc00078efcff */
[----:B------:R-:W-:Y:S01]  /*d590*/  @!PT LDS RZ, [RZ] ;  /* 0x00000000fffff984 */ /* 0x000fe20000000800 */
[----:B------:R-:W-:Y:S01]  /*d5a0*/  @!PT LDS RZ, [RZ] ;  /* 0x00000000fffff984 */ /* 0x000fe20000000800 */
[----:B------:R-:W-:Y:S01]  /*d5b0*/  @!PT LDS RZ, [RZ] ;  /* 0x00000000fffff984 */ /* 0x000fe20000000800 */
[----:B------:R-:W-:Y:S01]  /*d5c0*/  LDGSTS.E [R243+0x18000], desc[UR16][R144.64], P6 ;  /* 0x1800000090f37fae */ /* 0x000fe2000b121850 */
[----:B------:R-:W-:-:S04]  /*d5d0*/  ISETP.GE.AND P6, PT, R173, UR4, PT ;  /* 0x00000004ad007c0c */ /* 0x000fc8000bfc6270 */
[----:B------:R-:W-:Y:S02]  /*d5e0*/  SEL R11, RZ, 0x4, P6 ;  /* 0x00000004ff0b7807 */ /* 0x000fe40003000000 */
[----:B------:R-:W-:Y:S02]  /*d5f0*/  ISETP.NE.U32.AND P6, PT, R168, RZ, PT ;  /* 0x000000ffa800720c */ /* 0x000fe40003fc5070 */
[----:B------:R-:W-:Y:S01]  /*d600*/  SEL R55, R11, RZ, P3 ;  /* 0x000000ff0b377207 */ /* 0x000fe20001800000 */
[----:B------:R-:W-:-:S10]  /*d610*/  IMAD.WIDE R146, R5, 0x4, R146 ;  /* 0x0000000405927825 */ /* 0x000fd400078e0292 */
[----:B------:R1:W-:Y:S01]  /*d620*/  LDGSTS.E [R243+0x18008], desc[UR16][R62.64], P6 ;  /* 0x180080003ef37fae */ /* 0x0003e2000b121850 */
[----:B------:R-:W-:Y:S02]  /*d630*/  ISETP.GE.AND P6, PT, R177, UR4, PT ;  /* 0x00000004b1007c0c */ /* 0x000fe4000bfc6270 */
[C---:B------:R-:W-:Y:S01]  /*d640*/  LOP3.LUT R177, R4.reuse, 0x24, RZ, 0xfc, !PT ;  /* 0x0000002404b17812 */ /* 0x040fe200078efcff */
[----:B------:R-:W-:Y:S01]  /*d650*/  LDGSTS.E [R243+0x1a000], desc[UR16][R146.64], P0 ;  /* 0x1a00000092f37fae */ /* 0x000fe20008121850 */
[----:B------:R-:W-:Y:S02]  /*d660*/  SEL R11, RZ, 0x4, P6 ;  /* 0x00000004ff0b7807 */ /* 0x000fe40003000000 */
[----:B------:R-:W-:Y:S02]  /*d670*/  ISETP.GE.AND P6, PT, R177, UR4, PT ;  /* 0x00000004b1007c0c */ /* 0x000fe4000bfc6270 */
[----:B------:R-:W2:Y:S01]  /*d680*/  LDL.LU.64 R176, [R1+0x158] ;  /* 0x0001580001b07983 */ /* 0x000ea20000300a00 */
[----:B------:R-:W-:Y:S01]  /*d690*/  SEL R11, R11, RZ, P3 ;  /* 0x000000ff0b0b7207 */ /* 0x000fe20001800000 */
[----:B-1----:R-:W-:Y:S01]  /*d6a0*/  IMAD.WIDE R62, R5, 0x4, R174 ;  /* 0x00000004053e7825 */ /* 0x002fe200078e02ae */
[----:B------:R-:W-:-:S02]  /*d6b0*/  LOP3.LUT R175, R4, 0x26, RZ, 0xfc, !PT ;  /* 0x0000002604af7812 */ /* 0x000fc400078efcff */
[----:B------:R-:W-:Y:S02]  /*d6c0*/  ISETP.NE.U32.AND P0, PT, R11, RZ, PT ;  /* 0x000000ff0b00720c */ /* 0x000fe40003f05070 */
[----:B------:R-:W-:Y:S01]  /*d6d0*/  SEL R11, RZ, 0x4, P6 ;  /* 0x00000004ff0b7807 */ /* 0x000fe20003000000 */
[----:B------:R1:W-:Y:S01]  /*d6e0*/  STL.64 [R1+0xf0], R62 ;  /* 0x0000f03e01007387 */ /* 0x0003e20000100a00 */
[----:B------:R-:W-:-:S03]  /*d6f0*/  ISETP.GE.AND P6, PT, R175, UR4, PT ;  /* 0x00000004af007c0c */ /* 0x000fc6000bfc6270 */
[----:B------:R-:W3:Y:S04]  /*d700*/  LDL.LU.64 R174, [R1+0x1c0] ;  /* 0x0001c00001ae7983 */ /* 0x000ee80000300a00 */
[----:B------:R1:W-:Y:S02]  /*d710*/  LDGSTS.E [R243+0x1a008], desc[UR16][R62.64], P4 ;  /* 0x1a0080003ef37fae */ /* 0x0003e4000a121850 */
[----:B-1----:R-:W-:-:S05]  /*d720*/  IMAD.WIDE R62, R5, 0x4, R180 ;  /* 0x00000004053e7825 */ /* 0x002fca00078e02b4 */
[----:B------:R1:W-:Y:S04]  /*d730*/  STL.64 [R1+0x108], R62 ;  /* 0x0001083e01007387 */ /* 0x0003e80000100a00 */
[----:B------:R-:W3:Y:S04]  /*d740*/  LDL.LU.64 R180, [R1+0x1b8] ;  /* 0x0001b80001b47983 */ /* 0x000ee80000300a00 */
[----:B------:R1:W-:Y:S02]  /*d750*/  LDGSTS.E [R243+0x1c000], desc[UR16][R62.64], P5 ;  /* 0x1c0000003ef37fae */ /* 0x0003e4000a921850 */
[----:B-1----:R-:W-:-:S05]  /*d760*/  IMAD.WIDE R62, R5, 0x4, R178 ;  /* 0x00000004053e7825 */ /* 0x002fca00078e02b2 */
[----:B------:R4:W-:Y:S04]  /*d770*/  STL.64 [R1+0x110], R62 ;  /* 0x0001103e01007387 */ /* 0x0009e80000100a00 */
[----:B------:R-:W3:Y:S04]  /*d780*/  LDL.LU.64 R178, [R1+0x1a8] ;  /* 0x0001a80001b27983 */ /* 0x000ee80000300a00 */
[----:B------:R4:W-:Y:S02]  /*d790*/  LDGSTS.E [R243+0x1c008], desc[UR16][R62.64], P1 ;  /* 0x1c0080003ef37fae */ /* 0x0009e40008921850 */
[----:B----4-:R-:W-:-:S05]  /*d7a0*/  IMAD.WIDE R62, R5, 0x4, R182 ;  /* 0x00000004053e7825 */ /* 0x010fca00078e02b6 */
[----:B------:R2:W-:Y:S04]  /*d7b0*/  STL.64 [R1+0x138], R62 ;  /* 0x0001383e01007387 */ /* 0x0005e80000100a00 */
[----:B------:R-:W4:Y:S01]  /*d7c0*/  LDL.LU.64 R182, [R1+0x1a0] ;  /* 0x0001a00001b67983 */ /* 0x000f220000300a00 */
[----:B------:R-:W-:Y:S02]  /*d7d0*/  SEL R11, R11, RZ, P3 ;  /* 0x000000ff0b0b7207 */ /* 0x000fe40001800000 */
[----:B------:R-:W-:Y:S01]  /*d7e0*/  LOP3.LUT R173, R4, 0x44, RZ, 0xfc, !PT ;  /* 0x0000004404ad7812 */ /* 0x000fe200078efcff */
[----:B------:R2:W-:Y:S01]  /*d7f0*/  LDGSTS.E [R243+0x1e000], desc[UR16][R62.64], P2 ;  /* 0x1e0000003ef37fae */ /* 0x0005e20009121850 */
[----:B------:R-:W-:Y:S02]  /*d800*/  ISETP.NE.U32.AND P4, PT, R11, RZ, PT ;  /* 0x000000ff0b00720c */ /* 0x000fe40003f85070 */
        /* <DEDUP_REMOVED lines=15> */
[----:B------:R-:W-:Y:S02]  /*d900*/  ISETP.NE.U32.AND P6, PT, R54, RZ, PT ;  /* 0x000000ff3600720c */ /* 0x000fe40003fc5070 */
[----:B------:R-:W-:Y:S02]  /*d910*/  LOP3.LUT R173, R4, 0x66, RZ, 0xfc, !PT ;  /* 0x0000006604ad7812 */ /* 0x000fe400078efcff */
[----:B------:R-:W-:Y:S01]  /*d920*/  SEL R54, R11, RZ, P3 ;  /* 0x000000ff0b367207 */ /* 0x000fe20001800000 */
[----:B--2---:R-:W-:-:S08]  /*d930*/  IMAD.WIDE R62, R5, 0x4, R176 ;  /* 0x00000004053e7825 */ /* 0x004fd000078e02b0 */
[----:B------:R3:W-:Y:S01]  /*d940*/  LDGSTS.E [R243+0x1e008], desc[UR16][R62.64], P6 ;  /* 0x1e0080003ef37fae */ /* 0x0007e2000b121850 */
[----:B------:R-:W-:-:S03]  /*d950*/  ISETP.GE.AND P6, PT, R173, UR4, PT ;  /* 0x00000004ad007c0c */ /* 0x000fc6000bfc6270 */
[----:B------:R3:W-:Y:S01]  /*d960*/  STL.64 [R1+0x158], R62 ;  /* 0x0001583e01007387 */ /* 0x0007e20000100a00 */
[----:B------:R-:W-:-:S03]  /*d970*/  SEL R11, RZ, 0x4, P6 ;  /* 0x00000004ff0b7807 */ /* 0x000fc60003000000 */
[----:B------:R-:W2:Y:S01]  /*d980*/  LDL.LU.64 R176, [R1+0x198] ;  /* 0x0001980001b07983 */ /* 0x000ea20000300a00 */
[----:B------:R-:W-:Y:S01]  /*d990*/  ISETP.NE.U32.AND P6, PT, R55, RZ, PT ;  /* 0x000000ff3700720c */ /* 0x000fe20003fc5070 */
[----:B---3--:R-:W-:-:S05]  /*d9a0*/  IMAD.WIDE R62, R5, 0x4, R174 ;  /* 0x00000004053e7825 */ /* 0x008fca00078e02ae */
[----:B------:R1:W-:Y:S04]  /*d9b0*/  STL.64 [R1+0x1c0], R62 ;  /* 0x0001c03e01007387 */ /* 0x0003e80000100a00 */
[----:B------:R-:W3:Y:S01]  /*d9c0*/  LDL.LU.64 R174, [R1+0x190] ;  /* 0x0001900001ae7983 */ /* 0x000ee20000300a00 */
[----:B------:R-:W-:-:S03]  /*d9d0*/  LOP3.LUT R173, R4, 0x8, RZ, 0xfc, !PT ;  /* 0x0000000804ad7812 */ /* 0x000fc600078efcff */
[----:B------:R1:W-:Y:S01]  /*d9e0*/  LDGSTS.E [R244+0x18000], desc[UR16][R62.64], P6 ;  /* 0x180000003ef47fae */ /* 0x0003e2000b121850 */
[----:B------:R-:W-:Y:S02]  /*d9f0*/  ISETP.GE.AND P6, PT, R173, UR4, PT ;  /* 0x00000004ad007c0c */ /* 0x000fe4000bfc6270 */
[----:B------:R-:W-:Y:S02]  /*da00*/  SEL R55, R11, RZ, P3 ;  /* 0x000000ff0b377207 */ /* 0x000fe40001800000 */
[----:B------:R-:W-:Y:S01]  /*da10*/  SEL R11, RZ, 0x4, P6 ;  /* 0x00000004ff0b7807 */ /* 0x000fe20003000000 */
[----:B-1----:R-:W-:Y:S01]  /*da20*/  IMAD.WIDE R62, R5, 0x4, R180 ;  /* 0x00000004053e7825 */ /* 0x002fe200078e02b4 */
[----:B------:R-:W-:-:S04]  /*da30*/  LOP3.LUT R181, R4, 0xa, RZ, 0xfc, !PT ;  /* 0x0000000a04b57812 */ /* 0x000fc800078efcff */
[----:B------:R1:W-:Y:S01]  /*da40*/  STL.64 [R1+0x1b0], R62 ;  /* 0x0001b03e01007387 */ /* 0x0003e20000100a00 */
[----:B------:R-:W-:-:S03]  /*da50*/  ISETP.GE.AND P6, PT, R181, UR4, PT ;  /* 0x00000004b5007c0c */ /* 0x000fc6000bfc6270 */
[----:B------:R-:W3:Y:S01]  /*da60*/  LDL.LU.64 R180, [R1+0x188] ;  /* 0x0001880001b47983 */ /* 0x000ee20000300a00 */
[----:B------:R-:W-:-:S03]  /*da70*/  SEL R11, R11, RZ, P3 ;  /* 0x000000ff0b0b7207 */ /* 0x000fc60001800000 */
[----:B------:R1:W-:Y:S01]  /*da80*/  LDGSTS.E [R244+0x18008], desc[UR16][R62.64], P0 ;  /* 0x180080003ef47fae */ /* 0x0003e20008121850 */
[----:B------:R-:W-:Y:S02]  /*da90*/  ISETP.NE.U32.AND P0, PT, R11, RZ, PT ;  /* 0x000000ff0b00720c */ /* 0x000fe40003f05070 */
[----:B------:R-:W-:Y:S01]  /*daa0*/  SEL R11, RZ, 0x4, P6 ;  /* 0x00000004ff0b7807 */ /* 0x000fe20003000000 */
[----:B-1----:R-:W-:Y:S01]  /*dab0*/  IMAD.WIDE R62, R5, 0x4, R178 ;  /* 0x00000004053e7825 */ /* 0x002fe200078e02b2 */
[----:B------:R-:W-:-:S04]  /*dac0*/  LOP3.LUT R179, R4, 0x28, RZ, 0xfc, !PT ;  /* 0x0000002804b37812 */ /* 0x000fc800078efcff */
[----:B------:R4:W-:Y:S01]  /*dad0*/  STL.64 [R1+0x1a8], R62 ;  /* 0x0001a83e01007387 */ /* 0x0009e20000100a00 */
[----:B------:R-:W-:-:S03]  /*dae0*/  ISETP.GE.AND P6, PT, R179, UR4, PT ;  /* 0x00000004b3007c0c */ /* 0x000fc6000bfc6270 */
        /* <DEDUP_REMOVED lines=17> */
[----:B------:R-:W-:Y:S01]  /*dc00*/  LOP3.LUT R173, R4, 0x68, RZ, 0xfc, !PT ;  /* 0x0000006804ad7812 */ /* 0x000fe200078efcff */
[----:B--2---:R-:W-:-:S05]  /*dc10*/  IMAD.WIDE R62, R5, 0x4, R176 ;  /* 0x00000004053e7825 */ /* 0x004fca00078e02b0 */
[----:B------:R3:W-:Y:S01]  /*dc20*/  LDGSTS.E [R244+0x1c000], desc[UR16][R62.64], P1 ;  /* 0x1c0000003ef47fae */ /* 0x0007e20008921850 */
[----:B------:R-:W-:Y:S02]  /*dc30*/  ISETP.NE.U32.AND P1, PT, R11, RZ, PT ;  /* 0x000000ff0b00720c */ /* 0x000fe40003f25070 */
[----:B------:R-:W-:Y:S01]  /*dc40*/  SEL R11, RZ, 0x4, P6 ;  /* 0x00000004ff0b7807 */ /* 0x000fe20003000000 */
[----:B------:R3:W-:Y:S01]  /*dc50*/  STL.64 [R1+0x198], R62 ;  /* 0x0001983e01007387 */ /* 0x0007e20000100a00 */
[----:B------:R-:W-:Y:S02]  /*dc60*/  ISETP.GE.AND P6, PT, R8, UR4, PT ;  /* 0x0000000408007c0c */ /* 0x000fe4000bfc6270 */
[----:B------:R-:W-:Y:S01]  /*dc70*/  SEL R11, R11, RZ, P3 ;  /* 0x000000ff0b0b7207 */ /* 0x000fe20001800000 */
[----:B------:R-:W2:Y:S01]  /*dc80*/  LDL.LU.64 R176, [R1+0x170] ;  /* 0x0001700001b07983 */ /* 0x000ea20000300a00 */
[----:B---3--:R-:W-:-:S05]  /*dc90*/  IMAD.WIDE R62, R5, 0x4, R174 ;  /* 0x00000004053e7825 */ /* 0x008fca00078e02ae */
[----:B------:R1:W-:Y:S01]  /*dca0*/  LDGSTS.E [R244+0x1c008], desc[UR16][R62.64], P2 ;  /* 0x1c0080003ef47fae */ /* 0x0003e20009121850 */
[----:B------:R-:W-:Y:S02]  /*dcb0*/  ISETP.NE.U32.AND P2, PT, R11, RZ, PT ;  /* 0x000000ff0b00720c */ /* 0x000fe40003f45070 */
[----:B------:R-:W-:Y:S02]  /*dcc0*/  SEL R11, RZ, 0x4, P6 ;  /* 0x00000004ff0b7807 */ /* 0x000fe40003000000 */
[----:B------:R-:W-:Y:S01]  /*dcd0*/  ISETP.NE.U32.AND P6, PT, R54, RZ, PT ;  /* 0x000000ff3600720c */ /* 0x000fe20003fc5070 */
[----:B------:R1:W-:Y:S04]  /*dce0*/  STL.64 [R1+0x190], R62 ;  /* 0x0001903e01007387 */ /* 0x0003e80000100a00 */
[----:B------:R-:W3:Y:S01]  /*dcf0*/  LDL.LU.64 R174, [R1+0x168] ;  /* 0x0001680001ae7983 */ /* 0x000ee20000300a00 */
[----:B-1----:R-:W-:-:S05]  /*dd00*/  IMAD.WIDE R62, R5, 0x4, R180 ;  /* 0x00000004053e7825 */ /* 0x002fca00078e02b4 */
[----:B------:R1:W-:Y:S04]  /*dd10*/  STL.64 [R1+0x188], R62 ;  /* 0x0001883e01007387 */ /* 0x0003e80000100a00 */
[----:B------:R1:W-:Y:S01]  /*dd20*/  LDGSTS.E [R244+0x1e000], desc[UR16][R62.64], P6 ;  /* 0x1e0000003ef47fae */ /* 0x0003e2000b121850 */
[----:B------:R-:W-:-:S03]  /*dd30*/  ISETP.GE.AND P6, PT, R173, UR4, PT ;  /* 0x00000004ad007c0c */ /* 0x000fc6000bfc6270 */
[----:B------:R-:W3:Y:S01]  /*dd40*/  LDL.LU.64 R180, [R1+0x160] ;  /* 0x0001600001b47983 */ /* 0x000ee20000300a00 */
[----:B------:R-:W-:Y:S02]  /*dd50*/  SEL R54, R11, RZ, P3 ;  /* 0x000000ff0b367207 */ /* 0x000fe40001800000 */
[----:B------:R-:W-:Y:S02]  /*dd60*/  SEL R11, RZ, 0x4, P6 ;  /* 0x00000004ff0b7807 */ /* 0x000fe40003000000 */
[----:B------:R-:W-:Y:S01]  /*dd70*/  ISETP.NE.U32.AND P6, PT, R55, RZ, PT ;  /* 0x000000ff3700720c */ /* 0x000fe20003fc5070 */
[----:B-1----:R-:W-:-:S05]  /*dd80*/  IMAD.WIDE R62, R5, 0x4, R178 ;  /* 0x00000004053e7825 */ /* 0x002fca00078e02b2 */
[----:B------:R4:W-:Y:S04]  /*dd90*/  STL.64 [R1+0x180], R62 ;  /* 0x0001803e01007387 */ /* 0x0009e80000100a00 */
[----:B------:R-:W3:Y:S01]  /*dda0*/  LDL.LU.64 R178, [R1+0x150] ;  /* 0x0001500001b27983 */ /* 0x000ee20000300a00 */
[----:B------:R-:W-:-:S03]  /*ddb0*/  LOP3.LUT R173, R4, 0x6a, RZ, 0xfc, !PT ;  /* 0x0000006a04ad7812 */ /* 0x000fc600078efcff */
[----:B------:R4:W-:Y:S01]  /*ddc0*/  LDGSTS.E [R244+0x1e008], desc[UR16][R62.64], P6 ;  /* 0x1e0080003ef47fae */ /* 0x0009e2000b121850 */
[----:B------:R-:W-:Y:S02]  /*ddd0*/  ISETP.GE.AND P6, PT, R173, UR4, PT ;  /* 0x00000004ad007c0c */ /* 0x000fe4000bfc6270 */
[----:B------:R-:W-:Y:S02]  /*dde0*/  LOP3.LUT R173, R4, 0xc, RZ, 0xfc, !PT ;  /* 0x0000000c04ad7812 */ /* 0x000fe400078efcff */
[----:B------:R-:W-:Y:S02]  /*ddf0*/  SEL R55, R11, RZ, P3 ;  /* 0x000000ff0b377207 */ /* 0x000fe40001800000 */
[----:B------:R-:W-:Y:S01]  /*de00*/  SEL R11, RZ, 0x4, P6 ;  /* 0x00000004ff0b7807 */ /* 0x000fe20003000000 */
[----:B----4-:R-:W-:Y:S01]  /*de10*/  IMAD.WIDE R62, R5, 0x4, R182 ;  /* 0x00000004053e7825 */ /* 0x010fe200078e02b6 */
[----:B------:R-:W-:-:S04]  /*de20*/  ISETP.GE.AND P6, PT, R173, UR4, PT ;  /* 0x00000004ad007c0c */ /* 0x000fc8000bfc6270 */
[----:B------:R2:W-:Y:S04]  /*de30*/  STL.64 [R1+0x178], R62 ;  /* 0x0001783e01007387 */ /* 0x0005e80000100a00 */
[----:B------:R-:W4:Y:S01]  /*de40*/  LDL.LU.64 R172, [R1+0x148] ;  /* 0x0001480001ac7983 */ /* 0x000f220000300a00 */
[----:B------:R-:W-:-:S03]  /*de50*/  SEL R11, R11, RZ, P3 ;  /* 0x000000ff0b0b7207 */ /* 0x000fc60001800000 */
[----:B------:R2:W-:Y:S01]  /*de60*/  LDGSTS.E [R245+0x18000], desc[UR16][R62.64], P0 ;  /* 0x180000003ef57fae */ /* 0x0005e20008121850 */
[----:B------:R-:W-:Y:S02]  /*de70*/  ISETP.NE.U32.AND P0, PT, R11, RZ, PT ;  /* 0x000000ff0b00720c */ /* 0x000fe40003f05070 */
[----:B------:R-:W-:-:S04]  /*de80*/  SEL R11, RZ, 0x4, P6 ;  /* 0x00000004ff0b7807 */ /* 0x000fc80003000000 */
[----:B------:R-:W-:Y:S01]  /*de90*/  SEL R11, R11, RZ, P3 ;  /* 0x000000ff0b0b7207 */ /* 0x000fe20001800000 */
[----:B--2---:R-:W-:Y:S01]  /*dea0*/  IMAD.WIDE R62, R5, 0x4, R176 ;  /* 0x00000004053e7825 */ /* 0x004fe200078e02b0 */
[----:B------:R-:W-:-:S04]  /*deb0*/  LOP3.LUT R177, R4, 0xe, RZ, 0xfc, !PT ;  /* 0x0000000e04b17812 */ /* 0x000fc800078efcff */
[----:B------:R-:W-:Y:S01]  /*dec0*/  ISETP.GE.AND P6, PT, R177, UR4, PT ;  /* 0x00000004b1007c0c */ /* 0x000fe2000bfc6270 */
[----:B------:R3:W-:Y:S01]  /*ded0*/  LDGSTS.E [R245+0x18008], desc[UR16][R62.64], P4 ;  /* 0x180080003ef57fae */ /* 0x0007e2000a121850 */
[----:B------:R-:W-:Y:S02]  /*dee0*/  ISETP.NE.U32.AND P4, PT, R11, RZ, PT ;  /* 0x000000ff0b00720c */ /* 0x000fe40003f85070 */
[----:B------:R-:W-:Y:S01]  /*def0*/  SEL R11, RZ, 0x4, P6 ;  /* 0x00000004ff0b7807 */ /* 0x000fe20003000000 */
[----:B------:R3:W-:Y:S01]  /*df00*/  STL.64 [R1+0x170], R62 ;  /* 0x0001703e01007387 */ /* 0x0007e20000100a00 */
[----:B------:R-:W-:Y:S02]  /*df10*/  LOP3.LUT R177, R4, 0x2c, RZ, 0xfc, !PT ;  /* 0x0000002c04b17812 */ /* 0x000fe400078efcff */
[----:B------:R-:W-:Y:S01]  /*df20*/  SEL R11, R11, RZ, P3 ;  /* 0x000000ff0b0b7207 */ /* 0x000fe20001800000 */
[----:B------:R-:W2:Y:S01]  /*df30*/  LDL.LU.64 R184, [R1+0x140] ;  /* 0x0001400001b87983 */ /* 0x000ea20000300a00 */
[----:B------:R-:W-:Y:S01]  /*df40*/  ISETP.GE.AND P6, PT, R177, UR4, PT ;  /* 0x00000004b1007c0c */ /* 0x000fe2000bfc6270 */
[----:B---3--:R-:W-:-:S05]  /*df50*/  IMAD.WIDE R62, R5, 0x4, R174 ;  /* 0x00000004053e7825 */ /* 0x008fca00078e02ae */
[----:B------:R1:W-:Y:S01]  /*df60*/  LDGSTS.E [R245+0x1a000], desc[UR16][R62.64], P5 ;  /* 0x1a0000003ef57fae */ /* 0x0003e2000a921850 */
[----:B------:R-:W-:Y:S02]  /*df70*/  ISETP.NE.U32.AND P5, PT, R11, RZ, PT ;  /* 0x000000ff0b00720c */ /* 0x000fe40003fa5070 */
[----:B------:R-:W-:Y:S01]  /*df80*/  SEL R11, RZ, 0x4, P6 ;  /* 0x00000004ff0b7807 */ /* 0x000fe20003000000 */
[----:B------:R1:W-:Y:S03]  /*df90*/  STL.64 [R1+0x168], R62 ;  /* 0x0001683e01007387 */ /* 0x0003e60000100a00 */
[----:B------:R-:W-:Y:S01]  /*dfa0*/  SEL R11, R11, RZ, P3 ;  /* 0x000000ff0b0b7207 */ /* 0x000fe20001800000 */
[----:B------:R-:W3:Y:S01]  /*dfb0*/  LDL.LU.64 R182, [R1+0x130] ;  /* 0x0001300001b67983 */ /* 0x000ee20000300a00 */
[----:B-1----:R-:W-:Y:S01]  /*dfc0*/  IMAD.WIDE R62, R5, 0x4, R180 ;  /* 0x00000004053e7825 */ /* 0x002fe200078e02b4 */
[----:B------:R-:W-:-:S04]  /*dfd0*/  LOP3.LUT R181, R4, 0x2e, RZ, 0xfc, !PT ;  /* 0x0000002e04b57812 */ /* 0x000fc800078efcff */
[----:B------:R-:W-:Y:S01]  /*dfe0*/  ISETP.GE.AND P6, PT, R181, UR4, PT ;  /* 0x00000004b5007c0c */ /* 0x000fe2000bfc6270 */
        /* <DEDUP_REMOVED lines=11> */
[----:B------:R-:W-:Y:S02]  /*e0a0*/  SEL R11, RZ, 0x4, P6 ;  /* 0x00000004ff0b7807 */ /* 0x000fe40003000000 */
[----:B------:R-:W-:Y:S01]  /*e0b0*/  ISETP.NE.U32.AND P6, PT, R54, RZ, PT ;  /* 0x000000ff3600720c */ /* 0x000fe20003fc5070 */
[----:B------:R4:W-:Y:S04]  /*e0c0*/  STL.64 [R1+0x150], R62 ;  /* 0x0001503e01007387 */ /* 0x0009e80000100a00 */
[----:B------:R-:W3:Y:S01]  /*e0d0*/  LDL.LU.64 R174, [R1+0x120] ;  /* 0x0001200001ae7983 */ /* 0x000ee20000300a00 */
[----:B------:R-:W-:-:S03]  /*e0e0*/  LOP3.LUT R179, R4, 0x4e, RZ, 0xfc, !PT ;  /* 0x0000004e04b37812 */ /* 0x000fc600078efcff */
[----:B------:R-:W3:Y:S01]  /*e0f0*/  LDL.LU.64 R180, [R1+0x118] ;  /* 0x0001180001b47983 */ /* 0x000ee20000300a00 */
[----:B----4-:R-:W-:-:S05]  /*e100*/  IMAD.WIDE R62, R5, 0x4, R172 ;  /* 0x00000004053e7825 */ /* 0x010fca00078e02ac */
[----:B------:R2:W-:Y:S01]  /*e110*/  LDGSTS.E [R245+0x1c008], desc[UR16][R62.64], P6 ;  /* 0x1c0080003ef57fae */ /* 0x0005e2000b121850 */
[----:B------:R-:W-:-:S03]  /*e120*/  ISETP.GE.AND P6, PT, R179, UR4, PT ;  /* 0x00000004b3007c0c */ /* 0x000fc6000bfc6270 */
[----:B------:R2:W-:Y:S04]  /*e130*/  STL.64 [R1+0x148], R62 ;  /* 0x0001483e01007387 */ /* 0x0005e80000100a00 */
[----:B------:R-:W4:Y:S01]  /*e140*/  LDL.LU.64 R178, [R1+0x100] ;  /* 0x0001000001b27983 */ /* 0x000f220000300a00 */
[----:B------:R-:W-:Y:S02]  /*e150*/  SEL R54, R11, RZ, P3 ;  /* 0x000000ff0b367207 */ /* 0x000fe40001800000 */
[----:B------:R-:W-:Y:S02]  /*e160*/  SEL R11, RZ, 0x4, P6 ;  /* 0x00000004ff0b7807 */ /* 0x000fe40003000000 */
[----:B------:R-:W-:Y:S01]  /*e170*/  ISETP.NE.U32.AND P6, PT, R55, RZ, PT ;  /* 0x000000ff3700720c */ /* 0x000fe20003fc5070 */
[----:B--2---:R-:W-:-:S05]  /*e180*/  IMAD.WIDE R62, R5, 0x4, R184 ;  /* 0x00000004053e7825 */ /* 0x004fca00078e02b8 */
[----:B------:R3:W-:Y:S07]  /*e190*/  STL.64 [R1+0x140], R62 ;  /* 0x0001403e01007387 */ /* 0x0007ee0000100a00 */
[----:B------:R3:W-:Y:S02]  /*e1a0*/  LDGSTS.E [R245+0x1e000], desc[UR16][R62.64], P6 ;  /* 0x1e0000003ef57fae */ /* 0x0007e4000b121850 */
[----:B---3--:R-:W-:-:S05]  /*e1b0*/  IMAD.WIDE R62, R5, 0x4, R182 ;  /* 0x00000004053e7825 */ /* 0x008fca00078e02b6 */
[----:B------:R1:W-:Y:S04]  /*e1c0*/  STL.64 [R1+0x130], R62 ;  /* 0x0001303e01007387 */ /* 0x0003e80000100a00 */
[----:B------:R1:W-:Y:S02]  /*e1d0*/  LDGSTS.E [R245+0x1e008], desc[UR16][R62.64], P0 ;  /* 0x1e0080003ef57fae */ /* 0x0003e40008121850 */
[----:B-1----:R-:W-:-:S05]  /*e1e0*/  IMAD.WIDE R62, R5, 0x4, R176 ;  /* 0x00000004053e7825 */ /* 0x002fca00078e02b0 */
        /* <DEDUP_REMOVED lines=8> */
[----:B----4-:R-:W-:-:S05]  /*e270*/  IMAD.WIDE R62, R5, 0x4, R178 ;  /* 0x00000004053e7825 */ /* 0x010fca00078e02b2 */
[----:B------:R-:W-:Y:S04]  /*e280*/  STL.64 [R1+0x100], R62 ;  /* 0x0001003e01007387 */ /* 0x000fe80000100a00 */
[----:B------:R-:W2:Y:S01]  /*e290*/  LDL.LU.64 R178, [R1+0xe8] ;  /* 0x0000e80001b27983 */ /* 0x000ea20000300a00 */
[C---:B------:R-:W-:Y:S02]  /*e2a0*/  LOP3.LUT R173, R4.reuse, 0x6c, RZ, 0xfc, !PT ;  /* 0x0000006c04ad7812 */ /* 0x040fe400078efcff */
[----:B------:R-:W-:Y:S01]  /*e2b0*/  SEL R55, R11, RZ, P3 ;  /* 0x000000ff0b377207 */ /* 0x000fe20001800000 */
[----:B------:R-:W-:Y:S01]  /*e2c0*/  LDGSTS.E [R246+0x1a008], desc[UR16][R62.64], P2 ;  /* 0x1a0080003ef67fae */ /* 0x000fe20009121850 */
[----:B------:R-:W-:Y:S02]  /*e2d0*/  ISETP.GE.AND P6, PT, R173, UR4, PT ;  /* 0x00000004ad007c0c */ /* 0x000fe4000bfc6270 */
[----:B------:R-:W-:-:S02]  /*e2e0*/  LOP3.LUT R173, R4, 0x6e, RZ, 0xfc, !PT ;  /* 0x0000006e04ad7812 */ /* 0x000fc400078efcff */
        /* <DEDUP_REMOVED lines=17> */
[----:B------:R-:W-:-:S02]  /*e400*/  SEL R11, R11, RZ, P3 ;  /* 0x000000ff0b0b7207 */ /* 0x000fc40001800000 */
        /* <DEDUP_REMOVED lines=8> */
[----:B------:R-:W-:Y:S01]  /*e490*/  IMAD.WIDE R2, R5, 0x4, R2 ;  /* 0x0000000405027825 */ /* 0x000fe200078e0202 */
[----:B------:R-:W-:Y:S02]  /*e4a0*/  LOP3.LUT R177, R4, 0x50, RZ, 0xfc, !PT ;  /* 0x0000005004b17812 */ /* 0x000fe400078efcff */
[----:B------:R-:W-:-:S09]  /*e4b0*/  SEL R54, R11, RZ, P3 ;  /* 0x000000ff0b367207 */ /* 0x000fd20001800000 */
[----:B------:R-:W-:Y:S01]  /*e4c0*/  LDGSTS.E [R246+0x1c000], desc[UR16][R2.64], P6 ;  /* 0x1c00000002f67fae */ /* 0x000fe2000b121850 */
[----:B------:R-:W-:-:S04]  /*e4d0*/  ISETP.GE.AND P6, PT, R177, UR4, PT ;  /* 0x00000004b1007c0c */ /* 0x000fc8000bfc6270 */
[----:B------:R-:W-:Y:S02]  /*e4e0*/  SEL R11, RZ, 0x4, P6 ;  /* 0x00000004ff0b7807 */ /* 0x000fe40003000000 */
[----:B------:R-:W-:Y:S01]  /*e4f0*/  ISETP.NE.U32.AND P6, PT, R55, RZ, PT ;  /* 0x000000ff3700720c */ /* 0x000fe20003fc5070 */
[----:B------:R-:W-:Y:S01]  /*e500*/  IMAD.WIDE R148, R5, 0x4, R148 ;  /* 0x0000000405947825 */ /* 0x000fe200078e0294 */
[----:B------:R-:W-:Y:S02]  /*e510*/  LOP3.LUT R177, R4, 0x52, RZ, 0xfc, !PT ;  /* 0x0000005204b17812 */ /* 0x000fe400078efcff */
[----:B------:R-:W-:Y:S01]  /*e520*/  SEL R55, R11, RZ, P3 ;  /* 0x000000ff0b377207 */ /* 0x000fe20001800000 */
[----:B------:R-:W-:-:S08]  /*e530*/  IMAD.WIDE R150, R5, 0x4, R150 ;  /* 0x0000000405967825 */ /* 0x000fd000078e0296 */
[----:B------:R1:W-:Y:S01]  /*e540*/  LDGSTS.E [R246+0x1c008], desc[UR16][R148.64], P6 ;  /* 0x1c00800094f67fae */ /* 0x0003e2000b121850 */
        /* <DEDUP_REMOVED lines=17> */
[----:B------:R3:W-:Y:S01]  /*e660*/  LDGSTS.E [R247+0x18000], desc[UR16][R218.64], P5 ;  /* 0x18000000daf77fae */ /* 0x0007e2000a921850 */
[----:B------:R-:W-:Y:S02]  /*e670*/  ISETP.GE.AND P6, PT, R177, UR4, PT ;  /* 0x00000004b1007c0c */ /* 0x000fe4000bfc6270 */
[----:B------:R-:W-:Y:S02]  /*e680*/  SEL R11, R11, RZ, P3 ;  /* 0x000000ff0b0b7207 */ /* 0x000fe40001800000 */
[----:B------:R-:W-:Y:S02]  /*e690*/  LOP3.LUT R177, R4, 0x16, RZ, 0xfc, !PT ;  /* 0x0000001604b17812 */ /* 0x000fe400078efcff */
[----:B------:R-:W-:Y:S02]  /*e6a0*/  ISETP.NE.U32.AND P5, PT, R11, RZ, PT ;  /* 0x000000ff0b00720c */ /* 0x000fe40003fa5070 */
[----:B------:R-:W-:-:S02]  /*e6b0*/  SEL R11, RZ, 0x4, P6 ;  /* 0x00000004ff0b7807 */ /* 0x000fc40003000000 */
[----:B------:R-:W-:Y:S02]  /*e6c0*/  ISETP.GE.AND P6, PT, R177, UR4, PT ;  /* 0x00000004b1007c0c */ /* 0x000fe4000bfc6270 */
[----:B------:R-:W-:Y:S01]  /*e6d0*/  SEL R11, R11, RZ, P3 ;  /* 0x000000ff0b0b7207 */ /* 0x000fe20001800000 */
[----:B------:R4:W-:Y:S01]  /*e6e0*/  STL.64 [R1+0x3c0], R2 ;  /* 0x0003c00201007387 */ /* 0x0009e20000100a00 */
[C---:B------:R-:W-:Y:S01]  /*e6f0*/  IMAD.WIDE R154, R5.reuse, 0x4, R154 ;  /* 0x00000004059a7825 */ /* 0x040fe200078e029a */
[----:B------:R-:W-:Y:S02]  /*e700*/  LOP3.LUT R177, R4, 0x34, RZ, 0xfc, !PT ;  /* 0x0000003404b17812 */ /* 0x000fe400078efcff */
[----:B------:R1:W-:Y:S04]  /*e710*/  STL.64 [R1+0x3c8], R148 ;  /* 0x0003c89401007387 */ /* 0x0003e80000100a00 */
[----:B------:R3:W-:Y:S04]  /*e720*/  STL.64 [R1+0x3d0], R150 ;  /* 0x0003d09601007387 */ /* 0x0007e80000100a00 */
[----:B------:R3:W-:Y:S04]  /*e730*/  STL.64 [R1+0x3d8], R152 ;  /* 0x0003d89801007387 */ /* 0x0007e80000100a00 */
[----:B------:R-:W-:Y:S01]  /*e740*/  STL.64 [R1+0x3e0], R218 ;  /* 0x0003e0da01007387 */ /* 0x000fe20000100a00 */
[----:B------:R-:W-:-:S04]  /*e750*/  IMAD.WIDE R156, R5, 0x4, R156 ;  /* 0x00000004059c7825 */ /* 0x000fc800078e029c */
[----:B------:R-:W-:-:S04]  /*e760*/  IMAD.WIDE R158, R5, 0x4, R158 ;  /* 0x00000004059e7825 */ /* 0x000fc800078e029e */
[----:B--2---:R-:W-:-:S05]  /*e770*/  IMAD.WIDE R216, R5, 0x4, R178 ;  /* 0x0000000405d87825 */ /* 0x004fca00078e02b2 */
[----:B------:R2:W-:Y:S01]  /*e780*/  LDGSTS.E [R247+0x18008], desc[UR16][R216.64], P1 ;  /* 0x18008000d8f77fae */ /* 0x0005e20008921850 */
[----:B------:R-:W-:Y:S02]  /*e790*/  ISETP.NE.U32.AND P1, PT, R11, RZ, PT ;  /* 0x000000ff0b00720c */ /* 0x000fe40003f25070 */
[----:B------:R-:W-:Y:S01]  /*e7a0*/  SEL R11, RZ, 0x4, P6 ;  /* 0x00000004ff0b7807 */ /* 0x000fe20003000000 */
[----:B------:R-:W-:Y:S01]  /*e7b0*/  STL.64 [R1+0x3e8], R216 ;  /* 0x0003e8d801007387 */ /* 0x000fe20000100a00 */
[----:B------:R-:W-:Y:S02]  /*e7c0*/  ISETP.GE.AND P6, PT, R177, UR4, PT ;  /* 0x00000004b1007c0c */ /* 0x000fe4000bfc6270 */
[----:B------:R-:W-:Y:S01]  /*e7d0*/  SEL R11, R11, RZ, P3 ;  /* 0x000000ff0b0b7207 */ /* 0x000fe20001800000 */
[----:B------:R-:W-:Y:S04]  /*e7e0*/  STL.64 [R1+0x3f0], R154 ;  /* 0x0003f09a01007387 */ /* 0x000fe80000100a00 */
[----:B------:R-:W4:Y:S04]  /*e7f0*/  LDL.LU.64 R176, [R1+0xe0] ;  /* 0x0000e00001b07983 */ /* 0x000f280000300a00 */
[----:B------:R2:W-:Y:S01]  /*e800*/  LDGSTS.E [R247+0x1a000], desc[UR16][R154.64], P2 ;  /* 0x1a0000009af77fae */ /* 0x0005e20009121850 */
[----:B------:R-:W-:-:S02]  /*e810*/  ISETP.NE.U32.AND P2, PT, R11, RZ, PT ;  /* 0x000000ff0b00720c */ /* 0x000fc40003f45070 */
[----:B------:R-:W-:Y:S01]  /*e820*/  SEL R11, RZ, 0x4, P6 ;  /* 0x00000004ff0b7807 */ /* 0x000fe20003000000 */
[----:B------:R-:W3:Y:S01]  /*e830*/  LDL.LU.64 R174, [R1+0xd8] ;  /* 0x0000d80001ae7983 */ /* 0x000ee20000300a00 */
[----:B------:R-:W-:Y:S02]  /*e840*/  ISETP.NE.U32.AND P6, PT, R54, RZ, PT ;  /* 0x000000ff3600720c */ /* 0x000fe40003fc5070 */
[----:B------:R-:W-:Y:S01]  /*e850*/  LOP3.LUT R179, R4, 0x36, RZ, 0xfc, !PT ;  /* 0x0000003604b37812 */ /* 0x000fe200078efcff */
[----:B------:R-:W2:Y:S01]  /*e860*/  LDL.LU.64 R180, [R1+0xb0] ;  /* 0x0000b00001b47983 */ /* 0x000ea20000300a00 */
[----:B------:R-:W-:-:S09]  /*e870*/  SEL R54, R11, RZ, P3 ;  /* 0x000000ff0b367207 */ /* 0x000fd20001800000 */
[----:B------:R-:W-:Y:S01]  /*e880*/  LDGSTS.E [R247+0x1a008], desc[UR16][R156.64], P6 ;  /* 0x1a0080009cf77fae */ /* 0x000fe2000b121850 */
[----:B------:R-:W-:-:S04]  /*e890*/  ISETP.GE.AND P6, PT, R179, UR4, PT ;  /* 0x00000004b3007c0c */ /* 0x000fc8000bfc6270 */
[----:B------:R-:W-:Y:S02]  /*e8a0*/  SEL R11, RZ, 0x4, P6 ;  /* 0x00000004ff0b7807 */ /* 0x000fe40003000000 */
[----:B------:R-:W-:Y:S02]  /*e8b0*/  ISETP.NE.U32.AND P6, PT, R55, RZ, PT ;  /* 0x000000ff3700720c */ /* 0x000fe40003fc5070 */
[----:B------:R-:W-:Y:S02]  /*e8c0*/  LOP3.LUT R179, R4, 0x54, RZ, 0xfc, !PT ;  /* 0x0000005404b37812 */ /* 0x000fe400078efcff */
[----:B------:R-:W-:-:S09]  /*e8d0*/  SEL R55, R11, RZ, P3 ;  /* 0x000000ff0b377207 */ /* 0x000fd20001800000 */
[----:B------:R-:W-:Y:S01]  /*e8e0*/  LDGSTS.E [R247+0x1c000], desc[UR16][R158.64], P6 ;  /* 0x1c0000009ef77fae */ /* 0x000fe2000b121850 */
[----:B------:R-:W-:Y:S02]  /*e8f0*/  ISETP.GE.AND P6, PT, R179, UR4, PT ;  /* 0x00000004b3007c0c */ /* 0x000fe4000bfc6270 */
[----:B------:R-:W-:Y:S02]  /*e900*/  LOP3.LUT R179, R4, 0x56, RZ, 0xfc, !PT ;  /* 0x0000005604b37812 */ /* 0x000fe400078efcff */
[----:B------:R-:W-:Y:S02]  /*e910*/  SEL R11, RZ, 0x4, P6 ;  /* 0x00000004ff0b7807 */ /* 0x000fe40003000000 */
[----:B------:R-:W-:Y:S02]  /*e920*/  ISETP.GE.AND P6, PT, R179, UR4, PT ;  /* 0x00000004b3007c0c */ /* 0x000fe4000bfc6270 */
[----:B------:R-:W2:Y:S04]  /*e930*/  LDL.LU.64 R178, [R1+0xa8] ;  /* 0x0000a80001b27983 */ /* 0x000ea80000300a00 */
[----:B------:R-:W2:Y:S04]  /*e940*/  LDL.LU.64 R182, [R1+0xd0] ;  /* 0x0000d00001b67983 */ /* 0x000ea80000300a00 */
[----:B------:R-:W2:Y:S01]  /*e950*/  LDL.LU.64 R184, [R1+0xc8] ;  /* 0x0000c80001b87983 */ /* 0x000ea20000300a00 */
[----:B------:R-:W-:Y:S01]  /*e960*/  IMAD.WIDE R160, R5, 0x4, R160 ;  /* 0x0000000405a07825 */ /* 0x000fe200078e02a0 */
[----:B------:R-:W-:-:S04]  /*e970*/  SEL R11, R11, RZ, P3 ;  /* 0x000000ff0b0b7207 */ /* 0x000fc80001800000 */
[----:B------:R-:W-:Y:S01]  /*e980*/  LDGSTS.E [R247+0x1c008], desc[UR16][R160.64], P0 ;  /* 0x1c008000a0f77fae */ /* 0x000fe20008121850 */
        /* <DEDUP_REMOVED lines=10> */
[----:B------:R-:W-:Y:S02]  /*ea30*/  LOP3.LUT R173, R4, 0x76, RZ, 0xfc, !PT ;  /* 0x0000007604ad7812 */ /* 0x000fe400078efcff */
[----:B------:R-:W-:Y:S02]  /*ea40*/  SEL R11, R11, RZ, P3 ;  /* 0x000000ff0b0b7207 */ /* 0x000fe40001800000 */
[----:B------:R-:W-:Y:S01]  /*ea50*/  ISETP.GE.AND P6, PT, R173, UR4, PT ;  /* 0x00000004ad007c0c */ /* 0x000fe2000bfc6270 */
[----:B------:R-:W-:Y:S01]  /*ea60*/  LDGSTS.E [R247+0x1e008], desc[UR16][R164.64], P5 ;  /* 0x1e008000a4f77fae */ /* 0x000fe2000a921850 */
[----:B------:R-:W-:Y:S02]  /*ea70*/  ISETP.NE.U32.AND P5, PT, R11, RZ, PT ;  /* 0x000000ff0b00720c */ /* 0x000fe40003fa5070 */
[----:B------:R-:W-:-:S02]  /*ea80*/  SEL R11, RZ, 0x4, P6 ;  /* 0x00000004ff0b7807 */ /* 0x000fc40003000000 */
[----:B------:R-:W-:Y:S02]  /*ea90*/  ISETP.GE.AND P6, PT, R0, UR4, PT ;  /* 0x0000000400007c0c */ /* 0x000fe4000bfc6270 */
[----:B------:R-:W-:Y:S02]  /*eaa0*/  SEL R11, R11, RZ, P3 ;  /* 0x000000ff0b0b7207 */ /* 0x000fe40001800000 */
[----:B------:R-:W-:Y:S01]  /*eab0*/  LOP3.LUT R95, R4, 0x7a, RZ, 0xfc, !PT ;  /* 0x0000007a045f7812 */ /* 0x000fe200078efcff */
[----:B------:R-:W-:-:S04]  /*eac0*/  IMAD.WIDE R186, R5, 0x4, R186 ;  /* 0x0000000405ba7825 */ /* 0x000fc800078e02ba */
[----:B----4-:R-:W-:Y:S01]  /*ead0*/  IMAD.WIDE R166, R5, 0x4, R176 ;  /* 0x0000000405a67825 */ /* 0x010fe200078e02b0 */
[----:B------:R-:W-:-:S04]  /*eae0*/  LOP3.LUT R177, R4, 0x1a, RZ, 0xfc, !PT ;  /* 0x0000001a04b17812 */ /* 0x000fc800078efcff */
[----:B------:R-:W-:Y:S01]  /*eaf0*/  LDGSTS.E [R248+0x18000], desc[UR16][R166.64], P1 ;  /* 0x18000000a6f87fae */ /* 0x000fe20008921850 */
[----:B------:R-:W-:Y:S02]  /*eb00*/  ISETP.NE.U32.AND P1, PT, R11, RZ, PT ;  /* 0x000000ff0b00720c */ /* 0x000fe40003f25070 */
[----:B------:R-:W-:Y:S01]  /*eb10*/  SEL R11, RZ, 0x4, P6 ;  /* 0x00000004ff0b7807 */ /* 0x000fe20003000000 */
[----:B---3--:R-:W-:Y:S01]  /*eb20*/  IMAD.WIDE R168, R5, 0x4, R174 ;  /* 0x0000000405a87825 */ /* 0x008fe200078e02ae */
[----:B------:R-:W-:Y:S02]  /*eb30*/  ISETP.GE.AND P6, PT, R177, UR4, PT ;  /* 0x00000004b1007c0c */ /* 0x000fe4000bfc6270 */
[----:B------:R-:W-:Y:S02]  /*eb40*/  SEL R11, R11, RZ, P3 ;  /* 0x000000ff0b0b7207 */ /* 0x000fe40001800000 */
[----:B------:R-:W-:Y:S02]  /*eb50*/  LDGSTS.E [R248+0x18008], desc[UR16][R168.64], P2 ;  /* 0x18008000a8f87fae */ /* 0x000fe40009121850 */
[----:B------:R-:W-:-:S02]  /*eb60*/  ISETP.NE.U32.AND P2, PT, R11, RZ, PT ;  /* 0x000000ff0b00720c */ /* 0x000fc40003f45070 */
[----:B------:R-:W-:Y:S02]  /*eb70*/  SEL R11, RZ, 0x4, P6 ;  /* 0x00000004ff0b7807 */ /* 0x000fe40003000000 */
[----:B------:R-:W-:Y:S01]  /*eb80*/  ISETP.NE.U32.AND P6, PT, R54, RZ, PT ;  /* 0x000000ff3600720c */ /* 0x000fe20003fc5070 */
[----:B--2---:R-:W-:Y:S01]  /*eb90*/  IMAD.WIDE R170, R5, 0x4, R180 ;  /* 0x0000000405aa7825 */ /* 0x004fe200078e02b4 */
[----:B------:R-:W-:Y:S02]  /*eba0*/  LOP3.LUT R177, R4, 0x38, RZ, 0xfc, !PT ;  /* 0x0000003804b17812 */ /* 0x000fe400078efcff */
[----:B------:R-:W-:-:S09]  /*ebb0*/  SEL R54, R11, RZ, P3 ;  /* 0x000000ff0b367207 */ /* 0x000fd20001800000 */
[----:B------:R-:W-:Y:S01]  /*ebc0*/  LDGSTS.E [R248+0x1a000], desc[UR16][R170.64], P6 ;  /* 0x1a000000aaf87fae */ /* 0x000fe2000b121850 */
[----:B------:R-:W-:-:S04]  /*ebd0*/  ISETP.GE.AND P6, PT, R177, UR4, PT ;  /* 0x00000004b1007c0c */ /* 0x000fc8000bfc6270 */
[----:B------:R-:W-:Y:S02]  /*ebe0*/  SEL R11, RZ, 0x4, P6 ;  /* 0x00000004ff0b7807 */ /* 0x000fe40003000000 */
[----:B------:R-:W-:Y:S02]  /*ebf0*/  ISETP.NE.U32.AND P6, PT, R55, RZ, PT ;  /* 0x000000ff3700720c */ /* 0x000fe40003fc5070 */
[----:B------:R-:W-:Y:S01]  /*ec00*/  LOP3.LUT R177, R4, 0x3a, RZ, 0xfc, !PT ;  /* 0x0000003a04b17812 */ /* 0x000fe200078efcff */
[----:B------:R-:W-:Y:S01]  /*ec10*/  IMAD.WIDE R172, R5, 0x4, R178 ;  /* 0x0000000405ac7825 */ /* 0x000fe200078e02b2 */
[----:B------:R-:W-:-:S09]  /*ec20*/  SEL R55, R11, RZ, P3 ;  /* 0x000000ff0b377207 */ /* 0x000fd20001800000 */
[----:B------:R-:W-:Y:S01]  /*ec30*/  LDGSTS.E [R248+0x1a008], desc[UR16][R172.64], P6 ;  /* 0x1a008000acf87fae */ /* 0x000fe2000b121850 */
[----:B------:R-:W-:Y:S01]  /*ec40*/  ISETP.GE.AND P6, PT, R177, UR4, PT ;  /* 0x00000004b1007c0c */ /* 0x000fe2000bfc6270 */
[----:B------:R-:W-:Y:S01]  /*ec50*/  IMAD.WIDE R174, R5, 0x4, R200 ;  /* 0x0000000405ae7825 */ /* 0x000fe200078e02c8 */
[C---:B------:R-:W-:Y:S02]  /*ec60*/  LOP3.LUT R177, R4.reuse, 0x58, RZ, 0xfc, !PT ;  /* 0x0000005804b17812 */ /* 0x040fe400078efcff */
[----:B------:R-:W-:Y:S02]  /*ec70*/  SEL R11, RZ, 0x4, P6 ;  /* 0x00000004ff0b7807 */ /* 0x000fe40003000000 */
[----:B------:R-:W-:Y:S01]  /*ec80*/  ISETP.GE.AND P6, PT, R177, UR4, PT ;  /* 0x00000004b1007c0c */ /* 0x000fe2000bfc6270 */
[----:B------:R-:W-:Y:S01]  /*ec90*/  LDGSTS.E [R248+0x1c000], desc[UR16][R174.64], P0 ;  /* 0x1c000000aef87fae */ /* 0x000fe20008121850 */
        /* <DEDUP_REMOVED lines=26> */
[----:B------:R-:W-:-:S04]  /*ee40*/  SEL R11, R11, RZ, P3 ;  /* 0x000000ff0b0b7207 */ /* 0x000fc80001800000 */
[----:B------:R-:W-:Y:S02]  /*ee50*/  ISETP.NE.U32.AND P2, PT, R11, RZ, PT ;  /* 0x000000ff0b00720c */ /* 0x000fe40003f45070 */
[----:B------:R-:W-:Y:S02]  /*ee60*/  SEL R11, RZ, 0x4, P6 ;  /* 0x00000004ff0b7807 */ /* 0x000fe40003000000 */
[----:B------:R-:W-:Y:S01]  /*ee70*/  ISETP.NE.U32.AND P6, PT, R54, RZ, PT ;  /* 0x000000ff3600720c */ /* 0x000fe20003fc5070 */
[----:B------:R-:W-:Y:S01]  /*ee80*/  IMAD.WIDE R184, R5, 0x4, R184 ;  /* 0x0000000405b87825 */ /* 0x000fe200078e02b8 */
[----:B------:R-:W-:-:S11]  /*ee90*/  SEL R54, R11, RZ, P3 ;  /* 0x000000ff0b367207 */ /* 0x000fd60001800000 */
[----:B------:R-:W-:Y:S01]  /*eea0*/  LDGSTS.E [R249+0x18008], desc[UR16][R184.64], P6 ;  /* 0x18008000b8f97fae */ /* 0x000fe2000b121850 */
[----:B------:R-:W-:-:S04]  /*eeb0*/  ISETP.GE.AND P6, PT, R140, UR4, PT ;  /* 0x000000048c007c0c */ /* 0x000fc8000bfc6270 */
[----:B------:R-:W-:Y:S02]  /*eec0*/  SEL R11, RZ, 0x4, P6 ;  /* 0x00000004ff0b7807 */ /* 0x000fe40003000000 */
[----:B------:R-:W-:Y:S02]  /*eed0*/  ISETP.NE.U32.AND P6, PT, R55, RZ, PT ;  /* 0x000000ff3700720c */ /* 0x000fe40003fc5070 */
[----:B------:R-:W-:-:S11]  /*eee0*/  LOP3.LUT R95, R4, 0x3c, RZ, 0xfc, !PT ;  /* 0x0000003c045f7812 */ /* 0x000fd600078efcff */
[----:B------:R-:W-:Y:S01]  /*eef0*/  LDGSTS.E [R249+0x1a000], desc[UR16][R186.64], P6 ;  /* 0x1a000000baf97fae */ /* 0x000fe2000b121850 */
[----:B------:R-:W-:-:S03]  /*ef00*/  ISETP.GE.AND P6, PT, R95, UR4, PT ;  /* 0x000000045f007c0c */ /* 0x000fc6000bfc6270 */
[----:B------:R-:W2:Y:S04]  /*ef10*/  LDL.LU.64 R94, [R1+0xc0] ;  /* 0x0000c000015e7983 */ /* 0x000ea80000300a00 */
[----:B------:R-:W3:Y:S01]  /*ef20*/  LDL.LU.64 R98, [R1+0xb8] ;  /* 0x0000b80001627983 */ /* 0x000ee20000300a00 */
[----:B------:R-:W-:Y:S02]  /*ef30*/  SEL R55, R11, RZ, P3 ;  /* 0x000000ff0b377207 */ /* 0x000fe40001800000 */
[----:B------:R-:W-:Y:S01]  /*ef40*/  SEL R11, RZ, 0x4, P6 ;  /* 0x00000004ff0b7807 */ /* 0x000fe20003000000 */
[----:B------:R-:W-:Y:S01]  /*ef50*/  IMAD.WIDE R188, R5, 0x4, R188 ;  /* 0x0000000405bc7825 */ /* 0x000fe200078e02bc */
[----:B------:R-:W-:Y:S02]  /*ef60*/  LOP3.LUT R97, R4, 0x3e, RZ, 0xfc, !PT ;  /* 0x0000003e04617812 */ /* 0x000fe400078efcff */
[----:B------:R-:W-:-:S02]  /*ef70*/  SEL R11, R11, RZ, P3 ;  /* 0x000000ff0b0b7207 */ /* 0x000fc40001800000 */
[----:B------:R-:W-:Y:S01]  /*ef80*/  ISETP.GE.AND P6, PT, R97, UR4, PT ;  /* 0x0000000461007c0c */ /* 0x000fe2000bfc6270 */
        /* <DEDUP_REMOVED lines=9> */
[----:B------:R-:W-:Y:S02]  /*f020*/  SEL R11, RZ, 0x4, P6 ;  /* 0x00000004ff0b7807 */ /* 0x000fe40003000000 */
[C---:B------:R-:W-:Y:S01]  /*f030*/  LOP3.LUT R97, R4.reuse, 0x5e, RZ, 0xfc, !PT ;  /* 0x0000005e04617812 */ /* 0x040fe200078efcff */
[----:B------:R-:W-:Y:S01]  /*f040*/  IMAD.WIDE R192, R5, 0x4, R192 ;  /* 0x0000000405c07825 */ /* 0x000fe200078e02c0 */
[----:B------:R-:W-:Y:S02]  /*f050*/  SEL R11, R11, RZ, P3 ;  /* 0x000000ff0b0b7207 */ /* 0x000fe40001800000 */
[----:B------:R-:W-:Y:S02]  /*f060*/  ISETP.GE.AND P6, PT, R97, UR4, PT ;  /* 0x0000000461007c0c */ /* 0x000fe4000bfc6270 */
[----:B------:R-:W-:Y:S01]  /*f070*/  LOP3.LUT R97, R4, 0x7c, RZ, 0xfc, !PT ;  /* 0x0000007c04617812 */ /* 0x000fe200078efcff */
[----:B------:R-:W-:Y:S01]  /*f080*/  LDGSTS.E [R249+0x1c008], desc[UR16][R192.64], P5 ;  /* 0x1c008000c0f97fae */ /* 0x000fe2000a921850 */
[----:B------:R-:W-:-:S02]  /*f090*/  ISETP.NE.U32.AND P5, PT, R11, RZ, PT ;  /* 0x000000ff0b00720c */ /* 0x000fc40003fa5070 */
[----:B------:R-:W-:Y:S02]  /*f0a0*/  SEL R11, RZ, 0x4, P6 ;  /* 0x00000004ff0b7807 */ /* 0x000fe40003000000 */
[----:B------:R-:W-:Y:S02]  /*f0b0*/  ISETP.GE.AND P6, PT, R97, UR4, PT ;  /* 0x0000000461007c0c */ /* 0x000fe4000bfc6270 */
[----:B------:R-:W4:Y:S01]  /*f0c0*/  LDL.LU.64 R96, [R1+0xa0] ;  /* 0x0000a00001607983 */ /* 0x000f220000300a00 */
[----:B------:R-:W-:Y:S01]  /*f0d0*/  IMAD.WIDE R194, R5, 0x4, R194 ;  /* 0x0000000405c27825 */ /* 0x000fe200078e02c2 */
[----:B------:R-:W-:Y:S02]  /*f0e0*/  SEL R11, R11, RZ, P3 ;  /* 0x000000ff0b0b7207 */ /* 0x000fe40001800000 */
[----:B------:R-:W-:Y:S02]  /*f0f0*/  LOP3.LUT R101, R4, 0x7e, RZ, 0xfc, !PT ;  /* 0x0000007e04657812 */ /* 0x000fe400078efcff */
[----:B------:R-:W-:Y:S01]  /*f100*/  LDGSTS.E [R249+0x1e000], desc[UR16][R194.64], P1 ;  /* 0x1e000000c2f97fae */ /* 0x000fe20008921850 */
[----:B------:R-:W-:-:S02]  /*f110*/  ISETP.NE.U32.AND P1, PT, R11, RZ, PT ;  /* 0x000000ff0b00720c */ /* 0x000fc40003f25070 */
[----:B------:R-:W-:Y:S02]  /*f120*/  SEL R11, RZ, 0x4, P6 ;  /* 0x00000004ff0b7807 */ /* 0x000fe40003000000 */
[----:B------:R-:W-:Y:S02]  /*f130*/  ISETP.GE.AND P6, PT, R101, UR4, PT ;  /* 0x0000000465007c0c */ /* 0x000fe4000bfc6270 */
[----:B------:R-:W1:Y:S01]  /*f140*/  S2R R101, SR_TID.X ;  /* 0x0000000000657919 */ /* 0x000e620000002100 */
[C---:B--2---:R-:W-:Y:S02]  /*f150*/  IMAD.WIDE R198, R5.reuse, 0x4, R94 ;  /* 0x0000000405c67825 */ /* 0x044fe400078e025e */
[----:B------:R-:W2:Y:S04]  /*f160*/  LDL.LU.64 R94, [R1+0x98] ;  /* 0x00009800015e7983 */ /* 0x000ea80000300a00 */
[----:B------:R-:W2:Y:S01]  /*f170*/  LDL.LU.64 R2, [R1+0x1c8] ;  /* 0x0001c80001027983 */ /* 0x000ea20000300a00 */
[----:B---3--:R-:W-:-:S02]  /*f180*/  IMAD.WIDE R200, R5, 0x4, R98 ;  /* 0x0000000405c87825 */ /* 0x008fc400078e0262 */
[----:B------:R-:W3:Y:S02]  /*f190*/  S2R R99, SR_TID.X ;  /* 0x0000000000637919 */ /* 0x000ee40000002100 */
[----:B------:R-:W-:Y:S01]  /*f1a0*/  IMAD.WIDE R196, R5, 0x4, R196 ;  /* 0x0000000405c47825 */ /* 0x000fe200078e02c4 */
[----:B------:R-:W-:Y:S02]  /*f1b0*/  SEL R11, R11, RZ, P3 ;  /* 0x000000ff0b0b7207 */ /* 0x000fe40001800000 */
[----:B-1----:R-:W-:Y:S01]  /*f1c0*/  LOP3.LUT R101, R101, 0x7f, RZ, 0xc0, !PT ;  /* 0x0000007f65657812 */ /* 0x002fe200078ec0ff */
[----:B------:R-:W-:Y:S01]  /*f1d0*/  IMAD.WIDE R202, R5, 0x4, R202 ;  /* 0x0000000405ca7825 */ /* 0x000fe200078e02ca */
[----:B------:R-:W-:Y:S01]  /*f1e0*/  LDGSTS.E [R249+0x1e008], desc[UR16][R196.64], P2 ;  /* 0x1e008000c4f97fae */ /* 0x000fe20009121850 */
[----:B------:R-:W-:Y:S02]  /*f1f0*/  ISETP.NE.U32.AND P2, PT, R11, RZ, PT ;  /* 0x000000ff0b00720c */ /* 0x000fe40003f45070 */
[----:B------:R-:W-:Y:S01]  /*f200*/  SEL R11, RZ, 0x4, P6 ;  /* 0x00000004ff0b7807 */ /* 0x000fe20003000000 */
[----:B------:R-:W-:Y:S01]  /*f210*/  IMAD.WIDE R204, R5, 0x4, R204 ;  /* 0x0000000405cc7825 */ /* 0x000fe200078e02cc */
[----:B------:R-:W-:-:S03]  /*f220*/  ISETP.NE.U32.AND P6, PT, R54, RZ, PT ;  /* 0x000000ff3600720c */ /* 0x000fc60003fc5070 */
[----:B------:R-:W-:Y:S01]  /*f230*/  IMAD.WIDE R210, R5, 0x4, R210 ;  /* 0x0000000405d27825 */ /* 0x000fe200078e02d2 */
[----:B------:R-:W-:-:S03]  /*f240*/  SEL R54, R11, RZ, P3 ;  /* 0x000000ff0b367207 */ /* 0x000fc60001800000 */
[----:B------:R-:W-:-:S04]  /*f250*/  IMAD.WIDE R212, R5, 0x4, R212 ;  /* 0x0000000405d47825 */ /* 0x000fc800078e02d4 */
[C---:B------:R-:W-:Y:S01]  /*f260*/  IMAD.WIDE R116, R6.reuse, 0x4, R116 ;  /* 0x0000000406747825 */ /* 0x040fe200078e0274 */
[----:B------:R-:W1:Y:S01]  /*f270*/  S2R R149, SR_TID.X ;  /* 0x0000000000957919 */ /* 0x000e620000002100 */
[----:B------:R-:W-:Y:S01]  /*f280*/  LDGSTS.E [R250+0x18000], desc[UR16][R198.64], P6 ;  /* 0x18000000c6fa7fae */ /* 0x000fe2000b121850 */
[----:B------:R-:W-:Y:S01]  /*f290*/  ISETP.GE.AND P6, PT, R101, UR4, PT ;  /* 0x0000000465007c0c */ /* 0x000fe2000bfc6270 */
[----:B------:R-:W-:Y:S01]  /*f2a0*/  ULDC UR4, c[0x0][0x230] ;  /* 0x00008c0000047ab9 */ /* 0x000fe20000000800 */
[----:B------:R-:W-:Y:S01]  /*f2b0*/  IMAD.WIDE R104, R6, 0x4, R86 ;  /* 0x0000000406687825 */ /* 0x000fe200078e0256 */
[----:B------:R-:W2:Y:S01]  /*f2c0*/  LDL.LU.64 R150, [R1+0xf0] ;  /* 0x0000f00001967983 */ /* 0x000ea20000300a00 */
[----:B------:R-:W-:Y:S02]  /*f2d0*/  SEL R11, RZ, 0x4, P6 ;  /* 0x00000004ff0b7807 */ /* 0x000fe40003000000 */
[----:B------:R-:W-:Y:S02]  /*f2e0*/  ISETP.NE.U32.AND P6, PT, R55, RZ, PT ;  /* 0x000000ff3700720c */ /* 0x000fe40003fc5070 */
[----:B---3--:R-:W-:Y:S01]  /*f2f0*/  SHF.R.U32.HI R99, RZ, 0x6, R99 ;  /* 0x00000006ff637819 */ /* 0x008fe20000011663 */
[----:B------:R-:W-:Y:S01]  /*f300*/  UIADD3 UR4, UR4, -0x200, URZ ;  /* 0xfffffe0004047890 */ /* 0x000fe2000fffe03f */
[----:B----4-:R-:W-:Y:S01]  /*f310*/  IMAD.WIDE R206, R5, 0x4, R96 ;  /* 0x0000000405ce7825 */ /* 0x010fe200078e0260 */
[----:B------:R-:W3:Y:S01]  /*f320*/  LDL.LU.64 R152, [R1+0x108] ;  /* 0x0001080001987983 */ /* 0x000ee20000300a00 */
[----:B------:R-:W-:-:S04]  /*f330*/  SGXT.U32 R99, R99, 0x1 ;  /* 0x000000016363781a */ /* 0x000fc80000000000 */
[----:B------:R-:W-:-:S03]  /*f340*/  LOP3.LUT R99, R99, 0x2, RZ, 0xfc, !PT ;  /* 0x0000000263637812 */ /* 0x000fc600078efcff */
[----:B------:R-:W-:Y:S01]  /*f350*/  LDGSTS.E [R250+0x18008], desc[UR16][R200.64], P6 ;  /* 0x18008000c8fa7fae */ /* 0x000fe2000b121850 */
[----:B------:R-:W-:Y:S02]  /*f360*/  ISETP.GE.AND P6, PT, R99, UR4, PT ;  /* 0x0000000463007c0c */ /* 0x000fe4000bfc6270 */
[----:B------:R-:W4:Y:S01]  /*f370*/  S2R R99, SR_TID.X ;  /* 0x0000000000637919 */ /* 0x000f220000002100 */
[----:B------:R-:W1:Y:S01]  /*f380*/  S2R R97, SR_TID.X ;  /* 0x0000000000617919 */ /* 0x000e620000002100 */
[----:B------:R-:W-:Y:S01]  /*f390*/  SEL R11, R11, RZ, P3 ;  /* 0x000000ff0b0b7207 */ /* 0x000fe20001800000 */
[----:B------:R-:W-:Y:S01]  /*f3a0*/  LDGSTS.E [R250+0x1a000], desc[UR16][R202.64], P0 ;  /* 0x1a000000cafa7fae */ /* 0x000fe20008121850 */
[----:B------:R-:W-:Y:S02]  /*f3b0*/  ISETP.GE.AND P0, PT, R4, UR4, PT ;  /* 0x0000000404007c0c */ /* 0x000fe4000bf06270 */
[----:B------:R-:W-:Y:S01]  /*f3c0*/  ISETP.NE.U32.AND P3, PT, R11, RZ, PT ;  /* 0x000000ff0b00720c */ /* 0x000fe20003f65070 */
[----:B------:R-:W-:Y:S01]  /*f3d0*/  LDGSTS.E [R250+0x1a008], desc[UR16][R204.64], P4 ;  /* 0x1a008000ccfa7fae */ /* 0x000fe2000a121850 */
[----:B------:R-:W-:-:S02]  /*f3e0*/  SEL R11, RZ, 0x4, P0 ;  /* 0x00000004ff0b7807 */ /* 0x000fc40000000000 */
[----:B------:R-:W-:Y:S01]  /*f3f0*/  ISETP.GT.AND P0, PT, R7, 0x27f, PT ;  /* 0x0000027f0700780c */ /* 0x000fe20003f04270 */
[----:B------:R-:W-:Y:S03]  /*f400*/  LDGSTS.E [R250+0x1c000], desc[UR16][R206.64], P5 ;  /* 0x1c000000cefa7fae */ /* 0x000fe6000a921850 */
[----:B------:R-:W-:Y:S02]  /*f410*/  SEL R148, R11, RZ, P0 ;  /* 0x000000ff0b947207 */ /* 0x000fe40000000000 */
[----:B------:R-:W-:Y:S02]  /*f420*/  SEL R11, RZ, 0x4, P6 ;  /* 0x00000004ff0b7807 */ /* 0x000fe40003000000 */
[----:B----4-:R-:W-:-:S04]  /*f430*/  SHF.R.U32.HI R99, RZ, 0x6, R99 ;  /* 0x00000006ff637819 */ /* 0x010fc80000011663 */
[----:B------:R-:W-:Y:S02]  /*f440*/  SGXT.U32 R99, R99, 0x1 ;  /* 0x000000016363781a */ /* 0x000fe40000000000 */
[----:B-1----:R-:W-:Y:S02]  /*f450*/  SHF.R.U32.HI R97, RZ, 0x6, R97 ;  /* 0x00000006ff617819 */ /* 0x002fe40000011661 */
[----:B------:R-:W-:Y:S02]  /*f460*/  LOP3.LUT R99, R99, 0x20, RZ, 0xfc, !PT ;  /* 0x0000002063637812 */ /* 0x000fe400078efcff */
[----:B------:R-:W-:Y:S02]  /*f470*/  SEL R11, R11, RZ, P0 ;  /* 0x000000ff0b0b7207 */ /* 0x000fe40000000000 */
[----:B------:R-:W-:Y:S02]  /*f480*/  ISETP.GE.AND P6, PT, R99, UR4, PT ;  /* 0x0000000463007c0c */ /* 0x000fe4000bfc6270 */
[----:B------:R-:W-:-:S02]  /*f490*/  SGXT.U32 R97, R97, 0x1 ;  /* 0x000000016161781a */ /* 0x000fc40000000000 */
[----:B------:R-:W-:Y:S02]  /*f4a0*/  ISETP.NE.U32.AND P4, PT, R11, RZ, PT ;  /* 0x000000ff0b00720c */ /* 0x000fe40003f85070 */
[----:B------:R-:W-:Y:S02]  /*f4b0*/  SEL R11, RZ, 0x4, P6 ;  /* 0x00000004ff0b7807 */ /* 0x000fe40003000000 */
[----:B------:R-:W-:Y:S02]  /*f4c0*/  LOP3.LUT R97, R97, 0x22, RZ, 0xfc, !PT ;  /* 0x0000002261617812 */ /* 0x000fe400078efcff */
[----:B------:R-:W-:Y:S02]  /*f4d0*/  SEL R11, R11, RZ, P0 ;  /* 0x000000ff0b0b7207 */ /* 0x000fe40000000000 */
[----:B------:R-:W-:Y:S02]  /*f4e0*/  ISETP.GE.AND P6, PT, R97, UR4, PT ;  /* 0x0000000461007c0c */ /* 0x000fe4000bfc6270 */
[----:B------:R-:W-:-:S02]  /*f4f0*/  ISETP.NE.U32.AND P5, PT, R11, RZ, PT ;  /* 0x000000ff0b00720c */ /* 0x000fc40003fa5070 */
[----:B------:R-:W-:-:S04]  /*f500*/  SEL R11, RZ, 0x4, P6 ;  /* 0x00000004ff0b7807 */ /* 0x000fc80003000000 */
[----:B------:R-:W-:Y:S01]  /*f510*/  SEL R11, R11, RZ, P0 ;  /* 0x000000ff0b0b7207 */ /* 0x000fe20000000000 */
        /* <DEDUP_REMOVED lines=13> */
[----:B--2---:R-:W-:Y:S02]  /*f5f0*/  IMAD.WIDE R208, R5, 0x4, R94 ;  /* 0x0000000405d07825 */ /* 0x004fe400078e025e */
[----:B------:R-:W1:Y:S03]  /*f600*/  S2R R95, SR_TID.X ;  /* 0x00000000005f7919 */ /* 0x000e660000002100 */
[----:B------:R-:W-:Y:S01]  /*f610*/  LDGSTS.E [R250+0x1c008], desc[UR16][R208.64], P1 ;  /* 0x1c008000d0fa7fae */ /* 0x000fe20008921850 */
[----:B-1----:R-:W-:-:S03]  /*f620*/  SHF.R.U32.HI R95, RZ, 0x6, R95 ;  /* 0x00000006ff5f7819 */ /* 0x002fc6000001165f */
[----:B------:R-:W-:Y:S01]  /*f630*/  LDGSTS.E [R250+0x1e000], desc[UR16][R210.64], P2 ;  /* 0x1e000000d2fa7fae */ /* 0x000fe20009121850 */
[----:B------:R-:W-:-:S04]  /*f640*/  SGXT.U32 R95, R95, 0x1 ;  /* 0x000000015f5f781a */ /* 0x000fc80000000000 */
[----:B------:R-:W-:-:S04]  /*f650*/  LOP3.LUT R95, R95, 0x40, RZ, 0xfc, !PT ;  /* 0x000000405f5f7812 */ /* 0x000fc800078efcff */
[----:B------:R-:W-:Y:S02]  /*f660*/  ISETP.GE.AND P6, PT, R95, UR4, PT ;  /* 0x000000045f007c0c */ /* 0x000fe4000bfc6270 */
[----:B------:R-:W1:Y:S01]  /*f670*/  S2R R95, SR_TID.X ;  /* 0x00000000005f7919 */ /* 0x000e620000002100 */
[----:B------:R-:W-:Y:S02]  /*f680*/  ISETP.NE.U32.AND P1, PT, R11, RZ, PT ;  /* 0x000000ff0b00720c */ /* 0x000fe40003f25070 */
[----:B------:R-:W-:-:S04]  /*f690*/  SEL R11, RZ, 0x4, P6 ;  /* 0x00000004ff0b7807 */ /* 0x000fc80003000000 */
[----:B------:R-:W-:Y:S02]  /*f6a0*/  SEL R11, R11, RZ, P0 ;  /* 0x000000ff0b0b7207 */ /* 0x000fe40000000000 */
[----:B-1----:R-:W-:-:S04]  /*f6b0*/  SHF.R.U32.HI R95, RZ, 0x6, R95 ;  /* 0x00000006ff5f7819 */ /* 0x002fc8000001165f */
[----:B------:R-:W-:-:S04]  /*f6c0*/  SGXT.U32 R95, R95, 0x1 ;  /* 0x000000015f5f781a */ /* 0x000fc80000000000 */
[----:B------:R-:W-:-:S04]  /*f6d0*/  LOP3.LUT R95, R95, 0x42, RZ, 0xfc, !PT ;  /* 0x000000425f5f7812 */ /* 0x000fc800078efcff */
[----:B------:R-:W-:Y:S02]  /*f6e0*/  ISETP.GE.AND P6, PT, R95, UR4, PT ;  /* 0x000000045f007c0c */ /* 0x000fe4000bfc6270 */
[----:B------:R-:W1:Y:S01]  /*f6f0*/  S2R R95, SR_TID.X ;  /* 0x00000000005f7919 */ /* 0x000e620000002100 */
[----:B------:R-:W-:Y:S02]  /*f700*/  ISETP.NE.U32.AND P2, PT, R11, RZ, PT ;  /* 0x000000ff0b00720c */ /* 0x000fe40003f45070 */
[----:B------:R-:W-:Y:S02]  /*f710*/  SEL R11, RZ, 0x4, P6 ;  /* 0x00000004ff0b7807 */ /* 0x000fe40003000000 */
[----:B------:R-:W-:Y:S01]  /*f720*/  ISETP.NE.U32.AND P6, PT, R54, RZ, PT ;  /* 0x000000ff3600720c */ /* 0x000fe20003fc5070 */
[----:B------:R-:W-:-:S12]  /*f730*/  IMAD.WIDE R50, R6, 0x4, R50 ;  /* 0x0000000406327825 */ /* 0x000fd800078e0232 */
[----:B------:R-:W-:Y:S04]  /*f740*/  LDGSTS.E [R250+0x1e008], desc[UR16][R212.64], P6 ;  /* 0x1e008000d4fa7fae */ /* 0x000fe8000b121850 */
[----:B------:R-:W0:Y:S04]  /*f750*/  LDGDEPBAR ;  /* 0x00000000000079af */ /* 0x000e280000000000 */
[----:B------:R-:W-:Y:S04]  /*f760*/  LDGSTS.E [R251+0x50000], desc[UR16][R116.64], P3 ;  /* 0x5000000074fb7fae */ /* 0x000fe80009921850 */
[----:B------:R-:W-:Y:S04]  /*f770*/  LDGSTS.E [R251+0x50400], desc[UR16][R100.64], P3 ;  /* 0x5040000064fb7fae */ /* 0x000fe80009921850 */
[----:B------:R-:W-:Y:S04]  /*f780*/  LDGSTS.E [R251+0x50800], desc[UR16][R84.64], P3 ;  /* 0x5080000054fb7fae */ /* 0x000fe80009921850 */
[----:B------:R-:W-:Y:S01]  /*f790*/  LDGSTS.E [R251+0x50c00], desc[UR16][R68.64], P3 ;  /* 0x50c0000044fb7fae */ /* 0x000fe20009921850 */
[----:B-1----:R-:W-:-:S03]  /*f7a0*/  SHF.R.U32.HI R95, RZ, 0x6, R95 ;  /* 0x00000006ff5f7819 */ /* 0x002fc6000001165f */
[----:B------:R-:W-:Y:S01]  /*f7b0*/  LDGSTS.E [R251+0x51000], desc[UR16][R52.64], P3 ;  /* 0x5100000034fb7fae */ /* 0x000fe20009921850 */
[----:B------:R-:W-:-:S03]  /*f7c0*/  IMAD.WIDE R34, R6, 0x4, R34 ;  /* 0x0000000406227825 */ /* 0x000fc600078e0222 */
[----:B------:R-:W-:Y:S01]  /*f7d0*/  LDGSTS.E [R251+0x51400], desc[UR16][R36.64], P3 ;  /* 0x5140000024fb7fae */ /* 0x000fe20009921850 */
[----:B------:R-:W-:-:S03]  /*f7e0*/  IMAD.WIDE R18, R6, 0x4, R18 ;  /* 0x0000000406127825 */ /* 0x000fc600078e0212 */
[----:B------:R-:W-:Y:S01]  /*f7f0*/  LDGSTS.E [R251+0x51800], desc[UR16][R20.64], P3 ;  /* 0x5180000014fb7fae */ /* 0x000fe20009921850 */
[----:B------:R-:W-:-:S03]  /*f800*/  IMAD.WIDE R128, R6, 0x4, R128 ;  /* 0x0000000406807825 */ /* 0x000fc600078e0280 */
[----:B------:R-:W-:Y:S01]  /*f810*/  LDGSTS.E [R251+0x51c00], desc[UR16][R126.64], P3 ;  /* 0x51c000007efb7fae */ /* 0x000fe20009921850 */
[----:B------:R-:W-:-:S03]  /*f820*/  SGXT.U32 R95, R95, 0x1 ;  /* 0x000000015f5f781a */ /* 0x000fc60000000000 */
        /* <DEDUP_REMOVED lines=9> */
[----:B------:R-:W-:Y:S01]  /*f8c0*/  LOP3.LUT R95, R95, 0x60, RZ, 0xfc, !PT ;  /* 0x000000605f5f7812 */ /* 0x000fe200078efcff */
[C---:B------:R-:W-:Y:S02]  /*f8d0*/  IMAD.WIDE R48, R6.reuse, 0x4, R48 ;  /* 0x0000000406307825 */ /* 0x040fe400078e0230 */
[----:B------:R-:W-:Y:S02]  /*f8e0*/  LDGSTS.E [R252+0x51480], desc[UR16][R34.64], P3 ;  /* 0x5148000022fc7fae */ /* 0x000fe40009921850 */
[C---:B------:R-:W-:Y:S02]  /*f8f0*/  IMAD.WIDE R32, R6.reuse, 0x4, R32 ;  /* 0x0000000406207825 */ /* 0x040fe400078e0220 */
[----:B------:R-:W-:Y:S02]  /*f900*/  LDGSTS.E [R252+0x51880], desc[UR16][R18.64], P3 ;  /* 0x5188000012fc7fae */ /* 0x000fe40009921850 */
[----:B------:R-:W-:-:S02]  /*f910*/  IMAD.WIDE R16, R6, 0x4, R16 ;  /* 0x0000000406107825 */ /* 0x000fc400078e0210 */
[----:B------:R-:W-:Y:S01]  /*f920*/  LDGSTS.E [R252+0x51c80], desc[UR16][R128.64], P3 ;  /* 0x51c8000080fc7fae */ /* 0x000fe20009921850 */
[----:B------:R-:W-:Y:S01]  /*f930*/  ISETP.GE.AND P6, PT, R95, UR4, PT ;  /* 0x000000045f007c0c */ /* 0x000fe2000bfc6270 */
[C---:B------:R-:W-:Y:S02]  /*f940*/  IMAD.WIDE R130, R6.reuse, 0x4, R130 ;  /* 0x0000000406827825 */ /* 0x040fe400078e0282 */
[----:B------:R-:W-:Y:S02]  /*f950*/  LDGSTS.E [R242+0x50100], desc[UR16][R112.64], P3 ;  /* 0x5010000070f27fae */ /* 0x000fe40009921850 */
[C---:B------:R-:W-:Y:S02]  /*f960*/  IMAD.WIDE R110, R6.reuse, 0x4, R92 ;  /* 0x00000004066e7825 */ /* 0x040fe400078e025c */
[----:B------:R-:W-:Y:S02]  /*f970*/  LDGSTS.E [R242+0x50500], desc[UR16][R96.64], P3 ;  /* 0x5050000060f27fae */ /* 0x000fe40009921850 */
[----:B------:R-:W-:-:S02]  /*f980*/  IMAD.WIDE R94, R6, 0x4, R76 ;  /* 0x00000004065e7825 */ /* 0x000fc400078e024c */
[----:B------:R-:W-:Y:S02]  /*f990*/  LDGSTS.E [R242+0x50900], desc[UR16][R80.64], P3 ;  /* 0x5090000050f27fae */ /* 0x000fe40009921850 */
        /* <DEDUP_REMOVED lines=17> */
[----:B------:R-:W-:Y:S01]  /*fab0*/  LDGSTS.E [R15+0x50d80], desc[UR16][R62.64], P3 ;  /* 0x50d800003e0f7fae */ /* 0x000fe20009921850 */
[----:B------:R-:W-:Y:S01]  /*fac0*/  SHF.R.U32.HI R149, RZ, 0x6, R149 ;  /* 0x00000006ff957819 */ /* 0x000fe20000011695 */
[C---:B------:R-:W-:Y:S02]  /*fad0*/  IMAD.WIDE R60, R6.reuse, 0x4, R226 ;  /* 0x00000004063c7825 */ /* 0x040fe400078e02e2 */
[----:B------:R-:W-:Y:S02]  /*fae0*/  LDGSTS.E [R15+0x51180], desc[UR16][R46.64], P3 ;  /* 0x511800002e0f7fae */ /* 0x000fe40009921850 */
[C---:B------:R-:W-:Y:S02]  /*faf0*/  IMAD.WIDE R44, R6.reuse, 0x4, R44 ;  /* 0x00000004062c7825 */ /* 0x040fe400078e022c */
[----:B------:R-:W-:Y:S02]  /*fb00*/  LDGSTS.E [R15+0x51580], desc[UR16][R30.64], P3 ;  /* 0x515800001e0f7fae */ /* 0x000fe40009921850 */
[----:B------:R-:W-:-:S02]  /*fb10*/  IMAD.WIDE R28, R6, 0x4, R28 ;  /* 0x00000004061c7825 */ /* 0x000fc400078e021c */
[----:B------:R-:W-:Y:S02]  /*fb20*/  LDGSTS.E [R15+0x51980], desc[UR16][R214.64], P3 ;  /* 0x51980000d60f7fae */ /* 0x000fe40009921850 */
[C---:B------:R-:W-:Y:S02]  /*fb30*/  IMAD.WIDE R118, R6.reuse, 0x4, R118 ;  /* 0x0000000406767825 */ /* 0x040fe400078e0276 */
[----:B------:R-:W-:Y:S01]  /*fb40*/  LDGSTS.E [R15+0x51d80], desc[UR16][R132.64], P3 ;  /* 0x51d80000840f7fae */ /* 0x000fe20009921850 */
[----:B------:R-:W-:Y:S01]  /*fb50*/  SGXT.U32 R149, R149, 0x1 ;  /* 0x000000019595781a */ /* 0x000fe20000000000 */
[C---:B------:R-:W-:Y:S02]  /*fb60*/  IMAD.WIDE R134, R6.reuse, 0x4, R134 ;  /* 0x0000000406867825 */ /* 0x040fe400078e0286 */
[----:B------:R-:W-:Y:S02]  /*fb70*/  LDGSTS.E [R14+0x50200], desc[UR16][R108.64], P3 ;  /* 0x502000006c0e7fae */ /* 0x000fe40009921850 */
[----:B------:R-:W-:-:S02]  /*fb80*/  IMAD.WIDE R106, R6, 0x4, R88 ;  /* 0x00000004066a7825 */ /* 0x000fc400078e0258 */
[----:B------:R-:W-:Y:S02]  /*fb90*/  LDGSTS.E [R14+0x50600], desc[UR16][R92.64], P3 ;  /* 0x506000005c0e7fae */ /* 0x000fe40009921850 */
[C---:B------:R-:W-:Y:S02]  /*fba0*/  IMAD.WIDE R90, R6.reuse, 0x4, R72 ;  /* 0x00000004065a7825 */ /* 0x040fe400078e0248 */
[----:B------:R-:W-:Y:S02]  /*fbb0*/  LDGSTS.E [R14+0x50a00], desc[UR16][R76.64], P3 ;  /* 0x50a000004c0e7fae */ /* 0x000fe40009921850 */
[C---:B------:R-:W-:Y:S02]  /*fbc0*/  IMAD.WIDE R74, R6.reuse, 0x4, R240 ;  /* 0x00000004064a7825 */ /* 0x040fe400078e02f0 */
[----:B------:R-:W-:Y:S01]  /*fbd0*/  LDGSTS.E [R14+0x50e00], desc[UR16][R60.64], P3 ;  /* 0x50e000003c0e7fae */ /* 0x000fe20009921850 */
[----:B------:R-:W-:Y:S01]  /*fbe0*/  LOP3.LUT R149, R149, 0x62, RZ, 0xfc, !PT ;  /* 0x0000006295957812 */ /* 0x000fe200078efcff */
[----:B------:R-:W-:-:S02]  /*fbf0*/  IMAD.WIDE R58, R6, 0x4, R224 ;  /* 0x00000004063a7825 */ /* 0x000fc400078e02e0 */
[----:B------:R-:W-:Y:S02]  /*fc00*/  LDGSTS.E [R14+0x51200], desc[UR16][R44.64], P3 ;  /* 0x512000002c0e7fae */ /* 0x000fe40009921850 */
[C---:B------:R-:W-:Y:S02]  /*fc10*/  IMAD.WIDE R42, R6.reuse, 0x4, R42 ;  /* 0x00000004062a7825 */ /* 0x040fe400078e022a */
[----:B------:R-:W-:Y:S02]  /*fc20*/  LDGSTS.E [R14+0x51600], desc[UR16][R28.64], P3 ;  /* 0x516000001c0e7fae */ /* 0x000fe40009921850 */
[C---:B------:R-:W-:Y:S02]  /*fc30*/  IMAD.WIDE R26, R6.reuse, 0x4, R26 ;  /* 0x00000004061a7825 */ /* 0x040fe400078e021a */
[----:B------:R-:W-:Y:S01]  /*fc40*/  LDGSTS.E [R14+0x51a00], desc[UR16][R118.64], P3 ;  /* 0x51a00000760e7fae */ /* 0x000fe20009921850 */
[----:B------:R-:W-:Y:S01]  /*fc50*/  SEL R4, R11, RZ, P0 ;  /* 0x000000ff0b047207 */ /* 0x000fe20000000000 */
[----:B------:R-:W-:-:S02]  /*fc60*/  IMAD.WIDE R120, R6, 0x4, R120 ;  /* 0x0000000406787825 */ /* 0x000fc400078e0278 */
[----:B------:R-:W-:Y:S01]  /*fc70*/  LDGSTS.E [R14+0x51e00], desc[UR16][R134.64], P3 ;  /* 0x51e00000860e7fae */ /* 0x000fe20009921850 */
[----:B------:R-:W-:Y:S01]  /*fc80*/  SEL R11, RZ, 0x4, P6 ;  /* 0x00000004ff0b7807 */ /* 0x000fe20003000000 */
[----:B------:R-:W-:Y:S02]  /*fc90*/  IMAD.WIDE R136, R6, 0x4, R136 ;  /* 0x0000000406887825 */ /* 0x000fe400078e0288 */
[----:B------:R-:W-:Y:S01]  /*fca0*/  LDGSTS.E [R13+0x50280], desc[UR16][R106.64], P3 ;  /* 0x502800006a0d7fae */ /* 0x000fe20009921850 */
[----:B------:R-:W-:-:S03]  /*fcb0*/  ISETP.GE.AND P6, PT, R149, UR4, PT ;  /* 0x0000000495007c0c */ /* 0x000fc6000bfc6270 */
        /* <DEDUP_REMOVED lines=9> */
[C---:B------:R-:W-:Y:S01]  /*fd50*/  IMAD.WIDE R24, R6.reuse, 0x4, R24 ;  /* 0x0000000406187825 */ /* 0x040fe200078e0218 */
[----:B------:R-:W1:Y:S03]  /*fd60*/  S2R R149, SR_TID.X ;  /* 0x0000000000957919 */ /* 0x000e660000002100 */
[C---:B------:R-:W-:Y:S01]  /*fd70*/  IMAD.WIDE R122, R6.reuse, 0x4, R122 ;  /* 0x00000004067a7825 */ /* 0x040fe200078e027a */
[----:B------:R-:W-:Y:S03]  /*fd80*/  LDGSTS.E [R13+0x51a80], desc[UR16][R120.64], P3 ;  /* 0x51a80000780d7fae */ /* 0x000fe60009921850 */
[C---:B------:R-:W-:Y:S01]  /*fd90*/  IMAD.WIDE R138, R6.reuse, 0x4, R138 ;  /* 0x00000004068a7825 */ /* 0x040fe200078e028a */
        /* <DEDUP_REMOVED lines=27> */
[----:B------:R-:W-:Y:S02]  /*ff50*/  ISETP.NE.U32.AND P6, PT, R148, RZ, PT ;  /* 0x000000ff9400720c */ /* 0x000fe40003fc5070 */
[----:B-1----:R-:W-:Y:S01]  /*ff60*/  SHF.R.U32.HI R149, RZ, 0x6, R149 ;  /* 0x00000006ff957819 */ /* 0x002fe20000011695 */
[----:B------:R-:W-:Y:S01]  /*ff70*/  IMAD.WIDE R144, R5, 0x4, R144 ;  /* 0x0000000405907825 */ /* 0x000fe200078e0290 */
[----:B------:R-:W-:Y:S02]  /*ff80*/  BAR.SYNC.DEFER_BLOCKING 0x0 ;  /* 0x0000000000007b1d */ /* 0x000fe40000010000 */
[----:B------:R-:W-:Y:S01]  /*ff90*/  SGXT.U32 R149, R149, 0x1 ;  /* 0x000000019595781a */ /* 0x000fe20000000000 */
[----:B------:R-:W-:-:S03]  /*ffa0*/  IMAD.WIDE R2, R5, 0x4, R2 ;  /* 0x0000000405027825 */ /* 0x000fc600078e0202 */
[----:B------:R-:W-:-:S03]  /*ffb0*/  LOP3.LUT R149, R149, 0x4, RZ, 0xfc, !PT ;  /* 0x0000000495957812 */ /* 0x000fc600078efcff */
[----:B------:R-:W-:Y:S01]  /*ffc0*/  @!PT LDS RZ, [RZ] ;  /* 0x00000000fffff984 */ /* 0x000fe20000000800 */
[----:B------:R-:W-:Y:S01]  /*ffd0*/  @!PT LDS RZ, [RZ] ;  /* 0x00000000fffff984 */ /* 0x000fe20000000800 */
[----:B------:R-:W-:Y:S01]  /*ffe0*/  @!PT LDS RZ, [RZ] ;  /* 0x00000000fffff984 */ /* 0x000fe20000000800 */
[----:B------:R-:W-:Y:S01]  /*fff0*/  LDGSTS.E [R243+0x20000], desc[UR16][R144.64], P6 ;  /* 0x2000000090f37fae */ /* 0x000fe2000b121850 */
[----:B------:R-:W-:-:S03]  /*10000*/  ISETP.GE.AND P6, PT, R149, UR4, PT ;  /* 0x0000000495007c0c */ /* 0x000fc6000bfc6270 */
[----:B------:R-:W2:Y:S04]  /*10010*/  LDL.LU.64 R148, [R1+0x110] ;  /* 0x0001100001947983 */ /* 0x000ea80000300a00 */
[----:B------:R1:W-:Y:S04]  /*10020*/  STL.64 [R1+0x78], R2 ;  /* 0x0000780201007387 */ /* 0x0003e80000100a00 */
[----:B------:R-:W-:Y:S04]  /*10030*/  LDGSTS.E [R243+0x20008], desc[UR16][R2.64], P4 ;  /* 0x2000800002f37fae */ /* 0x000fe8000a121850 */
[----:B-1----:R-:W4:Y:S01]  /*10040*/  LDL.LU.64 R2, [R1+0x138] ;  /* 0x0001380001027983 */ /* 0x002f220000300a00 */
[----:B------:R-:W1:Y:S03]  /*10050*/  S2R R219, SR_TID.X ;  /* 0x0000000000db7919 */ /* 0x000e660000002100 */
[----:B------:R-:W4:Y:S01]  /*10060*/  LDL.LU.64 R216, [R1+0x158] ;  /* 0x0001580001d87983 */ /* 0x000f220000300a00 */
[----:B------:R-:W-:-:S02]  /*10070*/  SEL R228, R11, RZ, P0 ;  /* 0x000000ff0be47207 */ /* 0x000fc40000000000 */
[----:B------:R-:W-:Y:S02]  /*10080*/  SEL R11, RZ, 0x4, P6 ;  /* 0x00000004ff0b7807 */ /* 0x000fe40003000000 */
[----:B-1----:R-:W-:-:S04]  /*10090*/  SHF.R.U32.HI R219, RZ, 0x6, R219 ;  /* 0x00000006ffdb7819 */ /* 0x002fc800000116db */
[----:B------:R-:W-:-:S04]  /*100a0*/  SGXT.U32 R219, R219, 0x1 ;  /* 0x00000001dbdb781a */ /* 0x000fc80000000000 */
[----:B------:R-:W-:-:S04]  /*100b0*/  LOP3.LUT R219, R219, 0x6, RZ, 0xfc, !PT ;  /* 0x00000006dbdb7812 */ /* 0x000fc800078efcff */
[----:B------:R-:W-:Y:S02]  /*100c0*/  ISETP.GE.AND P6, PT, R219, UR4, PT ;  /* 0x00000004db007c0c */ /* 0x000fe4000bfc6270 */
[----:B------:R-:W1:Y:S01]  /*100d0*/  S2R R219, SR_TID.X ;  /* 0x0000000000db7919 */ /* 0x000e620000002100 */
[----:B------:R-:W-:-:S04]  /*100e0*/  SEL R11, R11, RZ, P0 ;  /* 0x000000ff0b0b7207 */ /* 0x000fc80000000000 */
[----:B------:R-:W-:Y:S02]  /*100f0*/  ISETP.NE.U32.AND P4, PT, R11, RZ, PT ;  /* 0x000000ff0b00720c */ /* 0x000fe40003f85070 */
[----:B------:R-:W-:Y:S01]  /*10100*/  SEL R11, RZ, 0x4, P6 ;  /* 0x00000004ff0b7807 */ /* 0x000fe20003000000 */
[----:B------:R-:W-:Y:S02]  /*10110*/  IMAD.WIDE R220, R5, 0x4, R150 ;  /* 0x0000000405dc7825 */ /* 0x000fe400078e0296 */
[----:B------:R-:W4:Y:S01]  /*10120*/  LDL.LU.64 R150, [R1+0x1c0] ;  /* 0x0001c00001967983 */ /* 0x000f220000300a00 */
[----:B-1----:R-:W-:-:S04]  /*10130*/  SHF.R.U32.HI R219, RZ, 0x6, R219 ;  /* 0x00000006ffdb7819 */ /* 0x002fc800000116db */
[----:B------:R-:W-:-:S04]  /*10140*/  SGXT.U32 R219, R219, 0x1 ;  /* 0x00000001dbdb781a */ /* 0x000fc80000000000 */
[----:B------:R-:W-:-:S04]  /*10150*/  LOP3.LUT R219, R219, 0x24, RZ, 0xfc, !PT ;  /* 0x00000024dbdb7812 */ /* 0x000fc800078efcff */
[----:B------:R-:W-:Y:S02]  /*10160*/  ISETP.GE.AND P6, PT, R219, UR4, PT ;  /* 0x00000004db007c0c */ /* 0x000fe4000bfc6270 */
[----:B------:R-:W1:Y:S01]  /*10170*/  S2R R219, SR_TID.X ;  /* 0x0000000000db7919 */ /* 0x000e620000002100 */
[----:B------:R-:W-:Y:S01]  /*10180*/  IMAD.WIDE R146, R5, 0x4, R146 ;  /* 0x0000000405927825 */ /* 0x000fe200078e0292 */
[----:B------:R-:W-:-:S04]  /*10190*/  SEL R11, R11, RZ, P0 ;  /* 0x000000ff0b0b7207 */ /* 0x000fc80000000000 */
[----:B------:R-:W-:Y:S01]  /*101a0*/  LDGSTS.E [R243+0x22000], desc[UR16][R146.64], P5 ;  /* 0x2200000092f37fae */ /* 0x000fe2000a921850 */
[----:B------:R-:W-:Y:S02]  /*101b0*/  ISETP.NE.U32.AND P5, PT, R11, RZ, PT ;  /* 0x000000ff0b00720c */ /* 0x000fe40003fa5070 */
[----:B------:R-:W-:Y:S01]  /*101c0*/  SEL R11, RZ, 0x4, P6 ;  /* 0x00000004ff0b7807 */ /* 0x000fe20003000000 */
[----:B---3--:R-:W-:Y:S01]  /*101d0*/  IMAD.WIDE R222, R5, 0x4, R152 ;  /* 0x0000000405de7825 */ /* 0x008fe200078e0298 */
[----:B------:R-:W-:Y:S01]  /*101e0*/  LDGSTS.E [R243+0x22008], desc[UR16][R220.64], P1 ;  /* 0x22008000dcf37fae */ /* 0x000fe20008921850 */
[----:B-1----:R-:W-:Y:S01]  /*101f0*/  SHF.R.U32.HI R219, RZ, 0x6, R219 ;  /* 0x00000006ffdb7819 */ /* 0x002fe200000116db */
[----:B------:R-:W1:Y:S03]  /*10200*/  S2R R153, SR_TID.X ;  /* 0x0000000000997919 */ /* 0x000e660000002100 */
[----:B------:R-:W-:Y:S01]  /*10210*/  SGXT.U32 R219, R219, 0x1 ;  /* 0x00000001dbdb781a */ /* 0x000fe20000000000 */
[----:B------:R-:W-:Y:S03]  /*10220*/  LDGSTS.E [R243+0x24000], desc[UR16][R222.64], P2 ;  /* 0x24000000def37fae */ /* 0x000fe60009121850 */
[----:B------:R-:W-:-:S04]  /*10230*/  LOP3.LUT R219, R219, 0x26, RZ, 0xfc, !PT ;  /* 0x00000026dbdb7812 */ /* 0x000fc800078efcff */
[----:B------:R-:W-:Y:S02]  /*10240*/  ISETP.GE.AND P6, PT, R219, UR4, PT ;  /* 0x00000004db007c0c */ /* 0x000fe4000bfc6270 */
[----:B------:R-:W3:Y:S01]  /*10250*/  LDL.LU.64 R218, [R1+0x1b0] ;  /* 0x0001b00001da7983 */ /* 0x000ee20000300a00 */
[----:B------:R-:W-:-:S04]  /*10260*/  SEL R11, R11, RZ, P0 ;  /* 0x000000ff0b0b7207 */ /* 0x000fc80000000000 */
[----:B------:R-:W-:Y:S02]  /*10270*/  ISETP.NE.U32.AND P1, PT, R11, RZ, PT ;  /* 0x000000ff0b00720c */ /* 0x000fe40003f25070 */
        /* <DEDUP_REMOVED lines=8> */
[----:B------:R-:W-:Y:S02]  /*10300*/  SEL R11, RZ, 0x4, P6 ;  /* 0x00000004ff0b7807 */ /* 0x000fe40003000000 */
[----:B------:R-:W-:Y:S02]  /*10310*/  ISETP.NE.U32.AND P6, PT, R4, RZ, PT ;  /* 0x000000ff0400720c */ /* 0x000fe40003fc5070 */
[----:B-1----:R-:W-:-:S04]  /*10320*/  SHF.R.U32.HI R153, RZ, 0x6, R153 ;  /* 0x00000006ff997819 */ /* 0x002fc80000011699 */
[----:B------:R-:W-:-:S04]  /*10330*/  SGXT.U32 R153, R153, 0x1 ;  /* 0x000000019999781a */ /* 0x000fc80000000000 */
[----:B------:R-:W-:Y:S01]  /*10340*/  LOP3.LUT R153, R153, 0x46, RZ, 0xfc, !PT ;  /* 0x0000004699997812 */ /* 0x000fe200078efcff */
[C---:B--2---:R-:W-:Y:S02]  /*10350*/  IMAD.WIDE R224, R5.reuse, 0x4, R148 ;  /* 0x0000000405e07825 */ /* 0x044fe400078e0294 */
[----:B------:R-:W2:Y:S04]  /*10360*/  LDL.LU.64 R148, [R1+0x1a8] ;  /* 0x0001a80001947983 */ /* 0x000ea80000300a00 */
[----:B------:R-:W-:Y:S01]  /*10370*/  LDGSTS.E [R243+0x24008], desc[UR16][R224.64], P6 ;  /* 0x24008000e0f37fae */ /* 0x000fe2000b121850 */
[----:B----4-:R-:W-:-:S03]  /*10380*/  IMAD.WIDE R226, R5, 0x4, R2 ;  /* 0x0000000405e27825 */ /* 0x010fc600078e0202 */
[----:B------:R-:W4:Y:S01]  /*10390*/  LDL.LU.64 R2, [R1+0x1a0] ;  /* 0x0001a00001027983 */ /* 0x000f220000300a00 */
[----:B------:R-:W-:Y:S02]  /*103a0*/  ISETP.GE.AND P6, PT, R153, UR4, PT ;  /* 0x0000000499007c0c */ /* 0x000fe4000bfc6270 */
[----:B------:R-:W1:Y:S01]  /*103b0*/  S2R R153, SR_TID.X ;  /* 0x0000000000997919 */ /* 0x000e620000002100 */
[----:B------:R-:W-:Y:S02]  /*103c0*/  SEL R234, R11, RZ, P0 ;  /* 0x000000ff0bea7207 */ /* 0x000fe40000000000 */
[----:B------:R-:W-:Y:S01]  /*103d0*/  SEL R11, RZ, 0x4, P6 ;  /* 0x00000004ff0b7807 */ /* 0x000fe20003000000 */
[----:B------:R-:W-:Y:S01]  /*103e0*/  LDGSTS.E [R243+0x26000], desc[UR16][R226.64], P3 ;  /* 0x26000000e2f37fae */ /* 0x000fe20009921850 */
        /* <DEDUP_REMOVED lines=8> */
[----:B------:R-:W-:Y:S01]  /*10470*/  ISETP.NE.U32.AND P6, PT, R228, RZ, PT ;  /* 0x000000ffe400720c */ /* 0x000fe20003fc5070 */
[----:B------:R-:W-:-:S12]  /*10480*/  IMAD.WIDE R228, R5, 0x4, R216 ;  /* 0x0000000405e47825 */ /* 0x000fd800078e02d8 */
[----:B------:R-:W-:Y:S01]  /*10490*/  LDGSTS.E [R243+0x26008], desc[UR16][R228.64], P6 ;  /* 0x26008000e4f37fae */ /* 0x000fe2000b121850 */
[----:B-1----:R-:W-:-:S04]  /*104a0*/  SHF.R.U32.HI R153, RZ, 0x6, R153 ;  /* 0x00000006ff997819 */ /* 0x002fc80000011699 */
[----:B------:R-:W-:-:S04]  /*104b0*/  SGXT.U32 R153, R153, 0x1 ;  /* 0x000000019999781a */ /* 0x000fc80000000000 */
[----:B------:R-:W-:-:S04]  /*104c0*/  LOP3.LUT R153, R153, 0x66, RZ, 0xfc, !PT ;  /* 0x0000006699997812 */ /* 0x000fc800078efcff */
[----:B------:R-:W-:Y:S02]  /*104d0*/  ISETP.GE.AND P6, PT, R153, UR4, PT ;  /* 0x0000000499007c0c */ /* 0x000fe4000bfc6270 */
[----:B------:R-:W4:Y:S01]  /*104e0*/  LDL.LU.64 R152, [R1+0x198] ;  /* 0x0001980001987983 */ /* 0x000f220000300a00 */
[----:B------:R-:W-:Y:S01]  /*104f0*/  IMAD.WIDE R150, R5, 0x4, R150 ;  /* 0x0000000405967825 */ /* 0x000fe200078e0296 */
[----:B------:R-:W1:Y:S04]  /*10500*/  S2R R217, SR_TID.X ;  /* 0x0000000000d97919 */ /* 0x000e680000002100 */
[----:B------:R1:W-:Y:S04]  /*10510*/  STL.64 [R1+0x70], R150 ;  /* 0x0000709601007387 */ /* 0x0003e80000100a00 */
[----:B------:R4:W-:Y:S04]  /*10520*/  LDGSTS.E [R244+0x20000], desc[UR16][R150.64], P4 ;  /* 0x2000000096f47fae */ /* 0x0009e8000a121850 */
[----:B-1----:R-:W4:Y:S01]  /*10530*/  LDL.LU.64 R150, [R1+0x190] ;  /* 0x0001900001967983 */ /* 0x002f220000300a00 */
[----:B------:R-:W-:-:S02]  /*10540*/  SEL R238, R11, RZ, P0 ;  /* 0x000000ff0bee7207 */ /* 0x000fc40000000000 */
[----:B------:R-:W-:-:S04]  /*10550*/  SHF.R.U32.HI R217, RZ, 0x6, R217 ;  /* 0x00000006ffd97819 */ /* 0x000fc800000116d9 */
[----:B------:R-:W-:-:S04]  /*10560*/  SGXT.U32 R217, R217, 0x1 ;  /* 0x00000001d9d9781a */ /* 0x000fc80000000000 */
[----:B------:R-:W-:Y:S01]  /*10570*/  LOP3.LUT R217, R217, 0x8, RZ, 0xfc, !PT ;  /* 0x00000008d9d97812 */ /* 0x000fe200078efcff */
[----:B---3--:R-:W-:Y:S01]  /*10580*/  IMAD.WIDE R154, R5, 0x4, R218 ;  /* 0x00000004059a7825 */ /* 0x008fe200078e02da */
[----:B------:R-:W-:Y:S02]  /*10590*/  SEL R11, RZ, 0x4, P6 ;  /* 0x00000004ff0b7807 */ /* 0x000fe40003000000 */
[----:B------:R-:W-:Y:S02]  /*105a0*/  ISETP.GE.AND P6, PT, R217, UR4, PT ;  /* 0x00000004d9007c0c */ /* 0x000fe4000bfc6270 */
[----:B------:R1:W-:Y:S04]  /*105b0*/  STL.64 [R1+0x68], R154 ;  /* 0x0000689a01007387 */ /* 0x0003e80000100a00 */
[----:B------:R-:W3:Y:S01]  /*105c0*/  LDL.LU.64 R216, [R1+0x188] ;  /* 0x0001880001d87983 */ /* 0x000ee20000300a00 */
[----:B------:R-:W1:Y:S01]  /*105d0*/  S2R R219, SR_TID.X ;  /* 0x0000000000db7919 */ /* 0x000e620000002100 */
[----:B------:R-:W-:-:S02]  /*105e0*/  SEL R11, R11, RZ, P0 ;  /* 0x000000ff0b0b7207 */ /* 0x000fc40000000000 */
[----:B------:R3:W-:Y:S02]  /*105f0*/  LDGSTS.E [R244+0x20008], desc[UR16][R154.64], P5 ;  /* 0x200080009af47fae */ /* 0x0007e4000a921850 */
[----:B------:R-:W-:Y:S02]  /*10600*/  ISETP.NE.U32.AND P4, PT, R11, RZ, PT ;  /* 0x000000ff0b00720c */ /* 0x000fe40003f85070 */
[----:B------:R-:W-:Y:S02]  /*10610*/  SEL R11, RZ, 0x4, P6 ;  /* 0x00000004ff0b7807 */ /* 0x000fe40003000000 */
[----:B-1----:R-:W-:-:S04]  /*10620*/  SHF.R.U32.HI R219, RZ, 0x6, R219 ;  /* 0x00000006ffdb7819 */ /* 0x002fc800000116db */
[----:B------:R-:W-:-:S04]  /*10630*/  SGXT.U32 R219, R219, 0x1 ;  /* 0x00000001dbdb781a */ /* 0x000fc80000000000 */
[----:B------:R-:W-:-:S04]  /*10640*/  LOP3.LUT R219, R219, 0xa, RZ, 0xfc, !PT ;  /* 0x0000000adbdb7812 */ /* 0x000fc800078efcff */
[----:B------:R-:W-:Y:S02]  /*10650*/  ISETP.GE.AND P6, PT, R219, UR4, PT ;  /* 0x00000004db007c0c */ /* 0x000fe4000bfc6270 */
[----:B------:R-:W1:Y:S01]  /*10660*/  S2R R219, SR_TID.X ;  /* 0x0000000000db7919 */ /* 0x000e620000002100 */
[C---:B--2---:R-:W-:Y:S02]  /*10670*/  IMAD.WIDE R230, R5.reuse, 0x4, R148 ;  /* 0x0000000405e67825 */ /* 0x044fe400078e0294 */
[----:B------:R-:W2:Y:S02]  /*10680*/  LDL.LU.64 R148, [R1+0x180] ;  /* 0x0001800001947983 */ /* 0x000ea40000300a00 */
[----:B----4-:R-:W-:Y:S01]  /*10690*/  IMAD.WIDE R232, R5, 0x4, R2 ;  /* 0x0000000405e87825 */ /* 0x010fe200078e0202 */
[----:B-1----:R-:W-:Y:S01]  /*106a0*/  SHF.R.U32.HI R219, RZ, 0x6, R219 ;  /* 0x00000006ffdb7819 */ /* 0x002fe200000116db */
[----:B------:R-:W4:Y:S03]  /*106b0*/  LDL.LU.64 R2, [R1+0x178] ;  /* 0x0001780001027983 */ /* 0x000f260000300a00 */
[----:B------:R-:W-:Y:S01]  /*106c0*/  SGXT.U32 R219, R219, 0x1 ;  /* 0x00000001dbdb781a */ /* 0x000fe20000000000 */
[----:B------:R-:W-:Y:S01]  /*106d0*/  LDGSTS.E [R244+0x22000], desc[UR16][R230.64], P1 ;  /* 0x22000000e6f47fae */ /* 0x000fe20008921850 */
[----:B------:R-:W-:-:S02]  /*106e0*/  SEL R11, R11, RZ, P0 ;  /* 0x000000ff0b0b7207 */ /* 0x000fc40000000000 */
[----:B------:R-:W-:Y:S01]  /*106f0*/  LOP3.LUT R219, R219, 0x28, RZ, 0xfc, !PT ;  /* 0x00000028dbdb7812 */ /* 0x000fe200078efcff */
[----:B------:R-:W-:Y:S01]  /*10700*/  LDGSTS.E [R244+0x22008], desc[UR16][R232.64], P2 ;  /* 0x22008000e8f47fae */ /* 0x000fe20009121850 */
[----:B------:R-:W-:Y:S02]  /*10710*/  ISETP.NE.U32.AND P5, PT, R11, RZ, PT ;  /* 0x000000ff0b00720c */ /* 0x000fe40003fa5070 */
[----:B------:R-:W-:Y:S02]  /*10720*/  SEL R11, RZ, 0x4, P6 ;  /* 0x00000004ff0b7807 */ /* 0x000fe40003000000 */
[----:B------:R-:W-:Y:S02]  /*10730*/  ISETP.GE.AND P6, PT, R219, UR4, PT ;  /* 0x00000004db007c0c */ /* 0x000fe4000bfc6270 */
[----:B------:R-:W1:Y:S01]  /*10740*/  S2R R219, SR_TID.X ;  /* 0x0000000000db7919 */ /* 0x000e620000002100 */
[----:B------:R-:W-:-:S04]  /*10750*/  SEL R11, R11, RZ, P0 ;  /* 0x000000ff0b0b7207 */ /* 0x000fc80000000000 */
[----:B------:R-:W-:Y:S02]  /*10760*/  ISETP.NE.U32.AND P1, PT, R11, RZ, PT ;  /* 0x000000ff0b00720c */ /* 0x000fe40003f25070 */
[----:B------:R-:W-:-:S04]  /*10770*/  SEL R11, RZ, 0x4, P6 ;  /* 0x00000004ff0b7807 */ /* 0x000fc80003000000 */
[----:B------:R-:W-:-:S04]  /*10780*/  SEL R11, R11, RZ, P0 ;  /* 0x000000ff0b0b7207 */ /* 0x000fc80000000000 */
[----:B------:R-:W-:Y:S02]  /*10790*/  ISETP.NE.U32.AND P2, PT, R11, RZ, PT ;  /* 0x000000ff0b00720c */ /* 0x000fe40003f45070 */
[----:B-1----:R-:W-:-:S04]  /*107a0*/  SHF.R.U32.HI R219, RZ, 0x6, R219 ;  /* 0x00000006ffdb7819 */ /* 0x002fc800000116db */
[----:B------:R-:W-:-:S04]  /*107b0*/  SGXT.U32 R219, R219, 0x1 ;  /* 0x00000001dbdb781a */ /* 0x000fc80000000000 */
[----:B------:R-:W-:-:S04]  /*107c0*/  LOP3.LUT R219, R219, 0x2a, RZ, 0xfc, !PT ;  /* 0x0000002adbdb7812 */ /* 0x000fc800078efcff */
[----:B------:R-:W-:Y:S02]  /*107d0*/  ISETP.GE.AND P6, PT, R219, UR4, PT ;  /* 0x00000004db007c0c */ /* 0x000fe4000bfc6270 */
[----:B------:R-:W2:Y:S02]  /*107e0*/  LDL.LU.64 R218, [R1+0x170] ;  /* 0x0001700001da7983 */ /* 0x000ea40000300a00 */
[----:B------:R-:W-:Y:S02]  /*107f0*/  SEL R11, RZ, 0x4, P6 ;  /* 0x00000004ff0b7807 */ /* 0x000fe40003000000 */
[----:B------:R-:W-:Y:S01]  /*10800*/  ISETP.NE.U32.AND P6, PT, R234, RZ, PT ;  /* 0x000000ffea00720c */ /* 0x000fe20003fc5070 */
[----:B------:R-:W-:Y:S02]  /*10810*/  IMAD.WIDE R234, R5, 0x4, R152 ;  /* 0x0000000405ea7825 */ /* 0x000fe400078e0298 */
[----:B------:R-:W1:Y:S10]  /*10820*/  S2R R153, SR_TID.X ;  /* 0x0000000000997919 */ /* 0x000e740000002100 */
[----:B------:R-:W-:Y:S01]  /*10830*/  LDGSTS.E [R244+0x24000], desc[UR16][R234.64], P6 ;  /* 0x24000000eaf47fae */ /* 0x000fe2000b121850 */
[----:B-1----:R-:W-:-:S04]  /*10840*/  SHF.R.U32.HI R153, RZ, 0x6, R153 ;  /* 0x00000006ff997819 */ /* 0x002fc80000011699 */
[----:B------:R-:W-:-:S04]  /*10850*/  SGXT.U32 R153, R153, 0x1 ;  /* 0x000000019999781a */ /* 0x000fc80000000000 */
[----:B------:R-:W-:-:S04]  /*10860*/  LOP3.LUT R153, R153, 0x48, RZ, 0xfc, !PT ;  /* 0x0000004899997812 */ /* 0x000fc800078efcff */
[----:B------:R-:W-:Y:S02]  /*10870*/  ISETP.GE.AND P6, PT, R153, UR4, PT ;  /* 0x0000000499007c0c */ /* 0x000fe4000bfc6270 */
[----:B------:R-:W2:Y:S01]  /*10880*/  LDL.LU.64 R152, [R1+0x168] ;  /* 0x0001680001987983 */ /* 0x000ea20000300a00 */
[----:B------:R-:W-:Y:S02]  /*10890*/  IMAD.WIDE R236, R5, 0x4, R150 ;  /* 0x0000000405ec7825 */ /* 0x000fe400078e0296 */
[----:B------:R-:W1:Y:S01]  /*108a0*/  S2R R151, SR_TID.X ;  /* 0x0000000000977919 */ /* 0x000e620000002100 */
[----:B------:R-:W-:Y:S02]  /*108b0*/  SEL R4, R11, RZ, P0 ;  /* 0x000000ff0b047207 */ /* 0x000fe40000000000 */
[----:B------:R-:W-:Y:S01]  /*108c0*/  SEL R11, RZ, 0x4, P6 ;  /* 0x00000004ff0b7807 */ /* 0x000fe20003000000 */
[----:B------:R-:W-:Y:S01]  /*108d0*/  LDGSTS.E [R244+0x24008], desc[UR16][R236.64], P3 ;  /* 0x24008000ecf47fae */ /* 0x000fe20009921850 */
[----:B------:R-:W-:-:S02]  /*108e0*/  ISETP.GE.AND P6, PT, R8, UR4, PT ;  /* 0x0000000408007c0c */ /* 0x000fc4000bfc6270 */
[----:B------:R-:W-:-:S04]  /*108f0*/  SEL R11, R11, RZ, P0 ;  /* 0x000000ff0b0b7207 */ /* 0x000fc80000000000 */
[----:B------:R-:W-:Y:S02]  /*10900*/  ISETP.NE.U32.AND P3, PT, R11, RZ, PT ;  /* 0x000000ff0b00720c */ /* 0x000fe40003f65070 */
[----:B------:R-:W-:Y:S02]  /*10910*/  SEL R11, RZ, 0x4, P6 ;  /* 0x00000004ff0b7807 */ /* 0x000fe40003000000 */
[----:B------:R-:W-:Y:S01]  /*10920*/  ISETP.NE.U32.AND P6, PT, R238, RZ, PT ;  /* 0x000000ffee00720c */ /* 0x000fe20003fc5070 */
[----:B---3--:R-:W-:-:S12]  /*10930*/  IMAD.WIDE R238, R5, 0x4, R216 ;  /* 0x0000000405ee7825 */ /* 0x008fd800078e02d8 */
[----:B------:R-:W-:Y:S01]  /*10940*/  LDGSTS.E [R244+0x26000], desc[UR16][R238.64], P6 ;  /* 0x26000000eef47fae */ /* 0x000fe2000b121850 */
[----:B-1----:R-:W-:-:S04]  /*10950*/  SHF.R.U32.HI R151, RZ, 0x6, R151 ;  /* 0x00000006ff977819 */ /* 0x002fc80000011697 */
[----:B------:R-:W-:-:S04]  /*10960*/  SGXT.U32 R151, R151, 0x1 ;  /* 0x000000019797781a */ /* 0x000fc80000000000 */
[----:B------:R-:W-:-:S04]  /*10970*/  LOP3.LUT R151, R151, 0x68, RZ, 0xfc, !PT ;  /* 0x0000006897977812 */ /* 0x000fc800078efcff */
[----:B------:R-:W-:Y:S02]  /*10980*/  ISETP.GE.AND P6, PT, R151, UR4, PT ;  /* 0x0000000497007c0c */ /* 0x000fe4000bfc6270 */
[----:B------:R-:W3:Y:S01]  /*10990*/  LDL.LU.64 R150, [R1+0x160] ;  /* 0x0001600001967983 */ /* 0x000ee20000300a00 */
[----:B------:R-:W1:Y:S01]  /*109a0*/  S2R R217, SR_TID.X ;  /* 0x0000000000d97919 */ /* 0x000e620000002100 */
[----:B------:R-:W-:Y:S02]  /*109b0*/  SEL R8, R11, RZ, P0 ;  /* 0x000000ff0b087207 */ /* 0x000fe40000000000 */
[----:B------:R-:W-:-:S04]  /*109c0*/  SEL R11, RZ, 0x4, P6 ;  /* 0x00000004ff0b7807 */ /* 0x000fc80003000000 */
[----:B------:R-:W-:Y:S02]  /*109d0*/  SEL R11, R11, RZ, P0 ;  /* 0x000000ff0b0b7207 */ /* 0x000fe40000000000 */
[----:B-1----:R-:W-:-:S04]  /*109e0*/  SHF.R.U32.HI R217, RZ, 0x6, R217 ;  /* 0x00000006ffd97819 */ /* 0x002fc800000116d9 */
[----:B------:R-:W-:-:S04]  /*109f0*/  SGXT.U32 R217, R217, 0x1 ;  /* 0x00000001d9d9781a */ /* 0x000fc80000000000 */
[----:B------:R-:W-:-:S04]  /*10a00*/  LOP3.LUT R217, R217, 0x6a, RZ, 0xfc, !PT ;  /* 0x0000006ad9d97812 */ /* 0x000fc800078efcff */
[----:B------:R-:W-:Y:S01]  /*10a10*/  ISETP.GE.AND P6, PT, R217, UR4, PT ;  /* 0x00000004d9007c0c */ /* 0x000fe2000bfc6270 */
[C---:B----4-:R-:W-:Y:S02]  /*10a20*/  IMAD.WIDE R154, R5.reuse, 0x4, R2 ;  /* 0x00000004059a7825 */ /* 0x050fe400078e0202 */
[----:B------:R-:W1:Y:S02]  /*10a30*/  S2R R3, SR_TID.X ;  /* 0x0000000000037919 */ /* 0x000e640000002100 */
[----:B--2---:R-:W-:Y:S02]  /*10a40*/  IMAD.WIDE R240, R5, 0x4, R148 ;  /* 0x0000000405f07825 */ /* 0x004fe400078e0294 */
[----:B------:R-:W2:Y:S04]  /*10a50*/  LDL.LU.64 R148, [R1+0x150] ;  /* 0x0001500001947983 */ /* 0x000ea80000300a00 */
[----:B------:R-:W-:Y:S01]  /*10a60*/  LDGSTS.E [R244+0x26008], desc[UR16][R240.64], P4 ;  /* 0x26008000f0f47fae */ /* 0x000fe2000a121850 */
[----:B------:R-:W-:-:S02]  /*10a70*/  ISETP.NE.U32.AND P4, PT, R11, RZ, PT ;  /* 0x000000ff0b00720c */ /* 0x000fc40003f85070 */
[----:B------:R-:W-:Y:S01]  /*10a80*/  SEL R11, RZ, 0x4, P6 ;  /* 0x00000004ff0b7807 */ /* 0x000fe20003000000 */
[----:B------:R4:W-:Y:S04]  /*10a90*/  STL.64 [R1+0x60], R154 ;  /* 0x0000609a01007387 */ /* 0x0009e80000100a00 */
[----:B------:R4:W-:Y:S01]  /*10aa0*/  LDGSTS.E [R245+0x20000], desc[UR16][R154.64], P5 ;  /* 0x200000009af57fae */ /* 0x0009e2000a921850 */
[----:B-1----:R-:W-:-:S04]  /*10ab0*/  SHF.R.U32.HI R3, RZ, 0x6, R3 ;  /* 0x00000006ff037819 */ /* 0x002fc80000011603 */
[----:B------:R-:W-:-:S04]  /*10ac0*/  SGXT.U32 R3, R3, 0x1 ;  /* 0x000000010303781a */ /* 0x000fc80000000000 */
[----:B------:R-:W-:-:S04]  /*10ad0*/  LOP3.LUT R3, R3, 0xc, RZ, 0xfc, !PT ;  /* 0x0000000c03037812 */ /* 0x000fc800078efcff */
[----:B------:R-:W-:Y:S02]  /*10ae0*/  ISETP.GE.AND P6, PT, R3, UR4, PT ;  /* 0x0000000403007c0c */ /* 0x000fe4000bfc6270 */
[----:B------:R-:W2:Y:S01]  /*10af0*/  LDL.LU.64 R2, [R1+0x148] ;  /* 0x0001480001027983 */ /* 0x000ea20000300a00 */
[----:B----4-:R-:W-:-:S05]  /*10b00*/  IMAD.WIDE R154, R5, 0x4, R218 ;  /* 0x00000004059a7825 */ /* 0x010fca00078e02da */
[----:B------:R-:W-:Y:S04]  /*10b10*/  STL.64 [R1+0x58], R154 ;  /* 0x0000589a01007387 */ /* 0x000fe80000100a00 */
[----:B------:R-:W4:Y:S01]  /*10b20*/  LDL.LU.64 R216, [R1+0x140] ;  /* 0x0001400001d87983 */ /* 0x000f220000300a00 */
[----:B------:R-:W1:Y:S01]  /*10b30*/  S2R R219, SR_TID.X ;  /* 0x0000000000db7919 */ /* 0x000e620000002100 */
[----:B------:R-:W-:Y:S02]  /*10b40*/  SEL R11, R11, RZ, P0 ;  /* 0x000000ff0b0b7207 */ /* 0x000fe40000000000 */
[----:B------:R-:W-:Y:S02]  /*10b50*/  LDGSTS.E [R245+0x20008], desc[UR16][R154.64], P1 ;  /* 0x200080009af57fae */ /* 0x000fe40008921850 */
[----:B------:R-:W-:-:S02]  /*10b60*/  ISETP.NE.U32.AND P5, PT, R11, RZ, PT ;  /* 0x000000ff0b00720c */ /* 0x000fc40003fa5070 */
[----:B------:R-:W-:Y:S02]  /*10b70*/  SEL R11, RZ, 0x4, P6 ;  /* 0x00000004ff0b7807 */ /* 0x000fe40003000000 */
[----:B-1----:R-:W-:-:S04]  /*10b80*/  SHF.R.U32.HI R219, RZ, 0x6, R219 ;  /* 0x00000006ffdb7819 */ /* 0x002fc800000116db */
[----:B------:R-:W-:-:S04]  /*10b90*/  SGXT.U32 R219, R219, 0x1 ;  /* 0x00000001dbdb781a */ /* 0x000fc80000000000 */
[----:B------:R-:W-:-:S04]  /*10ba0*/  LOP3.LUT R219, R219, 0xe, RZ, 0xfc, !PT ;  /* 0x0000000edbdb7812 */ /* 0x000fc800078efcff */
[----:B------:R-:W-:Y:S01]  /*10bb0*/  ISETP.GE.AND P6, PT, R219, UR4, PT ;  /* 0x00000004db007c0c */ /* 0x000fe2000bfc6270 */
[----:B------:R-:W-:-:S05]  /*10bc0*/  IMAD.WIDE R152, R5, 0x4, R152 ;  /* 0x0000000405987825 */ /* 0x000fca00078e0298 */
[----:B------:R1:W-:Y:S04]  /*10bd0*/  STL.64 [R1+0x40], R152 ;  /* 0x0000409801007387 */ /* 0x0003e80000100a00 */
[----:B------:R1:W-:Y:S04]  /*10be0*/  LDGSTS.E [R245+0x22000], desc[UR16][R152.64], P2 ;  /* 0x2200000098f57fae */ /* 0x0003e80009121850 */
[----:B------:R-:W4:Y:S01]  /*10bf0*/  LDL.LU.64 R218, [R1+0x130] ;  /* 0x0001300001da7983 */ /* 0x000f220000300a00 */
[----:B-1----:R-:W1:Y:S01]  /*10c00*/  S2R R153, SR_TID.X ;  /* 0x0000000000997919 */ /* 0x002e620000002100 */
        /* <DEDUP_REMOVED lines=8> */
[----:B------:R-:W-:-:S04]  /*10c90*/  ISETP.GE.AND P6, PT, R153, UR4, PT ;  /* 0x0000000499007c0c */ /* 0x000fc8000bfc6270 */
[----:B------:R-:W-:Y:S02]  /*10ca0*/  SEL R11, RZ, 0x4, P6 ;  /* 0x00000004ff0b7807 */ /* 0x000fe40003000000 */
[----:B------:R-:W-:Y:S01]  /*10cb0*/  ISETP.NE.U32.AND P6, PT, R4, RZ, PT ;  /* 0x000000ff0400720c */ /* 0x000fe20003fc5070 */
[----:B---3--:R-:W-:-:S05]  /*10cc0*/  IMAD.WIDE R152, R5, 0x4, R150 ;  /* 0x0000000405987825 */ /* 0x008fca00078e0296 */
[----:B------:R1:W-:Y:S07]  /*10cd0*/  STL.64 [R1+0x38], R152 ;  /* 0x0000389801007387 */ /* 0x0003ee0000100a00 */
[----:B------:R-:W-:Y:S04]  /*10ce0*/  LDGSTS.E [R245+0x22008], desc[UR16][R152.64], P6 ;  /* 0x2200800098f57fae */ /* 0x000fe8000b121850 */
[----:B-1----:R-:W3:Y:S01]  /*10cf0*/  LDL.LU.64 R152, [R1+0x128] ;  /* 0x0001280001987983 */ /* 0x002ee20000300a00 */
[----:B------:R-:W1:Y:S02]  /*10d00*/  S2R R151, SR_TID.X ;  /* 0x0000000000977919 */ /* 0x000e640000002100 */
[----:B-1----:R-:W-:-:S04]  /*10d10*/  SHF.R.U32.HI R151, RZ, 0x6, R151 ;  /* 0x00000006ff977819 */ /* 0x002fc80000011697 */
[----:B------:R-:W-:-:S04]  /*10d20*/  SGXT.U32 R151, R151, 0x1 ;  /* 0x000000019797781a */ /* 0x000fc80000000000 */
[----:B------:R-:W-:-:S04]  /*10d30*/  LOP3.LUT R151, R151, 0x2e, RZ, 0xfc, !PT ;  /* 0x0000002e97977812 */ /* 0x000fc800078efcff */
[----:B------:R-:W-:Y:S01]  /*10d40*/  ISETP.GE.AND P6, PT, R151, UR4, PT ;  /* 0x0000000497007c0c */ /* 0x000fe2000bfc6270 */
[----:B--2---:R-:W-:-:S05]  /*10d50*/  IMAD.WIDE R148, R5, 0x4, R148 ;  /* 0x0000000405947825 */ /* 0x004fca00078e0294 */
[----:B------:R1:W-:Y:S04]  /*10d60*/  STL.64 [R1+0x20], R148 ;  /* 0x0000209401007387 */ /* 0x0003e80000100a00 */
[----:B------:R-:W2:Y:S04]  /*10d70*/  LDL.LU.64 R150, [R1+0x120] ;  /* 0x0001200001967983 */ /* 0x000ea80000300a00 */
[----:B------:R1:W-:Y:S02]  /*10d80*/  LDGSTS.E [R245+0x24000], desc[UR16][R148.64], P3 ;  /* 0x2400000094f57fae */ /* 0x0003e40009921850 */
[----:B-1----:R-:W1:Y:S01]  /*10d90*/  S2R R149, SR_TID.X ;  /* 0x0000000000957919 */ /* 0x002e620000002100 */
[----:B------:R-:W-:-:S02]  /*10da0*/  IMAD.WIDE R154, R5, 0x4, R2 ;  /* 0x00000004059a7825 */ /* 0x000fc400078e0202 */
[----:B------:R-:W1:Y:S01]  /*10db0*/  S2R R3, SR_TID.X ;  /* 0x0000000000037919 */ /* 0x000e620000002100 */
[----:B------:R-:W-:Y:S02]  /*10dc0*/  SEL R4, R11, RZ, P0 ;  /* 0x000000ff0b047207 */ /* 0x000fe40000000000 */
[----:B------:R-:W-:Y:S02]  /*10dd0*/  SEL R11, RZ, 0x4, P6 ;  /* 0x00000004ff0b7807 */ /* 0x000fe40003000000 */
[----:B-1----:R-:W-:-:S04]  /*10de0*/  SHF.R.U32.HI R149, RZ, 0x6, R149 ;  /* 0x00000006ff957819 */ /* 0x002fc80000011695 */
[----:B------:R-:W-:-:S04]  /*10df0*/  SGXT.U32 R149, R149, 0x1 ;  /* 0x000000019595781a */ /* 0x000fc80000000000 */
[----:B------:R-:W-:Y:S02]  /*10e00*/  LOP3.LUT R149, R149, 0x4c, RZ, 0xfc, !PT ;  /* 0x0000004c95957812 */ /* 0x000fe400078efcff */
[----:B------:R-:W-:Y:S02]  /*10e10*/  SEL R11, R11, RZ, P0 ;  /* 0x000000ff0b0b7207 */ /* 0x000fe40000000000 */
[----:B------:R-:W-:Y:S02]  /*10e20*/  ISETP.GE.AND P6, PT, R149, UR4, PT ;  /* 0x0000000495007c0c */ /* 0x000fe4000bfc6270 */
[----:B------:R-:W-:Y:S02]  /*10e30*/  ISETP.NE.U32.AND P3, PT, R11, RZ, PT ;  /* 0x000000ff0b00720c */ /* 0x000fe40003f65070 */
[----:B------:R-:W-:Y:S02]  /*10e40*/  SEL R11, RZ, 0x4, P6 ;  /* 0x00000004ff0b7807 */ /* 0x000fe40003000000 */
[----:B------:R-:W-:-:S02]  /*10e50*/  ISETP.NE.U32.AND P6, PT, R8, RZ, PT ;  /* 0x000000ff0800720c */ /* 0x000fc40003fc5070 */
[----:B------:R-:W-:-:S04]  /*10e60*/  SHF.R.U32.HI R3, RZ, 0x6, R3 ;  /* 0x00000006ff037819 */ /* 0x000fc80000011603 */
[----:B------:R-:W-:Y:S01]  /*10e70*/  SGXT.U32 R3, R3, 0x1 ;  /* 0x000000010303781a */ /* 0x000fe20000000000 */
[----:B------:R1:W-:Y:S03]  /*10e80*/  STL.64 [R1+0x18], R154 ;  /* 0x0000189a01007387 */ /* 0x0003e60000100a00 */
[----:B------:R-:W-:Y:S01]  /*10e90*/  LOP3.LUT R3, R3, 0x4e, RZ, 0xfc, !PT ;  /* 0x0000004e03037812 */ /* 0x000fe200078efcff */
[----:B------:R-:W2:Y:S04]  /*10ea0*/  LDL.LU.64 R148, [R1+0x118] ;  /* 0x0001180001947983 */ /* 0x000ea80000300a00 */
[----:B------:R-:W-:Y:S01]  /*10eb0*/  LDGSTS.E [R245+0x24008], desc[UR16][R154.64], P6 ;  /* 0x240080009af57fae */ /* 0x000fe2000b121850 */
[----:B------:R-:W-:-:S03]  /*10ec0*/  ISETP.GE.AND P6, PT, R3, UR4, PT ;  /* 0x0000000403007c0c */ /* 0x000fc6000bfc6270 */
[----:B-1----:R-:W2:Y:S04]  /*10ed0*/  LDL.LU.64 R154, [R1+0x3f0] ;  /* 0x0003f000019a7983 */ /* 0x002ea80000300a00 */
[----:B------:R-:W2:Y:S01]  /*10ee0*/  LDL.LU.64 R2, [R1+0x100] ;  /* 0x0001000001027983 */ /* 0x000ea20000300a00 */
[----:B------:R-:W-:Y:S02]  /*10ef0*/  SEL R8, R11, RZ, P0 ;  /* 0x000000ff0b087207 */ /* 0x000fe40000000000 */
[----:B------:R-:W-:Y:S01]  /*10f00*/  SEL R11, RZ, 0x4, P6 ;  /* 0x00000004ff0b7807 */ /* 0x000fe20003000000 */
[----:B----4-:R-:W-:-:S03]  /*10f10*/  IMAD.WIDE R216, R5, 0x4, R216 ;  /* 0x0000000405d87825 */ /* 0x010fc600078e02d8 */
[----:B------:R-:W-:Y:S02]  /*10f20*/  SEL R11, R11, RZ, P0 ;  /* 0x000000ff0b0b7207 */ /* 0x000fe40000000000 */
[----:B------:R-:W-:Y:S02]  /*10f30*/  LDGSTS.E [R245+0x26000], desc[UR16][R216.64], P4 ;  /* 0x26000000d8f57fae */ /* 0x000fe4000a121850 */
[----:B------:R-:W-:Y:S02]  /*10f40*/  ISETP.NE.U32.AND P4, PT, R11, RZ, PT ;  /* 0x000000ff0b00720c */ /* 0x000fe40003f85070 */
[----:B------:R-:W1:Y:S02]  /*10f50*/  S2R R11, SR_TID.X ;  /* 0x00000000000b7919 */ /* 0x000e640000002100 */
[----:B-1----:R-:W-:-:S04]  /*10f60*/  SHF.R.U32.HI R11, RZ, 0x6, R11 ;  /* 0x00000006ff0b7819 */ /* 0x002fc8000001160b */
[----:B------:R-:W-:-:S04]  /*10f70*/  SGXT.U32 R11, R11, 0x1 ;  /* 0x000000010b0b781a */ /* 0x000fc80000000000 */
[----:B------:R-:W-:-:S04]  /*10f80*/  LOP3.LUT R11, R11, 0x6c, RZ, 0xfc, !PT ;  /* 0x0000006c0b0b7812 */ /* 0x000fc800078efcff */
[----:B------:R-:W-:Y:S01]  /*10f90*/  ISETP.GE.AND P6, PT, R11, UR4, PT ;  /* 0x000000040b007c0c */ /* 0x000fe2000bfc6270 */
[----:B------:R-:W-:-:S03]  /*10fa0*/  IMAD.WIDE R218, R5, 0x4, R218 ;  /* 0x0000000405da7825 */ /* 0x000fc600078e02da */
[----:B------:R-:W-:Y:S02]  /*10fb0*/  SEL R11, RZ, 0x4, P6 ;  /* 0x00000004ff0b7807 */ /* 0x000fe40003000000 */
[----:B------:R-:W-:Y:S02]  /*10fc0*/  LDGSTS.E [R245+0x26008], desc[UR16][R218.64], P5 ;  /* 0x26008000daf57fae */ /* 0x000fe4000a921850 */
[----:B------:R-:W-:-:S04]  /*10fd0*/  SEL R11, R11, RZ, P0 ;  /* 0x000000ff0b0b7207 */ /* 0x000fc80000000000 */
[----:B------:R-:W-:Y:S02]  /*10fe0*/  ISETP.NE.U32.AND P5, PT, R11, RZ, PT ;  /* 0x000000ff0b00720c */ /* 0x000fe40003fa5070 */
[----:B------:R-:W1:Y:S02]  /*10ff0*/  S2R R11, SR_TID.X ;  /* 0x00000000000b7919 */ /* 0x000e640000002100 */
[----:B-1----:R-:W-:-:S04]  /*11000*/  SHF.R.U32.HI R11, RZ, 0x6, R11 ;  /* 0x00000006ff0b7819 */ /* 0x002fc8000001160b */
[----:B------:R-:W-:-:S04]  /*11010*/  SGXT.U32 R11, R11, 0x1 ;  /* 0x000000010b0b781a */ /* 0x000fc80000000000 */
[----:B------:R-:W-:-:S04]  /*11020*/  LOP3.LUT R11, R11, 0x6e, RZ, 0xfc, !PT ;  /* 0x0000006e0b0b7812 */ /* 0x000fc800078efcff */
[----:B------:R-:W-:-:S04]  /*11030*/  ISETP.GE.AND P6, PT, R11, UR4, PT ;  /* 0x000000040b007c0c */ /* 0x000fc8000bfc6270 */
[----:B------:R-:W-:-:S04]  /*11040*/  SEL R11, RZ, 0x4, P6 ;  /* 0x00000004ff0b7807 */ /* 0x000fc80003000000 */
[----:B------:R-:W-:Y:S01]  /*11050*/  SEL R11, R11, RZ, P0 ;  /* 0x000000ff0b0b7207 */ /* 0x000fe20000000000 */
[----:B---3--:R-:W-:-:S05]  /*11060*/  IMAD.WIDE R152, R5, 0x4, R152 ;  /* 0x0000000405987825 */ /* 0x008fca00078e0298 */
[----:B------:R-:W-:Y:S01]  /*11070*/  LDGSTS.E [R246+0x20000], desc[UR16][R152.64], P1 ;  /* 0x2000000098f67fae */ /* 0x000fe20008921850 */
        /* <DEDUP_REMOVED lines=8> */
[----:B--2---:R-:W-:-:S05]  /*11100*/  IMAD.WIDE R150, R5, 0x4, R150 ;  /* 0x0000000405967825 */ /* 0x004fca00078e0296 */
[----:B------:R-:W-:Y:S01]  /*11110*/  LDGSTS.E [R246+0x20008], desc[UR16][R150.64], P2 ;  /* 0x2000800096f67fae */ /* 0x000fe20009121850 */
[----:B------:R-:W-:Y:S02]  /*11120*/  ISETP.NE.U32.AND P2, PT, R11, RZ, PT ;  /* 0x000000ff0b00720c */ /* 0x000fe40003f45070 */
[----:B------:R-:W1:Y:S01]  /*11130*/  S2R R11, SR_TID.X ;  /* 0x00000000000b7919 */ /* 0x000e620000002100 */
[----:B------:R2:W-:Y:S04]  /*11140*/  STL.64 [R1+0x10], R216 ;  /* 0x000010d801007387 */ /* 0x0005e80000100a00 */
[----:B--2---:R-:W2:Y:S01]  /*11150*/  LDL.LU.64 R216, [R1+0x3e8] ;  /* 0x0003e80001d87983 */ /* 0x004ea20000300a00 */
[----:B-1----:R-:W-:-:S04]  /*11160*/  SHF.R.U32.HI R11, RZ, 0x6, R11 ;  /* 0x00000006ff0b7819 */ /* 0x002fc8000001160b */
[----:B------:R-:W-:-:S04]  /*11170*/  SGXT.U32 R11, R11, 0x1 ;  /* 0x000000010b0b781a */ /* 0x000fc80000000000 */
[----:B------:R-:W-:-:S04]  /*11180*/  LOP3.LUT R11, R11, 0x12, RZ, 0xfc, !PT ;  /* 0x000000120b0b7812 */ /* 0x000fc800078efcff */
[----:B------:R-:W-:-:S04]  /*11190*/  ISETP.GE.AND P6, PT, R11, UR4, PT ;  /* 0x000000040b007c0c */ /* 0x000fc8000bfc6270 */
[----:B------:R-:W-:Y:S02]  /*111a0*/  SEL R11, RZ, 0x4, P6 ;  /* 0x00000004ff0b7807 */ /* 0x000fe40003000000 */
[----:B------:R-:W-:Y:S01]  /*111b0*/  ISETP.NE.U32.AND P6, PT, R4, RZ, PT ;  /* 0x000000ff0400720c */ /* 0x000fe20003fc5070 */
[----:B------:R1:W-:Y:S04]  /*111c0*/  STL.64 [R1+0x8], R218 ;  /* 0x000008da01007387 */ /* 0x0003e80000100a00 */
[----:B-1----:R-:W3:Y:S04]  /*111d0*/  LDL.LU.64 R218, [R1+0x3e0] ;  /* 0x0003e00001da7983 */ /* 0x002ee80000300a00 */
[----:B------:R1:W-:Y:S01]  /*111e0*/  STL.64 [R1+0x50], R152 ;  /* 0x0000509801007387 */ /* 0x0003e20000100a00 */
[----:B------:R-:W-:-:S05]  /*111f0*/  IMAD.WIDE R148, R5, 0x4, R148 ;  /* 0x0000000405947825 */ /* 0x000fca00078e0294 */
[----:B------:R4:W-:Y:S04]  /*11200*/  LDGSTS.E [R246+0x22000], desc[UR16][R148.64], P6 ;  /* 0x2200000094f67fae */ /* 0x0009e8000b121850 */
[----:B-1----:R-:W2:Y:S04]  /*11210*/  LDL.LU.64 R152, [R1+0x3d8] ;  /* 0x0003d80001987983 */ /* 0x002ea80000300a00 */
[----:B------:R1:W-:Y:S01]  /*11220*/  STL.64 [R1+0x48], R150 ;  /* 0x0000489601007387 */ /* 0x0003e20000100a00 */
[----:B------:R-:W-:-:S05]  /*11230*/  IMAD.WIDE R2, R5, 0x4, R2 ;  /* 0x0000000405027825 */ /* 0x000fca00078e0202 */
[----:B------:R4:W-:Y:S04]  /*11240*/  LDGSTS.E [R246+0x22008], desc[UR16][R2.64], P3 ;  /* 0x2200800002f67fae */ /* 0x0009e80009921850 */
[----:B-1----:R-:W3:Y:S04]  /*11250*/  LDL.LU.64 R150, [R1+0x3d0] ;  /* 0x0003d00001967983 */ /* 0x002ee80000300a00 */
[----:B------:R1:W-:Y:S04]  /*11260*/  STL.64 [R1+0x30], R148 ;  /* 0x0000309401007387 */ /* 0x0003e80000100a00 */
[----:B-1----:R-:W4:Y:S04]  /*11270*/  LDL.LU.64 R148, [R1+0x3c8] ;  /* 0x0003c80001947983 */ /* 0x002f280000300a00 */
[----:B------:R1:W-:Y:S04]  /*11280*/  STL.64 [R1+0x28], R2 ;  /* 0x0000280201007387 */ /* 0x0003e80000100a00 */
[----:B-1----:R-:W2:Y:S01]  /*11290*/  LDL.LU.64 R2, [R1+0x3c0] ;  /* 0x0003c00001027983 */ /* 0x002ea20000300a00 */
[----:B------:R-:W-:-:S02]  /*112a0*/  SEL R4, R11, RZ, P0 ;  /* 0x000000ff0b047207 */ /* 0x000fc40000000000 */
[----:B------:R-:W1:Y:S02]  /*112b0*/  S2R R11, SR_TID.X ;  /* 0x00000000000b7919 */ /* 0x000e640000002100 */
[----:B-1----:R-:W-:-:S04]  /*112c0*/  SHF.R.U32.HI R11, RZ, 0x6, R11 ;  /* 0x00000006ff0b7819 */ /* 0x002fc8000001160b */
[----:B------:R-:W-:-:S04]  /*112d0*/  SGXT.U32 R11, R11, 0x1 ;  /* 0x000000010b0b781a */ /* 0x000fc80000000000 */
[----:B------:R-:W-:-:S04]  /*112e0*/  LOP3.LUT R11, R11, 0x30, RZ, 0xfc, !PT ;  /* 0x000000300b0b7812 */ /* 0x000fc800078efcff */
[----:B------:R-:W-:-:S04]  /*112f0*/  ISETP.GE.AND P6, PT, R11, UR4, PT ;  /* 0x000000040b007c0c */ /* 0x000fc8000bfc6270 */
[----:B------:R-:W-:-:S04]  /*11300*/  SEL R11, RZ, 0x4, P6 ;  /* 0x00000004ff0b7807 */ /* 0x000fc80003000000 */
[----:B------:R-:W-:-:S04]  /*11310*/  SEL R11, R11, RZ, P0 ;  /* 0x000000ff0b0b7207 */ /* 0x000fc80000000000 */
[----:B------:R-:W-:Y:S02]  /*11320*/  ISETP.NE.U32.AND P3, PT, R11, RZ, PT ;  /* 0x000000ff0b00720c */ /* 0x000fe40003f65070 */
[----:B------:R-:W1:Y:S02]  /*11330*/  S2R R11, SR_TID.X ;  /* 0x00000000000b7919 */ /* 0x000e640000002100 */
[----:B-1----:R-:W-:-:S04]  /*11340*/  SHF.R.U32.HI R11, RZ, 0x6, R11 ;  /* 0x00000006ff0b7819 */ /* 0x002fc8000001160b */
[----:B------:R-:W-:-:S04]  /*11350*/  SGXT.U32 R11, R11, 0x1 ;  /* 0x000000010b0b781a */ /* 0x000fc80000000000 */
[----:B------:R-:W-:-:S04]  /*11360*/  LOP3.LUT R11, R11, 0x32, RZ, 0xfc, !PT ;  /* 0x000000320b0b7812 */ /* 0x000fc800078efcff */
[----:B------:R-:W-:-:S04]  /*11370*/  ISETP.GE.AND P6, PT, R11, UR4, PT ;  /* 0x000000040b007c0c */ /* 0x000fc8000bfc6270 */
[----:B------:R-:W-:Y:S02]  /*11380*/  SEL R11, RZ, 0x4, P6 ;  /* 0x00000004ff0b7807 */ /* 0x000fe40003000000 */
[----:B------:R-:W-:Y:S02]  /*11390*/  ISETP.NE.U32.AND P6, PT, R8, RZ, PT ;  /* 0x000000ff0800720c */ /* 0x000fe40003fc5070 */
[----:B------:R-:W-:Y:S02]  /*113a0*/  SEL R8, R11, RZ, P0 ;  /* 0x000000ff0b087207 */ /* 0x000fe40000000000 */
[----:B------:R-:W1:Y:S02]  /*113b0*/  S2R R11, SR_TID.X ;  /* 0x00000000000b7919 */ /* 0x000e640000002100 */
[----:B-1----:R-:W-:-:S04]  /*113c0*/  SHF.R.U32.HI R11, RZ, 0x6, R11 ;  /* 0x00000006ff0b7819 */ /* 0x002fc8000001160b */
[----:B------:R-:W-:-:S04]  /*113d0*/  SGXT.U32 R11, R11, 0x1 ;  /* 0x000000010b0b781a */ /* 0x000fc80000000000 */
[----:B------:R-:W-:Y:S01]  /*113e0*/  LOP3.LUT R11, R11, 0x50, RZ, 0xfc, !PT ;  /* 0x000000500b0b7812 */ /* 0x000fe200078efcff */
[----:B----4-:R-:W-:-:S04]  /*113f0*/  IMAD.WIDE R148, R5, 0x4, R148 ;  /* 0x0000000405947825 */ /* 0x010fc800078e0294 */
[----:B--2---:R-:W-:-:S05]  /*11400*/  IMAD.WIDE R2, R5, 0x4, R2 ;  /* 0x0000000405027825 */ /* 0x004fca00078e0202 */
[----:B------:R-:W-:Y:S01]  /*11410*/  LDGSTS.E [R246+0x24000], desc[UR16][R2.64], P6 ;  /* 0x2400000002f67fae */ /* 0x000fe2000b121850 */
[----:B------:R-:W-:-:S03]  /*11420*/  ISETP.GE.AND P6, PT, R11, UR4, PT ;  /* 0x000000040b007c0c */ /* 0x000fc6000bfc6270 */
[----:B------:R-:W-:Y:S01]  /*11430*/  LDGSTS.E [R246+0x24008], desc[UR16][R148.64], P4 ;  /* 0x2400800094f67fae */ /* 0x000fe2000a121850 */
[----:B------:R-:W-:-:S04]  /*11440*/  SEL R11, RZ, 0x4, P6 ;  /* 0x00000004ff0b7807 */ /* 0x000fc80003000000 */
[----:B------:R-:W-:-:S04]  /*11450*/  SEL R11, R11, RZ, P0 ;  /* 0x000000ff0b0b7207 */ /* 0x000fc80000000000 */
[----:B------:R-:W-:Y:S02]  /*11460*/  ISETP.NE.U32.AND P4, PT, R11, RZ, PT ;  /* 0x000000ff0b00720c */ /* 0x000fe40003f85070 */
[----:B------:R-:W1:Y:S01]  /*11470*/  S2R R11, SR_TID.X ;  /* 0x00000000000b7919 */ /* 0x000e620000002100 */
[----:B---3--:R-:W-:-:S05]  /*11480*/  IMAD.WIDE R150, R5, 0x4, R150 ;  /* 0x0000000405967825 */ /* 0x008fca00078e0296 */
[----:B------:R-:W-:Y:S01]  /*11490*/  LDGSTS.E [R246+0x26000], desc[UR16][R150.64], P5 ;  /* 0x2600000096f67fae */ /* 0x000fe2000a921850 */
[----:B-1----:R-:W-:-:S04]  /*114a0*/  SHF.R.U32.HI R11, RZ, 0x6, R11 ;  /* 0x00000006ff0b7819 */ /* 0x002fc8000001160b */
[----:B------:R-:W-:-:S04]  /*114b0*/  SGXT.U32 R11, R11, 0x1 ;  /* 0x000000010b0b781a */ /* 0x000fc80000000000 */
[----:B------:R-:W-:-:S04]  /*114c0*/  LOP3.LUT R11, R11, 0x52, RZ, 0xfc, !PT ;  /* 0x000000520b0b7812 */ /* 0x000fc800078efcff */
[----:B------:R-:W-:-:S04]  /*114d0*/  ISETP.GE.AND P6, PT, R11, UR4, PT ;  /* 0x000000040b007c0c */ /* 0x000fc8000bfc6270 */
[----:B------:R-:W-:-:S04]  /*114e0*/  SEL R11, RZ, 0x4, P6 ;  /* 0x00000004ff0b7807 */ /* 0x000fc80003000000 */
[----:B------:R-:W-:-:S04]  /*114f0*/  SEL R11, R11, RZ, P0 ;  /* 0x000000ff0b0b7207 */ /* 0x000fc80000000000 */
[----:B------:R-:W-:Y:S02]  /*11500*/  ISETP.NE.U32.AND P5, PT, R11, RZ, PT ;  /* 0x000000ff0b00720c */ /* 0x000fe40003fa5070 */
[----:B------:R-:W1:Y:S01]  /*11510*/  S2R R11, SR_TID.X ;  /* 0x00000000000b7919 */ /* 0x000e620000002100 */
[----:B------:R-:W-:-:S05]  /*11520*/  IMAD.WIDE R152, R5, 0x4, R152 ;  /* 0x0000000405987825 */ /* 0x000fca00078e0298 */
        /* <DEDUP_REMOVED lines=26> */
[----:B------:R-:W1:Y:S01]  /*116d0*/  S2R R11, SR_TID.X ;  /* 0x00000000000b7919 */ /* 0x000e620000002100 */
[----:B------:R-:W-:-:S08]  /*116e0*/  IMAD.WIDE R216, R5, 0x4, R216 ;  /* 0x0000000405d87825 */ /* 0x000fd000078e02d8 */
[----:B------:R-:W-:Y:S01]  /*116f0*/  LDGSTS.E [R247+0x20008], desc[UR16][R216.64], P6 ;  /* 0x20008000d8f77fae */ /* 0x000fe2000b121850 */
        /* <DEDUP_REMOVED lines=60> */
[----:B------:R-:W-:Y:S01]  /*11ac0*/  IMAD.WIDE R166, R5, 0x4, R166 ;  /* 0x0000000405a67825 */ /* 0x000fe200078e02a6 */
[----:B-1----:R-:W-:-:S04]  /*11ad0*/  SHF.R.U32.HI R11, RZ, 0x6, R11 ;  /* 0x00000006ff0b7819 */ /* 0x002fc8000001160b */
[----:B------:R-:W-:-:S04]  /*11ae0*/  SGXT.U32 R11, R11, 0x1 ;  /* 0x000000010b0b781a */ /* 0x000fc80000000000 */
[----:B------:R-:W-:-:S04]  /*11af0*/  LOP3.LUT R11, R11, 0x76, RZ, 0xfc, !PT ;  /* 0x000000760b0b7812 */ /* 0x000fc800078efcff */
[----:B------:R-:W-:-:S04]  /*11b00*/  ISETP.GE.AND P6, PT, R11, UR4, PT ;  /* 0x000000040b007c0c */ /* 0x000fc8000bfc6270 */
[----:B------:R-:W-:Y:S02]  /*11b10*/  SEL R11, RZ, 0x4, P6 ;  /* 0x00000004ff0b7807 */ /* 0x000fe40003000000 */
[----:B------:R-:W-:Y:S02]  /*11b20*/  ISETP.NE.U32.AND P6, PT, R4, RZ, PT ;  /* 0x000000ff0400720c */ /* 0x000fe40003fc5070 */
[----:B------:R-:W-:-:S11]  /*11b30*/  SEL R4, R11, RZ, P0 ;  /* 0x000000ff0b047207 */ /* 0x000fd60000000000 */
[----:B------:R-:W-:Y:S01]  /*11b40*/  LDGSTS.E [R248+0x20000], desc[UR16][R166.64], P6 ;  /* 0x20000000a6f87fae */ /* 0x000fe2000b121850 */
[----:B------:R-:W-:-:S04]  /*11b50*/  ISETP.GE.AND P6, PT, R0, UR4, PT ;  /* 0x0000000400007c0c */ /* 0x000fc8000bfc6270 */
[----:B------:R-:W-:-:S04]  /*11b60*/  SEL R11, RZ, 0x4, P6 ;  /* 0x00000004ff0b7807 */ /* 0x000fc80003000000 */
[----:B------:R-:W-:Y:S02]  /*11b70*/  SEL R0, R11, RZ, P0 ;  /* 0x000000ff0b007207 */ /* 0x000fe40000000000 */
        /* <DEDUP_REMOVED lines=11> */
[----:B------:R-:W-:Y:S01]  /*11c30*/  ISETP.NE.U32.AND P6, PT, R8, RZ, PT ;  /* 0x000000ff0800720c */ /* 0x000fe20003fc5070 */
[----:B------:R-:W-:-:S04]  /*11c40*/  IMAD.WIDE R170, R5, 0x4, R170 ;  /* 0x0000000405aa7825 */ /* 0x000fc800078e02aa */
[----:B------:R-:W-:-:S08]  /*11c50*/  IMAD.WIDE R172, R5, 0x4, R172 ;  /* 0x0000000405ac7825 */ /* 0x000fd000078e02ac */
[----:B------:R-:W-:Y:S04]  /*11c60*/  LDGSTS.E [R248+0x22000], desc[UR16][R170.64], P6 ;  /* 0x22000000aaf87fae */ /* 0x000fe8000b121850 */
        /* <DEDUP_REMOVED lines=35> */
[----:B------:R-:W-:Y:S02]  /*11ea0*/  SEL R11, RZ, 0x4, P6 ;  /* 0x00000004ff0b7807 */ /* 0x000fe40003000000 */
[----:B------:R-:W-:Y:S02]  /*11eb0*/  ISETP.GE.AND P6, PT, R141, UR4, PT ;  /* 0x000000048d007c0c */ /* 0x000fe4000bfc6270 */
[----:B------:R-:W-:-:S04]  /*11ec0*/  SEL R11, R11, RZ, P0 ;  /* 0x000000ff0b0b7207 */ /* 0x000fc80000000000 */
[----:B------:R-:W-:Y:S02]  /*11ed0*/  ISETP.NE.U32.AND P2, PT, R11, RZ, PT ;  /* 0x000000ff0b00720c */ /* 0x000fe40003f45070 */
[----:B------:R-:W-:Y:S02]  /*11ee0*/  SEL R11, RZ, 0x4, P6 ;  /* 0x00000004ff0b7807 */ /* 0x000fe40003000000 */
[----:B------:R-:W-:Y:S02]  /*11ef0*/  ISETP.NE.U32.AND P6, PT, R4, RZ, PT ;  /* 0x000000ff0400720c */ /* 0x000fe40003fc5070 */
[----:B------:R-:W1:Y:S01]  /*11f00*/  S2R R4, SR_TID.X ;  /* 0x0000000000047919 */ /* 0x000e620000002100 */
[----:B------:R-:W-:-:S10]  /*11f10*/  IMAD.WIDE R180, R5, 0x4, R180 ;  /* 0x0000000405b47825 */ /* 0x000fd400078e02b4 */
[----:B------:R-:W-:Y:S01]  /*11f20*/  LDGSTS.E [R248+0x26008], desc[UR16][R180.64], P6 ;  /* 0x26008000b4f87fae */ /* 0x000fe2000b121850 */
[----:B-1----:R-:W-:-:S04]  /*11f30*/  SHF.R.U32.HI R4, RZ, 0x6, R4 ;  /* 0x00000006ff047819 */ /* 0x002fc80000011604 */
[----:B------:R-:W-:-:S04]  /*11f40*/  SGXT.U32 R4, R4, 0x1 ;  /* 0x000000010404781a */ /* 0x000fc80000000000 */
[----:B------:R-:W-:-:S04]  /*11f50*/  LOP3.LUT R4, R4, 0x7a, RZ, 0xfc, !PT ;  /* 0x0000007a04047812 */ /* 0x000fc800078efcff */
[----:B------:R-:W-:Y:S02]  /*11f60*/  ISETP.GE.AND P6, PT, R4, UR4, PT ;  /* 0x0000000404007c0c */ /* 0x000fe4000bfc6270 */
[----:B------:R-:W1:Y:S01]  /*11f70*/  S2R R4, SR_TID.X ;  /* 0x0000000000047919 */ /* 0x000e620000002100 */
[----:B------:R-:W-:Y:S02]  /*11f80*/  SEL R141, R11, RZ, P0 ;  /* 0x000000ff0b8d7207 */ /* 0x000fe40000000000 */
        /* <DEDUP_REMOVED lines=8> */
[----:B------:R-:W1:Y:S01]  /*12010*/  S2R R4, SR_TID.X ;  /* 0x0000000000047919 */ /* 0x000e620000002100 */
[----:B------:R-:W-:Y:S01]  /*12020*/  SEL R0, R11, RZ, P0 ;  /* 0x000000ff0b007207 */ /* 0x000fe20000000000 */
[----:B------:R-:W-:Y:S01]  /*12030*/  IMAD.WIDE R184, R5, 0x4, R184 ;  /* 0x0000000405b87825 */ /* 0x000fe200078e02b8 */
[----:B------:R-:W-:-:S04]  /*12040*/  SEL R11, RZ, 0x4, P6 ;  /* 0x00000004ff0b7807 */ /* 0x000fc80003000000 */
[----:B------:R-:W-:Y:S01]  /*12050*/  LDGSTS.E [R249+0x20008], desc[UR16][R184.64], P3 ;  /* 0x20008000b8f97fae */ /* 0x000fe20009921850 */
[----:B------:R-:W-:Y:S02]  /*12060*/  SEL R11, R11, RZ, P0 ;  /* 0x000000ff0b0b7207 */ /* 0x000fe40000000000 */
[----:B------:R-:W-:Y:S02]  /*12070*/  ISETP.GE.AND P3, PT, R140, UR4, PT ;  /* 0x000000048c007c0c */ /* 0x000fe4000bf66270 */
[----:B------:R-:W-:Y:S02]  /*12080*/  ISETP.NE.U32.AND P6, PT, R11, RZ, PT ;  /* 0x000000ff0b00720c */ /* 0x000fe40003fc5070 */
[----:B------:R-:W-:Y:S02]  /*12090*/  SEL R11, RZ, 0x4, P3 ;  /* 0x00000004ff0b7807 */ /* 0x000fe40001800000 */
[----:B-1----:R-:W-:-:S04]  /*120a0*/  SHF.R.U32.HI R4, RZ, 0x6, R4 ;  /* 0x00000006ff047819 */ /* 0x002fc80000011604 */
[----:B------:R-:W-:-:S04]  /*120b0*/  SGXT.U32 R4, R4, 0x1 ;  /* 0x000000010404781a */ /* 0x000fc80000000000 */
[----:B------:R-:W-:-:S04]  /*120c0*/  LOP3.LUT R4, R4, 0x3c, RZ, 0xfc, !PT ;  /* 0x0000003c04047812 */ /* 0x000fc800078efcff */
[----:B------:R-:W-:Y:S02]  /*120d0*/  ISETP.GE.AND P3, PT, R4, UR4, PT ;  /* 0x0000000404007c0c */ /* 0x000fe4000bf66270 */
[----:B------:R-:W-:Y:S02]  /*120e0*/  SEL R140, R11, RZ, P0 ;  /* 0x000000ff0b8c7207 */ /* 0x000fe40000000000 */
[----:B------:R-:W-:-:S04]  /*120f0*/  SEL R11, RZ, 0x4, P3 ;  /* 0x00000004ff0b7807 */ /* 0x000fc80001800000 */
[----:B------:R-:W-:Y:S02]  /*12100*/  SEL R4, R11, RZ, P0 ;  /* 0x000000ff0b047207 */ /* 0x000fe40000000000 */
[----:B------:R-:W1:Y:S01]  /*12110*/  S2R R11, SR_TID.X ;  /* 0x00000000000b7919 */ /* 0x000e620000002100 */
[----:B------:R-:W-:-:S04]  /*12120*/  IMAD.WIDE R186, R5, 0x4, R186 ;  /* 0x0000000405ba7825 */ /* 0x000fc800078e02ba */
[C---:B------:R-:W-:Y:S01]  /*12130*/  IMAD.WIDE R188, R5.reuse, 0x4, R188 ;  /* 0x0000000405bc7825 */ /* 0x040fe200078e02bc */
[----:B------:R-:W-:Y:S03]  /*12140*/  LDGSTS.E [R249+0x22000], desc[UR16][R186.64], P4 ;  /* 0x22000000baf97fae */ /* 0x000fe6000a121850 */
[----:B------:R-:W-:Y:S01]  /*12150*/  IMAD.WIDE R190, R5, 0x4, R190 ;  /* 0x0000000405be7825 */ /* 0x000fe200078e02be */
        /* <DEDUP_REMOVED lines=29> */
[----:B------:R-:W-:-:S12]  /*12330*/  IMAD.WIDE R194, R5, 0x4, R194 ;  /* 0x0000000405c27825 */ /* 0x000fd800078e02c2 */
        /* <DEDUP_REMOVED lines=21> */
[----:B------:R2:W-:Y:S04]  /*12490*/  STL.64 [R1], R2 ;  /* 0x0000000201007387 */ /* 0x0005e80000100a00 */
[----:B------:R-:W-:Y:S04]  /*124a0*/  LDGSTS.E [R250+0x20000], desc[UR16][R198.64], P6 ;  /* 0x20000000c6fa7fae */ /* 0x000fe8000b121850 */
[----:B--2---:R-:W5:Y:S04]  /*124b0*/  LDL.LU.64 R2, [R1+0x3b8] ;  /* 0x0003b80001027983 */ /* 0x004f680000300a00 */
[----:B------:R-:W5:Y:S04]  /*124c0*/  LDL.LU R8, [R1+0x3b0] ;  /* 0x0003b00001087983 */ /* 0x000f680000300800 */
[----:B------:R-:W5:Y:S04]  /*124d0*/  LDL.LU R141, [R1+0x3ac] ;  /* 0x0003ac00018d7983 */ /* 0x000f680000300800 */
[----:B------:R-:W5:Y:S01]  /*124e0*/  LDL.LU R0, [R1+0x3a8] ;  /* 0x0003a80001007983 */ /* 0x000f620000300800 */
[----:B-1----:R-:W-:-:S04]  /*124f0*/  LOP3.LUT R11, R11, 0x7f, RZ, 0xc0, !PT ;  /* 0x0000007f0b0b7812 */ /* 0x002fc800078ec0ff */
[----:B------:R-:W-:-:S04]  /*12500*/  ISETP.GE.AND P6, PT, R11, UR4, PT ;  /* 0x000000040b007c0c */ /* 0x000fc8000bfc6270 */
[----:B------:R-:W-:Y:S02]  /*12510*/  SEL R11, RZ, 0x4, P6 ;  /* 0x00000004ff0b7807 */ /* 0x000fe40003000000 */
[----:B------:R-:W-:Y:S02]  /*12520*/  ISETP.NE.U32.AND P6, PT, R140, RZ, PT ;  /* 0x000000ff8c00720c */ /* 0x000fe40003fc5070 */
[----:B------:R-:W2:Y:S01]  /*12530*/  LDL.LU R140, [R1+0x3a4] ;  /* 0x0003a400018c7983 */ /* 0x000ea20000300800 */
[----:B------:R-:W-:-:S10]  /*12540*/  IMAD.WIDE R200, R5, 0x4, R200 ;  /* 0x0000000405c87825 */ /* 0x000fd400078e02c8 */
[----:B------:R-:W-:Y:S01]  /*12550*/  LDGSTS.E [R250+0x20008], desc[UR16][R200.64], P6 ;  /* 0x20008000c8fa7fae */ /* 0x000fe2000b121850 */
[----:B------:R-:W-:Y:S02]  /*12560*/  ISETP.NE.U32.AND P6, PT, R4, RZ, PT ;  /* 0x000000ff0400720c */ /* 0x000fe40003fc5070 */
[----:B------:R-:W1:Y:S01]  /*12570*/  S2R R4, SR_TID.X ;  /* 0x0000000000047919 */ /* 0x000e620000002100 */
[----:B------:R-:W-:-:S04]  /*12580*/  IMAD.WIDE R202, R5, 0x4, R202 ;  /* 0x0000000405ca7825 */ /* 0x000fc800078e02ca */
[----:B------:R-:W-:-:S04]  /*12590*/  IMAD.WIDE R204, R5, 0x4, R204 ;  /* 0x0000000405cc7825 */ /* 0x000fc800078e02cc */
[C---:B------:R-:W-:Y:S02]  /*125a0*/  IMAD.WIDE R206, R5.reuse, 0x4, R206 ;  /* 0x0000000405ce7825 */ /* 0x040fe400078e02ce */
[----:B------:R-:W-:Y:S02]  /*125b0*/  LDGSTS.E [R250+0x22000], desc[UR16][R202.64], P6 ;  /* 0x22000000cafa7fae */ /* 0x000fe4000b121850 */
[C---:B------:R-:W-:Y:S02]  /*125c0*/  IMAD.WIDE R208, R5.reuse, 0x4, R208 ;  /* 0x0000000405d07825 */ /* 0x040fe400078e02d0 */
[----:B------:R-:W-:Y:S02]  /*125d0*/  LDGSTS.E [R250+0x22008], desc[UR16][R204.64], P1 ;  /* 0x22008000ccfa7fae */ /* 0x000fe40008921850 */
[C---:B------:R-:W-:Y:S02]  /*125e0*/  IMAD.WIDE R210, R5.reuse, 0x4, R210 ;  /* 0x0000000405d27825 */ /* 0x040fe400078e02d2 */
[----:B------:R-:W-:Y:S02]  /*125f0*/  LDGSTS.E [R250+0x24000], desc[UR16][R206.64], P2 ;  /* 0x24000000cefa7fae */ /* 0x000fe40009121850 */
[----:B------:R-:W-:-:S02]  /*12600*/  IMAD.WIDE R212, R5, 0x4, R212 ;  /* 0x0000000405d47825 */ /* 0x000fc400078e02d4 */
[----:B------:R-:W-:Y:S04]  /*12610*/  LDGSTS.E [R250+0x24008], desc[UR16][R208.64], P3 ;  /* 0x24008000d0fa7fae */ /* 0x000fe80009921850 */
[----:B------:R-:W-:Y:S04]  /*12620*/  LDGSTS.E [R250+0x26000], desc[UR16][R210.64], P4 ;  /* 0x26000000d2fa7fae */ /* 0x000fe8000a121850 */
[----:B------:R-:W-:Y:S04]  /*12630*/  LDGSTS.E [R250+0x26008], desc[UR16][R212.64], P5 ;  /* 0x26008000d4fa7fae */ /* 0x000fe8000a921850 */
[----:B------:R-:W0:Y:S01]  /*12640*/  LDGDEPBAR ;  /* 0x00000000000079af */ /* 0x000e220000000000 */
[----:B------:R-:W-:-:S02]  /*12650*/  SEL R11, R11, RZ, P0 ;  /* 0x000000ff0b0b7207 */ /* 0x000fc40000000000 */
[----:B-1----:R-:W-:Y:S02]  /*12660*/  SHF.R.U32.HI R4, RZ, 0x6, R4 ;  /* 0x00000006ff047819 */ /* 0x002fe40000011604 */
[----:B------:R-:W-:Y:S02]  /*12670*/  ISETP.NE.U32.AND P0, PT, R11, RZ, PT ;  /* 0x000000ff0b00720c */ /* 0x000fe40003f05070 */
[----:B------:R-:W-:Y:S01]  /*12680*/  SGXT.U32 R4, R4, 0x1 ;  /* 0x000000010404781a */ /* 0x000fe20000000000 */
[C---:B------:R-:W-:Y:S01]  /*12690*/  IMAD.WIDE R116, R6.reuse, 0x4, R116 ;  /* 0x0000000406747825 */ /* 0x040fe200078e0274 */
[----:B------:R-:W-:Y:S01]  /*126a0*/  ULDC UR12, c[0x0][0x230] ;  /* 0x00008c00000c7ab9 */ /* 0x000fe20000000800 */
[----:B------:R-:W-:Y:S01]  /*126b0*/  ISETP.GT.AND P1, PT, R7, 0x2ff, PT ;  /* 0x000002ff0700780c */ /* 0x000fe20003f24270 */
[----:B------:R-:W-:Y:S01]  /*126c0*/  UIADD3 UR4, UR12, -0x280, URZ ;  /* 0xfffffd800c047890 */ /* 0x000fe2000fffe03f */
[----:B------:R-:W-:-:S06]  /*126d0*/  IMAD.WIDE R100, R6, 0x4, R100 ;  /* 0x0000000406647825 */ /* 0x000fcc00078e0264 */
[----:B------:R-:W-:Y:S01]  /*126e0*/  LDGSTS.E [R251+0x58000], desc[UR16][R116.64], P0 ;  /* 0x5800000074fb7fae */ /* 0x000fe20008121850 */
[----:B------:R-:W-:-:S03]  /*126f0*/  IMAD.WIDE R84, R6, 0x4, R84 ;  /* 0x0000000406547825 */ /* 0x000fc600078e0254 */
[----:B------:R-:W-:Y:S01]  /*12700*/  LDGSTS.E [R251+0x58400], desc[UR16][R100.64], P0 ;  /* 0x5840000064fb7fae */ /* 0x000fe20008121850 */
[----:B------:R-:W-:Y:S01]  /*12710*/  ISETP.GE.AND P2, PT, R4, UR4, PT ;  /* 0x0000000404007c0c */ /* 0x000fe2000bf46270 */
[C---:B------:R-:W-:Y:S02]  /*12720*/  IMAD.WIDE R68, R6.reuse, 0x4, R68 ;  /* 0x0000000406447825 */ /* 0x040fe400078e0244 */
[----:B------:R-:W-:Y:S01]  /*12730*/  LDGSTS.E [R251+0x58800], desc[UR16][R84.64], P0 ;  /* 0x5880000054fb7fae */ /* 0x000fe20008121850 */
[----:B------:R-:W-:Y:S01]  /*12740*/  SEL R11, RZ, 0x4, P2 ;  /* 0x00000004ff0b7807 */ /* 0x000fe20001000000 */
[C---:B------:R-:W-:Y:S02]  /*12750*/  IMAD.WIDE R52, R6.reuse, 0x4, R52 ;  /* 0x0000000406347825 */ /* 0x040fe400078e0234 */
[----:B------:R-:W-:Y:S01]  /*12760*/  LDGSTS.E [R251+0x58c00], desc[UR16][R68.64], P0 ;  /* 0x58c0000044fb7fae */ /* 0x000fe20008121850 */
[----:B------:R-:W-:Y:S01]  /*12770*/  SEL R11, R11, RZ, P1 ;  /* 0x000000ff0b0b7207 */ /* 0x000fe20000800000 */
[----:B------:R-:W-:-:S02]  /*12780*/  IMAD.WIDE R36, R6, 0x4, R36 ;  /* 0x0000000406247825 */ /* 0x000fc400078e0224 */
[----:B------:R-:W-:Y:S01]  /*12790*/  LDGSTS.E [R251+0x59000], desc[UR16][R52.64], P0 ;  /* 0x5900000034fb7fae */ /* 0x000fe20008121850 */
[----:B------:R-:W-:Y:S01]  /*127a0*/  ISETP.NE.U32.AND P2, PT, R11, RZ, PT ;  /* 0x000000ff0b00720c */ /* 0x000fe20003f45070 */
[----:B------:R-:W-:Y:S02]  /*127b0*/  IMAD.WIDE R20, R6, 0x4, R20 ;  /* 0x0000000406147825 */ /* 0x000fe400078e0214 */
[----:B------:R-:W-:Y:S01]  /*127c0*/  LDGSTS.E [R251+0x59400], desc[UR16][R36.64], P0 ;  /* 0x5940000024fb7fae */ /* 0x000fe20008121850 */
[----:B------:R-:W-:Y:S01]  /*127d0*/  LOP3.LUT R11, R4, 0x2, RZ, 0xfc, !PT ;  /* 0x00000002040b7812 */ /* 0x000fe200078efcff */
        /* <DEDUP_REMOVED lines=112> */
[----:B------:R-:W-:Y:S02]  /*12ee0*/  IMAD.WIDE R142, R6, 0x4, R142 ;  /* 0x00000004068e7825 */ /* 0x000fe400078e028e */
[----:B------:R-:W-:Y:S02]  /*12ef0*/  LDGSTS.E [R9+0x59b80], desc[UR16][R124.64], P0 ;  /* 0x59b800007c097fae */ /* 0x000fe40008121850 */
[----:B------:R-:W-:Y:S02]  /*12f00*/  IMAD.WIDE R144, R5, 0x4, R144 ;  /* 0x0000000405907825 */ /* 0x000fe400078e0290 */
[----:B------:R-:W-:Y:S04]  /*12f10*/  LDGSTS.E [R9+0x59f80], desc[UR16][R142.64], P0 ;  /* 0x59f800008e097fae */ /* 0x000fe80008121850 */
[----:B------:R-:W0:Y:S01]  /*12f20*/  LDGDEPBAR ;  /* 0x00000000000079af */ /* 0x000e220000000000 */
[----:B------:R-:W-:Y:S06]  /*12f30*/  BAR.SYNC.DEFER_BLOCKING 0x0 ;  /* 0x0000000000007b1d */ /* 0x000fec0000010000 */
[----:B------:R-:W-:Y:S01]  /*12f40*/  @!PT LDS RZ, [RZ] ;  /* 0x00000000fffff984 */ /* 0x000fe20000000800 */
[----:B------:R-:W-:Y:S01]  /*12f50*/  @!PT LDS RZ, [RZ] ;  /* 0x00000000fffff984 */ /* 0x000fe20000000800 */
[----:B------:R-:W-:Y:S01]  /*12f60*/  @!PT LDS RZ, [RZ] ;  /* 0x00000000fffff984 */ /* 0x000fe20000000800 */
[----:B------:R1:W-:Y:S04]  /*12f70*/  LDGSTS.E [R243+0x28000], desc[UR16][R144.64], P2 ;  /* 0x2800000090f37fae */ /* 0x0003e80009121850 */
[----:B------:R-:W1:Y:S01]  /*12f80*/  LDL.LU.64 R144, [R1+0x78] ;  /* 0x0000780001907983 */ /* 0x000e620000300a00 */
[----:B------:R-:W-:Y:S01]  /*12f90*/  ISETP.GE.AND P0, PT, R11, UR4, PT ;  /* 0x000000040b007c0c */ /* 0x000fe2000bf06270 */
[----:B------:R-:W-:-:S03]  /*12fa0*/  IMAD.WIDE R146, R5, 0x4, R146 ;  /* 0x0000000405927825 */ /* 0x000fc600078e0292 */
[----:B------:R-:W-:Y:S01]  /*12fb0*/  SEL R11, RZ, 0x4, P0 ;  /* 0x00000004ff0b7807 */ /* 0x000fe20000000000 */
[----:B------:R-:W-:-:S03]  /*12fc0*/  IMAD.WIDE R220, R5, 0x4, R220 ;  /* 0x0000000405dc7825 */ /* 0x000fc600078e02dc */
[----:B------:R-:W-:-:S04]  /*12fd0*/  SEL R11, R11, RZ, P1 ;  /* 0x000000ff0b0b7207 */ /* 0x000fc80000800000 */
[----:B------:R-:W-:Y:S02]  /*12fe0*/  ISETP.NE.U32.AND P0, PT, R11, RZ, PT ;  /* 0x000000ff0b00720c */ /* 0x000fe40003f05070 */
[----:B------:R-:W-:Y:S01]  /*12ff0*/  LOP3.LUT R11, R4, 0x20, RZ, 0xfc, !PT ;  /* 0x00000020040b7812 */ /* 0x000fe200078efcff */
[----:B------:R-:W-:-:S04]  /*13000*/  IMAD.WIDE R222, R5, 0x4, R222 ;  /* 0x0000000405de7825 */ /* 0x000fc800078e02de */
[----:B------:R-:W-:-:S04]  /*13010*/  IMAD.WIDE R224, R5, 0x4, R224 ;  /* 0x0000000405e07825 */ /* 0x000fc800078e02e0 */
[----:B-1----:R-:W-:-:S05]  /*13020*/  IMAD.WIDE R144, R5, 0x4, R144 ;  /* 0x0000000405907825 */ /* 0x002fca00078e0290 */
[----:B------:R1:W-:Y:S01]  /*13030*/  LDGSTS.E [R243+0x28008], desc[UR16][R144.64], P0 ;  /* 0x2800800090f37fae */ /* 0x0003e20008121850 */
[----:B------:R-:W-:-:S04]  /*13040*/  ISETP.GE.AND P0, PT, R11, UR4, PT ;  /* 0x000000040b007c0c */ /* 0x000fc8000bf06270 */
[----:B------:R-:W-:-:S04]  /*13050*/  SEL R11, RZ, 0x4, P0 ;  /* 0x00000004ff0b7807 */ /* 0x000fc80000000000 */
[----:B------:R-:W-:Y:S02]  /*13060*/  SEL R11, R11, RZ, P1 ;  /* 0x000000ff0b0b7207 */ /* 0x000fe40000800000 */
[C---:B-1----:R-:W-:Y:S02]  /*13070*/  LOP3.LUT R145, R4.reuse, 0x22, RZ, 0xfc, !PT ;  /* 0x0000002204917812 */ /* 0x042fe400078efcff */
[----:B------:R-:W-:Y:S02]  /*13080*/  ISETP.NE.U32.AND P2, PT, R11, RZ, PT ;  /* 0x000000ff0b00720c */ /* 0x000fe40003f45070 */
[----:B------:R-:W-:Y:S02]  /*13090*/  ISETP.GE.AND P0, PT, R145, UR4, PT ;  /* 0x0000000491007c0c */ /* 0x000fe4000bf06270 */
[----:B------:R-:W-:Y:S02]  /*130a0*/  LOP3.LUT R145, R4, 0x40, RZ, 0xfc, !PT ;  /* 0x0000004004917812 */ /* 0x000fe400078efcff */
[----:B------:R-:W-:-:S04]  /*130b0*/  SEL R11, RZ, 0x4, P0 ;  /* 0x00000004ff0b7807 */ /* 0x000fc80000000000 */
[----:B------:R-:W-:-:S03]  /*130c0*/  SEL R11, R11, RZ, P1 ;  /* 0x000000ff0b0b7207 */ /* 0x000fc60000800000 */
[----:B------:R-:W-:Y:S01]  /*130d0*/  LDGSTS.E [R243+0x2a000], desc[UR16][R146.64], P2 ;  /* 0x2a00000092f37fae */ /* 0x000fe20009121850 */
[----:B------:R-:W-:-:S03]  /*130e0*/  ISETP.NE.U32.AND P0, PT, R11, RZ, PT ;  /* 0x000000ff0b00720c */ /* 0x000fc60003f05070 */
[----:B------:R-:W3:Y:S10]  /*130f0*/  LDL.LU.64 R146, [R1+0x70] ;  /* 0x0000700001927983 */ /* 0x000ef40000300a00 */
[----:B------:R-:W-:Y:S01]  /*13100*/  LDGSTS.E [R243+0x2a008], desc[UR16][R220.64], P0 ;  /* 0x2a008000dcf37fae */ /* 0x000fe20008121850 */
[----:B------:R-:W-:-:S02]  /*13110*/  ISETP.GE.AND P0, PT, R145, UR4, PT ;  /* 0x0000000491007c0c */ /* 0x000fc4000bf06270 */
[----:B------:R-:W-:Y:S01]  /*13120*/  LOP3.LUT R145, R4, 0x42, RZ, 0xfc, !PT ;  /* 0x0000004204917812 */ /* 0x000fe200078efcff */
[----:B------:R-:W4:Y:S01]  /*13130*/  LDL.LU.64 R220, [R1+0x68] ;  /* 0x0000680001dc7983 */ /* 0x000f220000300a00 */
[----:B------:R-:W-:Y:S02]  /*13140*/  SEL R11, RZ, 0x4, P0 ;  /* 0x00000004ff0b7807 */ /* 0x000fe40000000000 */
[----:B------:R-:W-:Y:S02]  /*13150*/  ISETP.GE.AND P0, PT, R145, UR4, PT ;  /* 0x0000000491007c0c */ /* 0x000fe4000bf06270 */
[----:B------:R-:W-:-:S04]  /*13160*/  SEL R11, R11, RZ, P1 ;  /* 0x000000ff0b0b7207 */ /* 0x000fc80000800000 */
[----:B------:R-:W-:Y:S02]  /*13170*/  ISETP.NE.U32.AND P2, PT, R11, RZ, PT ;  /* 0x000000ff0b00720c */ /* 0x000fe40003f45070 */
[----:B------:R-:W-:-:S04]  /*13180*/  SEL R11, RZ, 0x4, P0 ;  /* 0x00000004ff0b7807 */ /* 0x000fc80000000000 */
[----:B------:R-:W-:-:S04]  /*13190*/  SEL R11, R11, RZ, P1 ;  /* 0x000000ff0b0b7207 */ /* 0x000fc80000800000 */
[----:B------:R-:W-:Y:S02]  /*131a0*/  ISETP.NE.U32.AND P0, PT, R11, RZ, PT ;  /* 0x000000ff0b00720c */ /* 0x000fe40003f05070 */
[C---:B------:R-:W-:Y:S01]  /*131b0*/  LOP3.LUT R144, R4.reuse, 0x60, RZ, 0xfc, !PT ;  /* 0x0000006004907812 */ /* 0x040fe200078efcff */
[----:B------:R1:W-:Y:S01]  /*131c0*/  LDGSTS.E [R243+0x2c000], desc[UR16][R222.64], P2 ;  /* 0x2c000000def37fae */ /* 0x0003e20009121850 */
[----:B------:R-:W-:-:S09]  /*131d0*/  LOP3.LUT R145, R4, 0x62, RZ, 0xfc, !PT ;  /* 0x0000006204917812 */ /* 0x000fd200078efcff */
[----:B------:R-:W-:Y:S01]  /*131e0*/  LDGSTS.E [R243+0x2c008], desc[UR16][R224.64], P0 ;  /* 0x2c008000e0f37fae */ /* 0x000fe20008121850 */
[----:B------:R-:W-:-:S04]  /*131f0*/  ISETP.GE.AND P0, PT, R144, UR4, PT ;  /* 0x0000000490007c0c */ /* 0x000fc8000bf06270 */
[----:B------:R-:W-:Y:S02]  /*13200*/  SEL R11, RZ, 0x4, P0 ;  /* 0x00000004ff0b7807 */ /* 0x000fe40000000000 */
[----:B------:R-:W-:Y:S02]  /*13210*/  ISETP.GE.AND P0, PT, R145, UR4, PT ;  /* 0x0000000491007c0c */ /* 0x000fe4000bf06270 */
[----:B------:R-:W-:-:S04]  /*13220*/  SEL R11, R11, RZ, P1 ;  /* 0x000000ff0b0b7207 */ /* 0x000fc80000800000 */
[----:B------:R-:W-:Y:S02]  /*13230*/  ISETP.NE.U32.AND P2, PT, R11, RZ, PT ;  /* 0x000000ff0b00720c */ /* 0x000fe40003f45070 */
[----:B------:R-:W-:-:S04]  /*13240*/  SEL R11, RZ, 0x4, P0 ;  /* 0x00000004ff0b7807 */ /* 0x000fc80000000000 */
[----:B------:R-:W-:-:S04]  /*13250*/  SEL R11, R11, RZ, P1 ;  /* 0x000000ff0b0b7207 */ /* 0x000fc80000800000 */
[----:B------:R-:W-:Y:S01]  /*13260*/  ISETP.NE.U32.AND P0, PT, R11, RZ, PT ;  /* 0x000000ff0b00720c */ /* 0x000fe20003f05070 */
[----:B------:R-:W-:Y:S01]  /*13270*/  IMAD.WIDE R226, R5, 0x4, R226 ;  /* 0x0000000405e27825 */ /* 0x000fe200078e02e2 */
[----:B-1----:R-:W-:-:S03]  /*13280*/  LOP3.LUT R222, R4, 0x4, RZ, 0xfc, !PT ;  /* 0x0000000404de7812 */ /* 0x002fc600078efcff */
[----:B------:R-:W-:Y:S01]  /*13290*/  IMAD.WIDE R144, R5, 0x4, R228 ;  /* 0x0000000405907825 */ /* 0x000fe200078e02e4 */
[----:B------:R-:W-:Y:S01]  /*132a0*/  LDGSTS.E [R243+0x2e000], desc[UR16][R226.64], P2 ;  /* 0x2e000000e2f37fae */ /* 0x000fe20009121850 */
[----:B------:R-:W-:-:S06]  /*132b0*/  LOP3.LUT R223, R4, 0x6, RZ, 0xfc, !PT ;  /* 0x0000000604df7812 */ /* 0x000fcc00078efcff */
[----:B------:R3:W-:Y:S01]  /*132c0*/  LDGSTS.E [R243+0x2e008], desc[UR16][R144.64], P0 ;  /* 0x2e00800090f37fae */ /* 0x0007e20008121850 */
        /* <DEDUP_REMOVED lines=8> */
[----:B------:R-:W-:-:S04]  /*13350*/  IMAD.WIDE R230, R5, 0x4, R230 ;  /* 0x0000000405e67825 */ /* 0x000fc800078e02e6 */
[----:B------:R-:W-:-:S04]  /*13360*/  IMAD.WIDE R232, R5, 0x4, R232 ;  /* 0x0000000405e87825 */ /* 0x000fc800078e02e8 */
[----:B------:R-:W-:Y:S01]  /*13370*/  IMAD.WIDE R234, R5, 0x4, R234 ;  /* 0x0000000405ea7825 */ /* 0x000fe200078e02ea */
[----:B------:R-:W-:-:S04]  /*13380*/  LOP3.LUT R223, R4, 0x28, RZ, 0xfc, !PT ;  /* 0x0000002804df7812 */ /* 0x000fc800078efcff */
[----:B------:R-:W-:Y:S01]  /*13390*/  ISETP.GE.AND P5, PT, R223, UR4, PT ;  /* 0x00000004df007c0c */ /* 0x000fe2000bfa6270 */
[----:B---3--:R-:W-:Y:S01]  /*133a0*/  IMAD.WIDE R144, R5, 0x4, R146 ;  /* 0x0000000405907825 */ /* 0x008fe200078e0292 */
[----:B------:R-:W-:-:S04]  /*133b0*/  LOP3.LUT R146, R4, 0x24, RZ, 0xfc, !PT ;  /* 0x0000002404927812 */ /* 0x000fc800078efcff */
[----:B------:R4:W-:Y:S01]  /*133c0*/  LDGSTS.E [R244+0x28000], desc[UR16][R144.64], P2 ;  /* 0x2800000090f47fae */ /* 0x0009e20009121850 */
[----:B------:R-:W-:Y:S01]  /*133d0*/  LOP3.LUT R147, R4, 0x26, RZ, 0xfc, !PT ;  /* 0x0000002604937812 */ /* 0x000fe200078efcff */
[----:B----4-:R-:W-:-:S05]  /*133e0*/  IMAD.WIDE R144, R5, 0x4, R220 ;  /* 0x0000000405907825 */ /* 0x010fca00078e02dc */
        /* <DEDUP_REMOVED lines=8> */
[----:B------:R-:W-:Y:S02]  /*13470*/  ISETP.NE.U32.AND P0, PT, R11, RZ, PT ;  /* 0x000000ff0b00720c */ /* 0x000fe40003f05070 */
[----:B------:R-:W-:Y:S01]  /*13480*/  LOP3.LUT R146, R4, 0x44, RZ, 0xfc, !PT ;  /* 0x0000004404927812 */ /* 0x000fe200078efcff */
[----:B------:R-:W-:Y:S10]  /*13490*/  LDGSTS.E [R244+0x2a000], desc[UR16][R230.64], P2 ;  /* 0x2a000000e6f47fae */ /* 0x000ff40009121850 */
[----:B------:R-:W-:Y:S01]  /*134a0*/  LDGSTS.E [R244+0x2a008], desc[UR16][R232.64], P0 ;  /* 0x2a008000e8f47fae */ /* 0x000fe20008121850 */
[----:B------:R-:W-:-:S04]  /*134b0*/  ISETP.GE.AND P0, PT, R146, UR4, PT ;  /* 0x0000000492007c0c */ /* 0x000fc8000bf06270 */
[----:B------:R-:W-:-:S04]  /*134c0*/  SEL R11, RZ, 0x4, P0 ;  /* 0x00000004ff0b7807 */ /* 0x000fc80000000000 */
[----:B------:R-:W-:Y:S02]  /*134d0*/  SEL R11, R11, RZ, P1 ;  /* 0x000000ff0b0b7207 */ /* 0x000fe40000800000 */
[C---:B------:R-:W-:Y:S02]  /*134e0*/  LOP3.LUT R147, R4.reuse, 0x46, RZ, 0xfc, !PT ;  /* 0x0000004604937812 */ /* 0x040fe400078efcff */
[----:B------:R-:W-:Y:S02]  /*134f0*/  ISETP.NE.U32.AND P2, PT, R11, RZ, PT ;  /* 0x000000ff0b00720c */ /* 0x000fe40003f45070 */
[----:B------:R-:W-:Y:S02]  /*13500*/  ISETP.GE.AND P0, PT, R147, UR4, PT ;  /* 0x0000000493007c0c */ /* 0x000fe4000bf06270 */
[----:B------:R-:W-:Y:S02]  /*13510*/  LOP3.LUT R147, R4, 0x66, RZ, 0xfc, !PT ;  /* 0x0000006604937812 */ /* 0x000fe400078efcff */
[----:B------:R-:W-:-:S02]  /*13520*/  SEL R11, RZ, 0x4, P0 ;  /* 0x00000004ff0b7807 */ /* 0x000fc40000000000 */
[----:B------:R-:W-:Y:S02]  /*13530*/  LOP3.LUT R146, R4, 0x64, RZ, 0xfc, !PT ;  /* 0x0000006404927812 */ /* 0x000fe400078efcff */
[----:B------:R-:W-:-:S03]  /*13540*/  SEL R11, R11, RZ, P1 ;  /* 0x000000ff0b0b7207 */ /* 0x000fc60000800000 */
[----:B------:R-:W-:Y:S01]  /*13550*/  LDGSTS.E [R244+0x2c000], desc[UR16][R234.64], P2 ;  /* 0x2c000000eaf47fae */ /* 0x000fe20009121850 */
[----:B------:R-:W-:Y:S02]  /*13560*/  ISETP.GE.AND P2, PT, R147, UR4, PT ;  /* 0x0000000493007c0c */ /* 0x000fe4000bf46270 */
[----:B------:R-:W-:Y:S02]  /*13570*/  ISETP.NE.U32.AND P3, PT, R11, RZ, PT ;  /* 0x000000ff0b00720c */ /* 0x000fe40003f65070 */
[----:B------:R-:W-:Y:S02]  /*13580*/  ISETP.GE.AND P0, PT, R146, UR4, PT ;  /* 0x0000000492007c0c */ /* 0x000fe4000bf06270 */
[----:B------:R-:W-:Y:S02]  /*13590*/  LOP3.LUT R147, R4, 0x8, RZ, 0xfc, !PT ;  /* 0x0000000804937812 */ /* 0x000fe400078efcff */
[----:B------:R-:W-:Y:S02]  /*135a0*/  SEL R11, RZ, 0x4, P2 ;  /* 0x00000004ff0b7807 */ /* 0x000fe40001000000 */
[----:B-1----:R-:W-:-:S02]  /*135b0*/  SEL R144, RZ, 0x4, P0 ;  /* 0x00000004ff907807 */ /* 0x002fc40000000000 */
[----:B------:R-:W-:Y:S02]  /*135c0*/  SEL R11, R11, RZ, P1 ;  /* 0x000000ff0b0b7207 */ /* 0x000fe40000800000 */
[----:B------:R-:W-:Y:S02]  /*135d0*/  ISETP.GE.AND P0, PT, R147, UR4, PT ;  /* 0x0000000493007c0c */ /* 0x000fe4000bf06270 */
[----:B------:R-:W3:Y:S01]  /*135e0*/  LDL.LU.64 R146, [R1+0x60] ;  /* 0x0000600001927983 */ /* 0x000ee20000300a00 */
[----:B------:R-:W-:-:S03]  /*135f0*/  LOP3.LUT R221, R4, 0xa, RZ, 0xfc, !PT ;  /* 0x0000000a04dd7812 */ /* 0x000fc600078efcff */
[----:B------:R-:W4:Y:S01]  /*13600*/  LDL.LU.64 R228, [R1+0x58] ;  /* 0x0000580001e47983 */ /* 0x000f220000300a00 */
[----:B------:R-:W-:Y:S02]  /*13610*/  ISETP.NE.U32.AND P4, PT, R11, RZ, PT ;  /* 0x000000ff0b00720c */ /* 0x000fe40003f85070 */
[----:B------:R-:W-:Y:S02]  /*13620*/  SEL R11, RZ, 0x4, P0 ;  /* 0x00000004ff0b7807 */ /* 0x000fe40000000000 */
[----:B------:R-:W-:Y:S02]  /*13630*/  ISETP.GE.AND P0, PT, R221, UR4, PT ;  /* 0x00000004dd007c0c */ /* 0x000fe4000bf06270 */
[----:B------:R-:W2:Y:S04]  /*13640*/  LDL.LU.64 R220, [R1+0x40] ;  /* 0x0000400001dc7983 */ /* 0x000ea80000300a00 */
[----:B------:R-:W2:Y:S01]  /*13650*/  LDL.LU.64 R222, [R1+0x38] ;  /* 0x0000380001de7983 */ /* 0x000ea20000300a00 */
[----:B------:R-:W-:Y:S01]  /*13660*/  IMAD.WIDE R236, R5, 0x4, R236 ;  /* 0x0000000405ec7825 */ /* 0x000fe200078e02ec */
[----:B------:R-:W-:-:S04]  /*13670*/  SEL R144, R144, RZ, P1 ;  /* 0x000000ff90907207 */ /* 0x000fc80000800000 */
[----:B------:R-:W-:Y:S01]  /*13680*/  LDGSTS.E [R244+0x2c008], desc[UR16][R236.64], P3 ;  /* 0x2c008000ecf47fae */ /* 0x000fe20009921850 */
[----:B------:R-:W-:Y:S02]  /*13690*/  ISETP.NE.U32.AND P3, PT, R144, RZ, PT ;  /* 0x000000ff9000720c */ /* 0x000fe40003f65070 */
[C---:B------:R-:W-:Y:S01]  /*136a0*/  LOP3.LUT R225, R4.reuse, 0x2a, RZ, 0xfc, !PT ;  /* 0x0000002a04e17812 */ /* 0x040fe200078efcff */
[----:B------:R-:W-:Y:S01]  /*136b0*/  IMAD.WIDE R238, R5, 0x4, R238 ;  /* 0x0000000405ee7825 */ /* 0x000fe200078e02ee */
[----:B------:R-:W-:Y:S02]  /*136c0*/  SEL R11, R11, RZ, P1 ;  /* 0x000000ff0b0b7207 */ /* 0x000fe40000800000 */
[----:B------:R-:W-:Y:S02]  /*136d0*/  ISETP.GE.AND P6, PT, R225, UR4, PT ;  /* 0x00000004e1007c0c */ /* 0x000fe4000bfc6270 */
[----:B------:R-:W-:Y:S02]  /*136e0*/  LOP3.LUT R225, R4, 0x48, RZ, 0xfc, !PT ;  /* 0x0000004804e17812 */ /* 0x000fe400078efcff */
[----:B------:R-:W-:-:S03]  /*136f0*/  SEL R144, RZ, 0x4, P0 ;  /* 0x00000004ff907807 */ /* 0x000fc60000000000 */
[----:B------:R-:W-:Y:S01]  /*13700*/  LDGSTS.E [R244+0x2e000], desc[UR16][R238.64], P3 ;  /* 0x2e000000eef47fae */ /* 0x000fe20009921850 */
[----:B------:R-:W-:Y:S02]  /*13710*/  ISETP.GE.AND P3, PT, R225, UR4, PT ;  /* 0x00000004e1007c0c */ /* 0x000fe4000bf66270 */
[----:B------:R-:W-:Y:S02]  /*13720*/  ISETP.NE.U32.AND P0, PT, R11, RZ, PT ;  /* 0x000000ff0b00720c */ /* 0x000fe40003f05070 */
[----:B------:R-:W-:Y:S02]  /*13730*/  LOP3.LUT R225, R4, 0x4a, RZ, 0xfc, !PT ;  /* 0x0000004a04e17812 */ /* 0x000fe400078efcff */
[----:B------:R-:W-:Y:S02]  /*13740*/  SEL R11, R144, RZ, P1 ;  /* 0x000000ff900b7207 */ /* 0x000fe40000800000 */
[----:B------:R-:W-:Y:S02]  /*13750*/  SEL R144, RZ, 0x4, P6 ;  /* 0x00000004ff907807 */ /* 0x000fe40003000000 */
[----:B------:R-:W-:-:S02]  /*13760*/  ISETP.GE.AND P6, PT, R225, UR4, PT ;  /* 0x00000004e1007c0c */ /* 0x000fc4000bfc6270 */
[----:B------:R-:W-:Y:S01]  /*13770*/  ISETP.NE.U32.AND P2, PT, R11, RZ, PT ;  /* 0x000000ff0b00720c */ /* 0x000fe20003f45070 */
[----:B------:R-:W2:Y:S01]  /*13780*/  LDL.LU.64 R224, [R1+0x20] ;  /* 0x0000200001e07983 */ /* 0x000ea20000300a00 */
[----:B------:R-:W-:Y:S02]  /*13790*/  SEL R144, R144, RZ, P1 ;  /* 0x000000ff90907207 */ /* 0x000fe40000800000 */
[----:B------:R-:W-:Y:S01]  /*137a0*/  SEL R145, RZ, 0x4, P5 ;  /* 0x00000004ff917807 */ /* 0x000fe20002800000 */
[----:B------:R-:W-:Y:S01]  /*137b0*/  IMAD.WIDE R240, R5, 0x4, R240 ;  /* 0x0000000405f07825 */ /* 0x000fe200078e02f0 */
[----:B------:R-:W-:Y:S01]  /*137c0*/  SEL R11, RZ, 0x4, P3 ;  /* 0x00000004ff0b7807 */ /* 0x000fe20001800000 */
[----:B------:R-:W2:Y:S01]  /*137d0*/  LDL.LU.64 R232, [R1+0x18] ;  /* 0x0000180001e87983 */ /* 0x000ea20000300a00 */
[----:B------:R-:W-:Y:S02]  /*137e0*/  ISETP.NE.U32.AND P3, PT, R144, RZ, PT ;  /* 0x000000ff9000720c */ /* 0x000fe40003f65070 */
[----:B------:R-:W-:Y:S01]  /*137f0*/  SEL R145, R145, RZ, P1 ;  /* 0x000000ff91917207 */ /* 0x000fe20000800000 */
[----:B------:R-:W-:Y:S01]  /*13800*/  LDGSTS.E [R244+0x2e008], desc[UR16][R240.64], P4 ;  /* 0x2e008000f0f47fae */ /* 0x000fe2000a121850 */
[----:B------:R-:W-:-:S02]  /*13810*/  SEL R144, R11, RZ, P1 ;  /* 0x000000ff0b907207 */ /* 0x000fc40000800000 */
[----:B------:R-:W-:Y:S02]  /*13820*/  ISETP.NE.U32.AND P5, PT, R145, RZ, PT ;  /* 0x000000ff9100720c */ /* 0x000fe40003fa5070 */
[----:B------:R-:W-:Y:S01]  /*13830*/  ISETP.NE.U32.AND P4, PT, R144, RZ, PT ;  /* 0x000000ff9000720c */ /* 0x000fe20003f85070 */
[----:B---3--:R-:W-:-:S04]  /*13840*/  IMAD.WIDE R146, R5, 0x4, R146 ;  /* 0x0000000405927825 */ /* 0x008fc800078e0292 */
[C---:B----4-:R-:W-:Y:S01]  /*13850*/  IMAD.WIDE R144, R5.reuse, 0x4, R228 ;  /* 0x0000000405907825 */ /* 0x050fe200078e02e4 */
[----:B------:R2:W-:Y:S04]  /*13860*/  LDGSTS.E [R245+0x28000], desc[UR16][R146.64], P0 ;  /* 0x2800000092f57fae */ /* 0x0005e80008121850 */
[----:B------:R1:W-:Y:S01]  /*13870*/  LDGSTS.E [R245+0x28008], desc[UR16][R144.64], P2 ;  /* 0x2800800090f57fae */ /* 0x0003e20009121850 */
[----:B--2---:R-:W-:-:S03]  /*13880*/  IMAD.WIDE R146, R5, 0x4, R220 ;  /* 0x0000000405927825 */ /* 0x004fc600078e02dc */
[----:B------:R-:W2:Y:S01]  /*13890*/  LDL.LU.64 R220, [R1+0x10] ;  /* 0x0000100001dc7983 */ /* 0x000ea20000300a00 */
[----:B-1----:R-:W-:-:S03]  /*138a0*/  IMAD.WIDE R144, R5, 0x4, R222 ;  /* 0x0000000405907825 */ /* 0x002fc600078e02de */
[----:B------:R-:W3:Y:S01]  /*138b0*/  LDL.LU.64 R222, [R1+0x8] ;  /* 0x0000080001de7983 */ /* 0x000ee20000300a00 */
[C---:B------:R-:W-:Y:S02]  /*138c0*/  LOP3.LUT R227, R4.reuse, 0x68, RZ, 0xfc, !PT ;  /* 0x0000006804e37812 */ /* 0x040fe400078efcff */
[----:B------:R-:W-:Y:S01]  /*138d0*/  SEL R11, RZ, 0x4, P6 ;  /* 0x00000004ff0b7807 */ /* 0x000fe20003000000 */
[----:B------:R1:W-:Y:S01]  /*138e0*/  LDGSTS.E [R245+0x2a000], desc[UR16][R146.64], P5 ;  /* 0x2a00000092f57fae */ /* 0x0003e2000a921850 */
[----:B------:R-:W-:Y:S02]  /*138f0*/  ISETP.GE.AND P6, PT, R227, UR4, PT ;  /* 0x00000004e3007c0c */ /* 0x000fe4000bfc6270 */
[----:B------:R-:W-:Y:S01]  /*13900*/  SEL R11, R11, RZ, P1 ;  /* 0x000000ff0b0b7207 */ /* 0x000fe20000800000 */
[----:B------:R-:W4:Y:S01]  /*13910*/  LDL.LU.64 R230, [R1+0x50] ;  /* 0x0000500001e67983 */ /* 0x000f220000300a00 */
[----:B------:R-:W-:Y:S02]  /*13920*/  LOP3.LUT R227, R4, 0x6a, RZ, 0xfc, !PT ;  /* 0x0000006a04e37812 */ /* 0x000fe400078efcff */
[----:B------:R-:W-:Y:S01]  /*13930*/  ISETP.NE.U32.AND P0, PT, R11, RZ, PT ;  /* 0x000000ff0b00720c */ /* 0x000fe20003f05070 */
[----:B------:R-:W4:Y:S01]  /*13940*/  LDL.LU.64 R228, [R1+0x48] ;  /* 0x0000480001e47983 */ /* 0x000f220000300a00 */
[----:B------:R-:W-:-:S02]  /*13950*/  ISETP.GE.AND P2, PT, R227, UR4, PT ;  /* 0x00000004e3007c0c */ /* 0x000fc4000bf46270 */
[----:B------:R-:W-:Y:S01]  /*13960*/  SEL R11, RZ, 0x4, P6 ;  /* 0x00000004ff0b7807 */ /* 0x000fe20003000000 */
[----:B------:R1:W-:Y:S01]  /*13970*/  LDGSTS.E [R245+0x2a008], desc[UR16][R144.64], P3 ;  /* 0x2a00800090f57fae */ /* 0x0003e20009921850 */
[C---:B------:R-:W-:Y:S02]  /*13980*/  LOP3.LUT R227, R4.reuse, 0xc, RZ, 0xfc, !PT ;  /* 0x0000000c04e37812 */ /* 0x040fe400078efcff */
[----:B------:R-:W-:Y:S02]  /*13990*/  SEL R11, R11, RZ, P1 ;  /* 0x000000ff0b0b7207 */ /* 0x000fe40000800000 */
[----:B------:R-:W-:Y:S02]  /*139a0*/  ISETP.GE.AND P5, PT, R227, UR4, PT ;  /* 0x00000004e3007c0c */ /* 0x000fe4000bfa6270 */
[----:B------:R-:W-:Y:S02]  /*139b0*/  LOP3.LUT R227, R4, 0xe, RZ, 0xfc, !PT ;  /* 0x0000000e04e37812 */ /* 0x000fe400078efcff */
[----:B-1----:R-:W-:-:S02]  /*139c0*/  SEL R146, RZ, 0x4, P2 ;  /* 0x00000004ff927807 */ /* 0x002fc40001000000 */
[----:B------:R-:W-:Y:S02]  /*139d0*/  ISETP.NE.U32.AND P2, PT, R11, RZ, PT ;  /* 0x000000ff0b00720c */ /* 0x000fe40003f45070 */
[----:B------:R-:W-:Y:S02]  /*139e0*/  SEL R11, RZ, 0x4, P5 ;  /* 0x00000004ff0b7807 */ /* 0x000fe40002800000 */
[----:B------:R-:W-:Y:S02]  /*139f0*/  ISETP.GE.AND P5, PT, R227, UR4, PT ;  /* 0x00000004e3007c0c */ /* 0x000fe4000bfa6270 */
[----:B------:R-:W4:Y:S01]  /*13a00*/  LDL.LU.64 R226, [R1+0x30] ;  /* 0x0000300001e27983 */ /* 0x000f220000300a00 */
[----:B------:R-:W-:Y:S01]  /*13a10*/  SEL R146, R146, RZ, P1 ;  /* 0x000000ff92927207 */ /* 0x000fe20000800000 */
[----:B------:R-:W-:Y:S01]  /*13a20*/  IMAD.WIDE R144, R5, 0x4, R224 ;  /* 0x0000000405907825 */ /* 0x000fe200078e02e0 */
[----:B------:R-:W-:Y:S02]  /*13a30*/  LOP3.LUT R225, R4, 0x2c, RZ, 0xfc, !PT ;  /* 0x0000002c04e17812 */ /* 0x000fe400078efcff */
[----:B------:R-:W-:-:S02]  /*13a40*/  ISETP.NE.U32.AND P3, PT, R146, RZ, PT ;  /* 0x000000ff9200720c */ /* 0x000fc40003f65070 */
[----:B------:R-:W-:Y:S01]  /*13a50*/  SEL R146, RZ, 0x4, P5 ;  /* 0x00000004ff927807 */ /* 0x000fe20002800000 */
[----:B------:R1:W-:Y:S01]  /*13a60*/  LDGSTS.E [R245+0x2c000], desc[UR16][R144.64], P4 ;  /* 0x2c00000090f57fae */ /* 0x0003e2000a121850 */
[----:B------:R-:W-:Y:S02]  /*13a70*/  ISETP.GE.AND P5, PT, R225, UR4, PT ;  /* 0x00000004e1007c0c */ /* 0x000fe4000bfa6270 */
[----:B------:R-:W-:-:S04]  /*13a80*/  LOP3.LUT R225, R4, 0x2e, RZ, 0xfc, !PT ;  /* 0x0000002e04e17812 */ /* 0x000fc800078efcff */
[----:B------:R-:W-:Y:S02]  /*13a90*/  ISETP.GE.AND P6, PT, R225, UR4, PT ;  /* 0x00000004e1007c0c */ /* 0x000fe4000bfc6270 */
[----:B------:R-:W4:Y:S01]  /*13aa0*/  LDL.LU.64 R224, [R1+0x28] ;  /* 0x0000280001e07983 */ /* 0x000f220000300a00 */
[----:B-1----:R-:W-:-:S05]  /*13ab0*/  IMAD.WIDE R144, R5, 0x4, R232 ;  /* 0x0000000405907825 */ /* 0x002fca00078e02e8 */
[----:B------:R3:W-:Y:S02]  /*13ac0*/  LDGSTS.E [R245+0x2c008], desc[UR16][R144.64], P0 ;  /* 0x2c00800090f57fae */ /* 0x0007e40008121850 */
[----:B---3--:R-:W-:Y:S02]  /*13ad0*/  IMAD.WIDE R144, R5, 0x4, R222 ;  /* 0x0000000405907825 */ /* 0x008fe400078e02de */
[----:B------:R-:W3:Y:S01]  /*13ae0*/  LDL.LU.64 R222, [R1] ;  /* 0x0000000001de7983 */ /* 0x000ee20000300a00 */
[----:B------:R-:W-:Y:S02]  /*13af0*/  SEL R11, R11, RZ, P1 ;  /* 0x000000ff0b0b7207 */ /* 0x000fe40000800000 */
[----:B------:R-:W-:Y:S02]  /*13b00*/  SEL R146, R146, RZ, P1 ;  /* 0x000000ff92927207 */ /* 0x000fe40000800000 */
[----:B------:R-:W-:Y:S02]  /*13b10*/  ISETP.NE.U32.AND P4, PT, R11, RZ, PT ;  /* 0x000000ff0b00720c */ /* 0x000fe40003f85070 */
[----:B------:R-:W-:-:S02]  /*13b20*/  SEL R11, RZ, 0x4, P5 ;  /* 0x00000004ff0b7807 */ /* 0x000fc40002800000 */
[----:B------:R-:W-:Y:S01]  /*13b30*/  ISETP.NE.U32.AND P5, PT, R146, RZ, PT ;  /* 0x000000ff9200720c */ /* 0x000fe20003fa5070 */
[----:B--2---:R-:W-:Y:S01]  /*13b40*/  IMAD.WIDE R146, R5, 0x4, R220 ;  /* 0x0000000405927825 */ /* 0x004fe200078e02dc */
[C---:B------:R-:W-:Y:S02]  /*13b50*/  LOP3.LUT R221, R4.reuse, 0x4c, RZ, 0xfc, !PT ;  /* 0x0000004c04dd7812 */ /* 0x040fe400078efcff */
[----:B------:R-:W-:Y:S02]  /*13b60*/  SEL R11, R11, RZ, P1 ;  /* 0x000000ff0b0b7207 */ /* 0x000fe40000800000 */
[----:B------:R-:W-:Y:S01]  /*13b70*/  SEL R220, RZ, 0x4, P6 ;  /* 0x00000004ffdc7807 */ /* 0x000fe20003000000 */
[----:B------:R4:W-:Y:S01]  /*13b80*/  LDGSTS.E [R245+0x2e000], desc[UR16][R146.64], P2 ;  /* 0x2e00000092f57fae */ /* 0x0009e20009121850 */
[----:B------:R-:W-:Y:S02]  /*13b90*/  ISETP.GE.AND P6, PT, R221, UR4, PT ;  /* 0x00000004dd007c0c */ /* 0x000fe4000bfc6270 */
[----:B------:R-:W-:Y:S01]  /*13ba0*/  ISETP.NE.U32.AND P0, PT, R11, RZ, PT ;  /* 0x000000ff0b00720c */ /* 0x000fe20003f05070 */
[----:B------:R1:W-:Y:S01]  /*13bb0*/  LDGSTS.E [R245+0x2e008], desc[UR16][R144.64], P3 ;  /* 0x2e00800090f57fae */ /* 0x0003e20009921850 */
[----:B------:R-:W-:-:S02]  /*13bc0*/  LOP3.LUT R221, R4, 0x4e, RZ, 0xfc, !PT ;  /* 0x0000004e04dd7812 */ /* 0x000fc400078efcff */
[----:B------:R-:W-:Y:S01]  /*13bd0*/  SEL R220, R220, RZ, P1 ;  /* 0x000000ffdcdc7207 */ /* 0x000fe20000800000 */
[----:B----4-:R-:W-:Y:S01]  /*13be0*/  IMAD.WIDE R146, R5, 0x4, R230 ;  /* 0x0000000405927825 */ /* 0x010fe200078e02e6 */
[----:B------:R-:W-:Y:S02]  /*13bf0*/  SEL R11, RZ, 0x4, P6 ;  /* 0x00000004ff0b7807 */ /* 0x000fe40003000000 */
[----:B------:R-:W-:Y:S01]  /*13c00*/  ISETP.GE.AND P6, PT, R221, UR4, PT ;  /* 0x00000004dd007c0c */ /* 0x000fe2000bfc6270 */
[----:B-1----:R-:W-:Y:S01]  /*13c10*/  IMAD.WIDE R144, R5, 0x4, R228 ;  /* 0x0000000405907825 */ /* 0x002fe200078e02e4 */
[----:B------:R1:W-:Y:S01]  /*13c20*/  LDGSTS.E [R246+0x28000], desc[UR16][R146.64], P4 ;  /* 0x2800000092f67fae */ /* 0x0003e2000a121850 */
[----:B------:R-:W-:Y:S02]  /*13c30*/  LOP3.LUT R221, R4, 0x6e, RZ, 0xfc, !PT ;  /* 0x0000006e04dd7812 */ /* 0x000fe400078efcff */
[----:B------:R-:W-:Y:S01]  /*13c40*/  ISETP.NE.U32.AND P2, PT, R220, RZ, PT ;  /* 0x000000ffdc00720c */ /* 0x000fe20003f45070 */
[----:B------:R-:W-:Y:S01]  /*13c50*/  LDGSTS.E [R246+0x28008], desc[UR16][R144.64], P5 ;  /* 0x2800800090f67fae */ /* 0x000fe2000a921850 */
[----:B------:R-:W-:-:S02]  /*13c60*/  SEL R220, RZ, 0x4, P6 ;  /* 0x00000004ffdc7807 */ /* 0x000fc40003000000 */
[----:B------:R-:W-:Y:S01]  /*13c70*/  SEL R11, R11, RZ, P1 ;  /* 0x000000ff0b0b7207 */ /* 0x000fe20000800000 */
[----:B-1----:R-:W-:Y:S01]  /*13c80*/  IMAD.WIDE R146, R5, 0x4, R226 ;  /* 0x0000000405927825 */ /* 0x002fe200078e02e2 */
[C---:B------:R-:W-:Y:S02]  /*13c90*/  LOP3.LUT R227, R4.reuse, 0x6c, RZ, 0xfc, !PT ;  /* 0x0000006c04e37812 */ /* 0x040fe400078efcff */
[----:B------:R-:W-:Y:S02]  /*13ca0*/  ISETP.GE.AND P6, PT, R221, UR4, PT ;  /* 0x00000004dd007c0c */ /* 0x000fe4000bfc6270 */
[----:B------:R-:W-:Y:S01]  /*13cb0*/  ISETP.GE.AND P5, PT, R227, UR4, PT ;  /* 0x00000004e3007c0c */ /* 0x000fe2000bfa6270 */
[----:B------:R1:W-:Y:S01]  /*13cc0*/  LDGSTS.E [R246+0x2a000], desc[UR16][R146.64], P0 ;  /* 0x2a00000092f67fae */ /* 0x0003e20008121850 */
[----:B------:R-:W-:Y:S02]  /*13cd0*/  LOP3.LUT R221, R4, 0x10, RZ, 0xfc, !PT ;  /* 0x0000001004dd7812 */ /* 0x000fe400078efcff */
[----:B------:R-:W-:-:S02]  /*13ce0*/  ISETP.NE.U32.AND P3, PT, R11, RZ, PT ;  /* 0x000000ff0b00720c */ /* 0x000fc40003f65070 */
[----:B------:R-:W-:Y:S02]  /*13cf0*/  SEL R11, RZ, 0x4, P5 ;  /* 0x00000004ff0b7807 */ /* 0x000fe40002800000 */
[----:B------:R-:W-:Y:S02]  /*13d00*/  ISETP.GE.AND P0, PT, R221, UR4, PT ;  /* 0x00000004dd007c0c */ /* 0x000fe4000bf06270 */
[----:B------:R-:W-:Y:S01]  /*13d10*/  SEL R11, R11, RZ, P1 ;  /* 0x000000ff0b0b7207 */ /* 0x000fe20000800000 */
[----:B------:R-:W2:Y:S01]  /*13d20*/  S2R R238, SR_TID.X ;  /* 0x0000000000ee7919 */ /* 0x000ea20000002100 */
[----:B-1----:R-:W-:Y:S02]  /*13d30*/  SEL R147, RZ, 0x4, P0 ;  /* 0x00000004ff937807 */ /* 0x002fe40000000000 */
[----:B------:R-:W-:Y:S02]  /*13d40*/  ISETP.NE.U32.AND P5, PT, R11, RZ, PT ;  /* 0x000000ff0b00720c */ /* 0x000fe40003fa5070 */
[----:B------:R-:W-:-:S02]  /*13d50*/  SEL R220, R220, RZ, P1 ;  /* 0x000000ffdcdc7207 */ /* 0x000fc40000800000 */
[----:B------:R-:W-:Y:S02]  /*13d60*/  SEL R11, R147, RZ, P1 ;  /* 0x000000ff930b7207 */ /* 0x000fe40000800000 */
[----:B------:R-:W1:Y:S01]  /*13d70*/  S2R R147, SR_TID.X ;  /* 0x0000000000937919 */ /* 0x000e620000002100 */
[----:B------:R-:W-:Y:S01]  /*13d80*/  ISETP.NE.U32.AND P4, PT, R220, RZ, PT ;  /* 0x000000ffdc00720c */ /* 0x000fe20003f85070 */
[----:B------:R-:W-:-:S05]  /*13d90*/  IMAD.WIDE R144, R5, 0x4, R224 ;  /* 0x0000000405907825 */ /* 0x000fca00078e02e0 */
[----:B------:R3:W-:Y:S01]  /*13da0*/  LDGSTS.E [R246+0x2a008], desc[UR16][R144.64], P2 ;  /* 0x2a00800090f67fae */ /* 0x0007e20009121850 */
[----:B------:R-:W-:-:S04]  /*13db0*/  IMAD.WIDE R148, R5, 0x4, R148 ;  /* 0x0000000405947825 */ /* 0x000fc800078e0294 */
[----:B------:R-:W-:Y:S01]  /*13dc0*/  IMAD.WIDE R150, R5, 0x4, R150 ;  /* 0x0000000405967825 */ /* 0x000fe200078e0296 */
[----:B------:R-:W-:Y:S02]  /*13dd0*/  SEL R146, RZ, 0x4, P6 ;  /* 0x00000004ff927807 */ /* 0x000fe40003000000 */
[----:B------:R-:W-:Y:S02]  /*13de0*/  LOP3.LUT R221, R4, 0x12, RZ, 0xfc, !PT ;  /* 0x0000001204dd7812 */ /* 0x000fe400078efcff */
[----:B--2---:R-:W-:Y:S02]  /*13df0*/  SHF.R.U32.HI R238, RZ, 0x6, R238 ;  /* 0x00000006ffee7819 */ /* 0x004fe400000116ee */
[----:B------:R-:W-:Y:S02]  /*13e00*/  SEL R146, R146, RZ, P1 ;  /* 0x000000ff92927207 */ /* 0x000fe40000800000 */
[----:B------:R-:W-:Y:S02]  /*13e10*/  SGXT.U32 R238, R238, 0x1 ;  /* 0x00000001eeee781a */ /* 0x000fe40000000000 */
[----:B------:R-:W-:-:S02]  /*13e20*/  ISETP.GE.AND P6, PT, R221, UR4, PT ;  /* 0x00000004dd007c0c */ /* 0x000fc4000bfc6270 */
[----:B-1----:R-:W-:Y:S02]  /*13e30*/  SHF.R.U32.HI R147, RZ, 0x6, R147 ;  /* 0x00000006ff937819 */ /* 0x002fe40000011693 */
[----:B------:R-:W-:Y:S02]  /*13e40*/  LOP3.LUT R238, R238, 0x30, RZ, 0xfc, !PT ;  /* 0x00000030eeee7812 */ /* 0x000fe400078efcff */
[----:B------:R-:W-:Y:S02]  /*13e50*/  SGXT.U32 R147, R147, 0x1 ;  /* 0x000000019393781a */ /* 0x000fe40000000000 */
[----:B------:R-:W-:Y:S02]  /*13e60*/  ISETP.NE.U32.AND P0, PT, R146, RZ, PT ;  /* 0x000000ff9200720c */ /* 0x000fe40003f05070 */
[----:B------:R-:W-:Y:S02]  /*13e70*/  SEL R146, RZ, 0x4, P6 ;  /* 0x00000004ff927807 */ /* 0x000fe40003000000 */
[----:B------:R-:W-:-:S02]  /*13e80*/  ISETP.GE.AND P6, PT, R238, UR4, PT ;  /* 0x00000004ee007c0c */ /* 0x000fc4000bfc6270 */
[----:B------:R-:W-:Y:S02]  /*13e90*/  LOP3.LUT R147, R147, 0x32, RZ, 0xfc, !PT ;  /* 0x0000003293937812 */ /* 0x000fe400078efcff */
[----:B------:R-:W-:Y:S02]  /*13ea0*/  ISETP.NE.U32.AND P2, PT, R11, RZ, PT ;  /* 0x000000ff0b00720c */ /* 0x000fe40003f45070 */
[----:B------:R-:W-:Y:S02]  /*13eb0*/  SEL R11, RZ, 0x4, P6 ;  /* 0x00000004ff0b7807 */ /* 0x000fe40003000000 */
[----:B------:R-:W-:Y:S02]  /*13ec0*/  LOP3.LUT R221, R4, 0x50, RZ, 0xfc, !PT ;  /* 0x0000005004dd7812 */ /* 0x000fe400078efcff */
[----:B------:R-:W-:Y:S01]  /*13ed0*/  SEL R11, R11, RZ, P1 ;  /* 0x000000ff0b0b7207 */ /* 0x000fe20000800000 */
[----:B------:R-:W-:Y:S01]  /*13ee0*/  IMAD.WIDE R152, R5, 0x4, R152 ;  /* 0x0000000405987825 */ /* 0x000fe200078e0298 */
[----:B------:R-:W-:-:S03]  /*13ef0*/  SEL R146, R146, RZ, P1 ;  /* 0x000000ff92927207 */ /* 0x000fc60000800000 */
        /* <DEDUP_REMOVED lines=11> */
[----:B---3--:R-:W-:-:S05]  /*13fb0*/  IMAD.WIDE R144, R5, 0x4, R222 ;  /* 0x0000000405907825 */ /* 0x008fca00078e02de */
[----:B------:R-:W-:Y:S04]  /*13fc0*/  LDGSTS.E [R246+0x2c000], desc[UR16][R144.64], P3 ;  /* 0x2c00000090f67fae */ /* 0x000fe80009921850 */
[----:B------:R1:W-:Y:S04]  /*13fd0*/  LDGSTS.E [R246+0x2c008], desc[UR16][R148.64], P4 ;  /* 0x2c00800094f67fae */ /* 0x0003e8000a121850 */
[----:B------:R2:W-:Y:S01]  /*13fe0*/  LDGSTS.E [R246+0x2e000], desc[UR16][R150.64], P5 ;  /* 0x2e00000096f67fae */ /* 0x0005e2000a921850 */
[----:B-1----:R-:W1:Y:S01]  /*13ff0*/  S2R R148, SR_TID.X ;  /* 0x0000000000947919 */ /* 0x002e620000002100 */
[----:B--2---:R-:W2:Y:S01]  /*14000*/  S2R R150, SR_TID.X ;  /* 0x0000000000967919 */ /* 0x004ea20000002100 */
[----:B------:R-:W3:Y:S01]  /*14010*/  S2R R149, SR_TID.X ;  /* 0x0000000000957919 */ /* 0x000ee20000002100 */
[----:B------:R-:W-:-:S02]  /*14020*/  ISETP.GE.AND P4, PT, R147, UR4, PT ;  /* 0x0000000493007c0c */ /* 0x000fc4000bf86270 */
[----:B------:R-:W-:Y:S01]  /*14030*/  ISETP.NE.U32.AND P5, PT, R11, RZ, PT ;  /* 0x000000ff0b00720c */ /* 0x000fe20003fa5070 */
[----:B------:R-:W-:Y:S01]  /*14040*/  LDGSTS.E [R246+0x2e008], desc[UR16][R152.64], P0 ;  /* 0x2e00800098f67fae */ /* 0x000fe20008121850 */
[----:B------:R-:W-:Y:S02]  /*14050*/  SEL R144, RZ, 0x4, P4 ;  /* 0x00000004ff907807 */ /* 0x000fe40002000000 */
[----:B------:R-:W-:Y:S01]  /*14060*/  ISETP.GE.AND P4, PT, R221, UR4, PT ;  /* 0x00000004dd007c0c */ /* 0x000fe2000bf86270 */
[----:B------:R-:W-:Y:S01]  /*14070*/  LDGSTS.E [R247+0x28000], desc[UR16][R218.64], P2 ;  /* 0x28000000daf77fae */ /* 0x000fe20009121850 */
[----:B------:R-:W-:Y:S02]  /*14080*/  LOP3.LUT R221, R4, 0x52, RZ, 0xfc, !PT ;  /* 0x0000005204dd7812 */ /* 0x000fe400078efcff */
[----:B------:R-:W-:Y:S02]  /*14090*/  SEL R144, R144, RZ, P1 ;  /* 0x000000ff90907207 */ /* 0x000fe40000800000 */
[----:B------:R-:W-:-:S02]  /*140a0*/  SEL R11, RZ, 0x4, P4 ;  /* 0x00000004ff0b7807 */ /* 0x000fc40002000000 */
[----:B------:R-:W-:Y:S02]  /*140b0*/  ISETP.GE.AND P4, PT, R221, UR4, PT ;  /* 0x00000004dd007c0c */ /* 0x000fe4000bf86270 */
[----:B-1----:R-:W-:-:S04]  /*140c0*/  SHF.R.U32.HI R148, RZ, 0x6, R148 ;  /* 0x00000006ff947819 */ /* 0x002fc80000011694 */
[----:B------:R-:W-:Y:S02]  /*140d0*/  SGXT.U32 R148, R148, 0x1 ;  /* 0x000000019494781a */ /* 0x000fe40000000000 */
[----:B--2---:R-:W-:Y:S02]  /*140e0*/  SHF.R.U32.HI R150, RZ, 0x6, R150 ;  /* 0x00000006ff967819 */ /* 0x004fe40000011696 */
[----:B------:R-:W-:Y:S02]  /*140f0*/  LOP3.LUT R148, R148, 0x70, RZ, 0xfc, !PT ;  /* 0x0000007094947812 */ /* 0x000fe400078efcff */
[----:B------:R-:W-:Y:S02]  /*14100*/  ISETP.NE.U32.AND P0, PT, R144, RZ, PT ;  /* 0x000000ff9000720c */ /* 0x000fe40003f05070 */
[----:B------:R-:W-:Y:S02]  /*14110*/  SEL R144, RZ, 0x4, P4 ;  /* 0x00000004ff907807 */ /* 0x000fe40002000000 */
[----:B------:R-:W-:-:S02]  /*14120*/  SGXT.U32 R150, R150, 0x1 ;  /* 0x000000019696781a */ /* 0x000fc40000000000 */
[----:B------:R-:W-:Y:S02]  /*14130*/  ISETP.NE.U32.AND P3, PT, R146, RZ, PT ;  /* 0x000000ff9200720c */ /* 0x000fe40003f65070 */
[----:B------:R-:W-:Y:S02]  /*14140*/  SEL R11, R11, RZ, P1 ;  /* 0x000000ff0b0b7207 */ /* 0x000fe40000800000 */
[----:B------:R-:W-:Y:S02]  /*14150*/  ISETP.GE.AND P4, PT, R148, UR4, PT ;  /* 0x0000000494007c0c */ /* 0x000fe4000bf86270 */
[----:B------:R-:W-:Y:S02]  /*14160*/  LOP3.LUT R150, R150, 0x72, RZ, 0xfc, !PT ;  /* 0x0000007296967812 */ /* 0x000fe400078efcff */
[----:B------:R-:W-:Y:S02]  /*14170*/  SEL R144, R144, RZ, P1 ;  /* 0x000000ff90907207 */ /* 0x000fe40000800000 */
[----:B------:R-:W-:-:S02]  /*14180*/  ISETP.NE.U32.AND P2, PT, R11, RZ, PT ;  /* 0x000000ff0b00720c */ /* 0x000fc40003f45070 */
[----:B------:R-:W-:Y:S01]  /*14190*/  SEL R11, RZ, 0x4, P4 ;  /* 0x00000004ff0b7807 */ /* 0x000fe20002000000 */
[----:B------:R-:W-:Y:S01]  /*141a0*/  LDGSTS.E [R247+0x28008], desc[UR16][R216.64], P3 ;  /* 0x28008000d8f77fae */ /* 0x000fe20009921850 */
[----:B------:R-:W-:Y:S02]  /*141b0*/  ISETP.GE.AND P6, PT, R150, UR4, PT ;  /* 0x0000000496007c0c */ /* 0x000fe4000bfc6270 */
[----:B------:R-:W-:Y:S01]  /*141c0*/  ISETP.NE.U32.AND P4, PT, R144, RZ, PT ;  /* 0x000000ff9000720c */ /* 0x000fe20003f85070 */
[----:B------:R-:W-:Y:S01]  /*141d0*/  LDGSTS.E [R247+0x2a000], desc[UR16][R154.64], P5 ;  /* 0x2a0000009af77fae */ /* 0x000fe2000a921850 */
[----:B------:R-:W-:Y:S02]  /*141e0*/  LOP3.LUT R221, R4, 0x14, RZ, 0xfc, !PT ;  /* 0x0000001404dd7812 */ /* 0x000fe400078efcff */
[----:B---3--:R-:W-:Y:S01]  /*141f0*/  SHF.R.U32.HI R149, RZ, 0x6, R149 ;  /* 0x00000006ff957819 */ /* 0x008fe20000011695 */
[----:B------:R-:W-:Y:S01]  /*14200*/  LDGSTS.E [R247+0x2a008], desc[UR16][R156.64], P0 ;  /* 0x2a0080009cf77fae */ /* 0x000fe20008121850 */
[----:B------:R-:W-:-:S02]  /*14210*/  SEL R11, R11, RZ, P1 ;  /* 0x000000ff0b0b7207 */ /* 0x000fc40000800000 */
[----:B------:R-:W-:Y:S01]  /*14220*/  SEL R144, RZ, 0x4, P6 ;  /* 0x00000004ff907807 */ /* 0x000fe20003000000 */
[----:B------:R-:W-:Y:S01]  /*14230*/  LDGSTS.E [R247+0x2c000], desc[UR16][R158.64], P2 ;  /* 0x2c0000009ef77fae */ /* 0x000fe20009121850 */
[----:B------:R-:W-:Y:S02]  /*14240*/  ISETP.GE.AND P6, PT, R221, UR4, PT ;  /* 0x00000004dd007c0c */ /* 0x000fe4000bfc6270 */
[----:B------:R-:W-:Y:S01]  /*14250*/  SGXT.U32 R149, R149, 0x1 ;  /* 0x000000019595781a */ /* 0x000fe20000000000 */
[----:B------:R1:W-:Y:S01]  /*14260*/  LDGSTS.E [R247+0x2c008], desc[UR16][R160.64], P4 ;  /* 0x2c008000a0f77fae */ /* 0x0003e2000a121850 */
[----:B------:R-:W-:Y:S02]  /*14270*/  ISETP.NE.U32.AND P3, PT, R11, RZ, PT ;  /* 0x000000ff0b00720c */ /* 0x000fe40003f65070 */
[----:B------:R-:W-:Y:S02]  /*14280*/  LOP3.LUT R221, R4, 0x16, RZ, 0xfc, !PT ;  /* 0x0000001604dd7812 */ /* 0x000fe400078efcff */
[----:B------:R-:W-:-:S02]  /*14290*/  SEL R11, RZ, 0x4, P6 ;  /* 0x00000004ff0b7807 */ /* 0x000fc40003000000 */
[----:B------:R-:W-:Y:S02]  /*142a0*/  LOP3.LUT R149, R149, 0x34, RZ, 0xfc, !PT ;  /* 0x0000003495957812 */ /* 0x000fe400078efcff */
[----:B------:R-:W-:Y:S02]  /*142b0*/  SEL R144, R144, RZ, P1 ;  /* 0x000000ff90907207 */ /* 0x000fe40000800000 */
[----:B------:R-:W-:Y:S02]  /*142c0*/  ISETP.GE.AND P6, PT, R221, UR4, PT ;  /* 0x00000004dd007c0c */ /* 0x000fe4000bfc6270 */
[----:B------:R-:W-:Y:S01]  /*142d0*/  SEL R11, R11, RZ, P1 ;  /* 0x000000ff0b0b7207 */ /* 0x000fe20000800000 */
[----:B------:R-:W2:Y:S01]  /*142e0*/  S2R R151, SR_TID.X ;  /* 0x0000000000977919 */ /* 0x000ea20000002100 */
[----:B------:R-:W-:Y:S02]  /*142f0*/  ISETP.GE.AND P4, PT, R149, UR4, PT ;  /* 0x0000000495007c0c */ /* 0x000fe4000bf86270 */
[----:B------:R-:W-:Y:S01]  /*14300*/  ISETP.NE.U32.AND P5, PT, R144, RZ, PT ;  /* 0x000000ff9000720c */ /* 0x000fe20003fa5070 */
[----:B-1----:R-:W1:Y:S01]  /*14310*/  S2R R161, SR_TID.X ;  /* 0x0000000000a17919 */ /* 0x002e620000002100 */
[----:B------:R-:W-:-:S02]  /*14320*/  SEL R144, RZ, 0x4, P6 ;  /* 0x00000004ff907807 */ /* 0x000fc40003000000 */
[----:B------:R-:W-:Y:S01]  /*14330*/  ISETP.NE.U32.AND P0, PT, R11, RZ, PT ;  /* 0x000000ff0b00720c */ /* 0x000fe20003f05070 */
[----:B------:R-:W3:Y:S01]  /*14340*/  S2R R152, SR_TID.X ;  /* 0x0000000000987919 */ /* 0x000ee20000002100 */
[----:B------:R-:W-:Y:S02]  /*14350*/  SEL R11, RZ, 0x4, P4 ;  /* 0x00000004ff0b7807 */ /* 0x000fe40002000000 */
[----:B------:R-:W-:Y:S01]  /*14360*/  SEL R144, R144, RZ, P1 ;  /* 0x000000ff90907207 */ /* 0x000fe20000800000 */
[----:B------:R-:W-:Y:S01]  /*14370*/  LDGSTS.E [R247+0x2e000], desc[UR16][R162.64], P3 ;  /* 0x2e000000a2f77fae */ /* 0x000fe20009921850 */
[----:B------:R-:W-:Y:S02]  /*14380*/  SEL R11, R11, RZ, P1 ;  /* 0x000000ff0b0b7207 */ /* 0x000fe40000800000 */
[----:B------:R-:W-:Y:S01]  /*14390*/  ISETP.NE.U32.AND P2, PT, R144, RZ, PT ;  /* 0x000000ff9000720c */ /* 0x000fe20003f45070 */
[----:B------:R-:W-:Y:S01]  /*143a0*/  LDGSTS.E [R247+0x2e008], desc[UR16][R164.64], P5 ;  /* 0x2e008000a4f77fae */ /* 0x000fe2000a921850 */
[----:B------:R-:W-:Y:S01]  /*143b0*/  ISETP.NE.U32.AND P4, PT, R11, RZ, PT ;  /* 0x000000ff0b00720c */ /* 0x000fe20003f85070 */
[----:B------:R-:W4:Y:S02]  /*143c0*/  S2R R146, SR_TID.X ;  /* 0x0000000000927919 */ /* 0x000f240000002100 */
[----:B------:R-:W-:Y:S08]  /*143d0*/  LDGSTS.E [R248+0x28000], desc[UR16][R166.64], P0 ;  /* 0x28000000a6f87fae */ /* 0x000ff00008121850 */
[----:B------:R-:W-:Y:S04]  /*143e0*/  LDGSTS.E [R248+0x28008], desc[UR16][R168.64], P2 ;  /* 0x28008000a8f87fae */ /* 0x000fe80009121850 */
[----:B------:R1:W-:Y:S01]  /*143f0*/  LDGSTS.E [R248+0x2a000], desc[UR16][R170.64], P4 ;  /* 0x2a000000aaf87fae */ /* 0x0003e2000a121850 */
[----:B--2---:R-:W-:Y:S01]  /*14400*/  SHF.R.U32.HI R151, RZ, 0x6, R151 ;  /* 0x00000006ff977819 */ /* 0x004fe20000011697 */
[----:B-1----:R-:W1:Y:S01]  /*14410*/  S2R R171, SR_TID.X ;  /* 0x0000000000ab7919 */ /* 0x002e620000002100 */
[----:B------:R-:W2:Y:S02]  /*14420*/  S2R R169, SR_TID.X ;  /* 0x0000000000a97919 */ /* 0x000ea40000002100 */
[----:B------:R-:W-:Y:S01]  /*14430*/  SGXT.U32 R151, R151, 0x1 ;  /* 0x000000019797781a */ /* 0x000fe20000000000 */
[----:B------:R-:W2:Y:S03]  /*14440*/  S2R R153, SR_TID.X ;  /* 0x0000000000997919 */ /* 0x000ea60000002100 */
[----:B------:R-:W-:-:S02]  /*14450*/  LOP3.LUT R151, R151, 0x36, RZ, 0xfc, !PT ;  /* 0x0000003697977812 */ /* 0x000fc400078efcff */
[----:B------:R-:W-:Y:S01]  /*14460*/  SHF.R.U32.HI R161, RZ, 0x6, R161 ;  /* 0x00000006ffa17819 */ /* 0x000fe200000116a1 */
[----:B------:R-:W2:Y:S01]  /*14470*/  S2R R155, SR_TID.X ;  /* 0x00000000009b7919 */ /* 0x000ea20000002100 */
[----:B------:R-:W-:Y:S02]  /*14480*/  ISETP.GE.AND P6, PT, R151, UR4, PT ;  /* 0x0000000497007c0c */ /* 0x000fe4000bfc6270 */
[----:B------:R-:W-:Y:S01]  /*14490*/  LOP3.LUT R221, R4, 0x54, RZ, 0xfc, !PT ;  /* 0x0000005404dd7812 */ /* 0x000fe200078efcff */
[----:B------:R-:W2:Y:S01]  /*144a0*/  S2R R163, SR_TID.X ;  /* 0x0000000000a37919 */ /* 0x000ea20000002100 */
[----:B------:R-:W-:Y:S02]  /*144b0*/  SGXT.U32 R161, R161, 0x1 ;  /* 0x00000001a1a1781a */ /* 0x000fe40000000000 */
[----:B---3--:R-:W-:Y:S02]  /*144c0*/  SHF.R.U32.HI R152, RZ, 0x6, R152 ;  /* 0x00000006ff987819 */ /* 0x008fe40000011698 */
[----:B------:R-:W-:-:S02]  /*144d0*/  SEL R144, RZ, 0x4, P6 ;  /* 0x00000004ff907807 */ /* 0x000fc40003000000 */
[----:B------:R-:W-:Y:S02]  /*144e0*/  ISETP.GE.AND P3, PT, R221, UR4, PT ;  /* 0x00000004dd007c0c */ /* 0x000fe4000bf66270 */
[----:B------:R-:W-:Y:S02]  /*144f0*/  LOP3.LUT R161, R161, 0x56, RZ, 0xfc, !PT ;  /* 0x00000056a1a17812 */ /* 0x000fe400078efcff */
[----:B------:R-:W-:Y:S02]  /*14500*/  SGXT.U32 R152, R152, 0x1 ;  /* 0x000000019898781a */ /* 0x000fe40000000000 */
[----:B----4-:R-:W-:Y:S01]  /*14510*/  SHF.R.U32.HI R146, RZ, 0x6, R146 ;  /* 0x00000006ff927819 */ /* 0x010fe20000011692 */
[----:B------:R-:W3:Y:S01]  /*14520*/  S2R R165, SR_TID.X ;  /* 0x0000000000a57919 */ /* 0x000ee20000002100 */
[----:B------:R-:W-:Y:S02]  /*14530*/  SEL R144, R144, RZ, P1 ;  /* 0x000000ff90907207 */ /* 0x000fe40000800000 */
[----:B------:R-:W-:Y:S01]  /*14540*/  SEL R145, RZ, 0x4, P3 ;  /* 0x00000004ff917807 */ /* 0x000fe20001800000 */
[----:B------:R-:W4:Y:S01]  /*14550*/  S2R R154, SR_TID.X ;  /* 0x00000000009a7919 */ /* 0x000f220000002100 */
[----:B------:R-:W-:-:S02]  /*14560*/  ISETP.GE.AND P6, PT, R161, UR4, PT ;  /* 0x00000004a1007c0c */ /* 0x000fc4000bfc6270 */
[----:B------:R-:W-:Y:S02]  /*14570*/  LOP3.LUT R152, R152, 0x74, RZ, 0xfc, !PT ;  /* 0x0000007498987812 */ /* 0x000fe400078efcff */
[----:B------:R-:W-:Y:S02]  /*14580*/  SGXT.U32 R146, R146, 0x1 ;  /* 0x000000019292781a */ /* 0x000fe40000000000 */
[----:B-1----:R-:W-:Y:S02]  /*14590*/  SHF.R.U32.HI R171, RZ, 0x6, R171 ;  /* 0x00000006ffab7819 */ /* 0x002fe400000116ab */
[----:B------:R-:W-:Y:S02]  /*145a0*/  ISETP.NE.U32.AND P3, PT, R144, RZ, PT ;  /* 0x000000ff9000720c */ /* 0x000fe40003f65070 */
[----:B------:R-:W-:Y:S02]  /*145b0*/  SEL R11, R145, RZ, P1 ;  /* 0x000000ff910b7207 */ /* 0x000fe40000800000 */
[----:B------:R-:W-:-:S02]  /*145c0*/  SEL R144, RZ, 0x4, P6 ;  /* 0x00000004ff907807 */ /* 0x000fc40003000000 */
[----:B------:R-:W-:Y:S02]  /*145d0*/  ISETP.GE.AND P6, PT, R152, UR4, PT ;  /* 0x0000000498007c0c */ /* 0x000fe4000bfc6270 */
[----:B------:R-:W-:Y:S02]  /*145e0*/  LOP3.LUT R146, R146, 0x76, RZ, 0xfc, !PT ;  /* 0x0000007692927812 */ /* 0x000fe400078efcff */
[----:B------:R-:W-:Y:S02]  /*145f0*/  SGXT.U32 R171, R171, 0x1 ;  /* 0x00000001abab781a */ /* 0x000fe40000000000 */
[----:B--2---:R-:W-:Y:S02]  /*14600*/  SHF.R.U32.HI R169, RZ, 0x6, R169 ;  /* 0x00000006ffa97819 */ /* 0x004fe400000116a9 */
[----:B------:R-:W-:Y:S02]  /*14610*/  ISETP.NE.U32.AND P5, PT, R11, RZ, PT ;  /* 0x000000ff0b00720c */ /* 0x000fe40003fa5070 */
[----:B------:R-:W-:-:S02]  /*14620*/  SEL R144, R144, RZ, P1 ;  /* 0x000000ff90907207 */ /* 0x000fc40000800000 */
[----:B------:R-:W-:Y:S02]  /*14630*/  SEL R11, RZ, 0x4, P6 ;  /* 0x00000004ff0b7807 */ /* 0x000fe40003000000 */
[----:B------:R-:W-:Y:S02]  /*14640*/  ISETP.GE.AND P2, PT, R146, UR4, PT ;  /* 0x0000000492007c0c */ /* 0x000fe4000bf46270 */
[----:B------:R-:W-:Y:S02]  /*14650*/  LOP3.LUT R171, R171, 0x18, RZ, 0xfc, !PT ;  /* 0x00000018abab7812 */ /* 0x000fe400078efcff */
[----:B------:R-:W-:Y:S02]  /*14660*/  SGXT.U32 R169, R169, 0x1 ;  /* 0x00000001a9a9781a */ /* 0x000fe40000000000 */
[----:B------:R-:W-:Y:S02]  /*14670*/  ISETP.NE.U32.AND P0, PT, R144, RZ, PT ;  /* 0x000000ff9000720c */ /* 0x000fe40003f05070 */
[----:B------:R-:W-:-:S02]  /*14680*/  SEL R11, R11, RZ, P1 ;  /* 0x000000ff0b0b7207 */ /* 0x000fc40000800000 */
[----:B------:R-:W-:Y:S02]  /*14690*/  SEL R144, RZ, 0x4, P2 ;  /* 0x00000004ff907807 */ /* 0x000fe40001000000 */
[----:B------:R-:W-:Y:S02]  /*146a0*/  ISETP.GE.AND P4, PT, R171, UR4, PT ;  /* 0x00000004ab007c0c */ /* 0x000fe4000bf86270 */
[----:B------:R-:W-:Y:S01]  /*146b0*/  SHF.R.U32.HI R153, RZ, 0x6, R153 ;  /* 0x00000006ff997819 */ /* 0x000fe20000011699 */
[----:B------:R-:W-:Y:S01]  /*146c0*/  IMAD.WIDE R172, R5, 0x4, R172 ;  /* 0x0000000405ac7825 */ /* 0x000fe200078e02ac */
[----:B------:R-:W-:Y:S01]  /*146d0*/  LOP3.LUT R169, R169, 0x1a, RZ, 0xfc, !PT ;  /* 0x0000001aa9a97812 */ /* 0x000fe200078efcff */
[----:B------:R-:W1:Y:S01]  /*146e0*/  S2R R156, SR_TID.X ;  /* 0x00000000009c7919 */ /* 0x000e620000002100 */
[----:B------:R-:W-:Y:S02]  /*146f0*/  ISETP.NE.U32.AND P2, PT, R11, RZ, PT ;  /* 0x000000ff0b00720c */ /* 0x000fe40003f45070 */
[----:B------:R-:W-:Y:S01]  /*14700*/  SEL R144, R144, RZ, P1 ;  /* 0x000000ff90907207 */ /* 0x000fe20000800000 */
[----:B------:R2:W-:Y:S01]  /*14710*/  LDGSTS.E [R248+0x2a008], desc[UR16][R172.64], P3 ;  /* 0x2a008000acf87fae */ /* 0x0005e20009921850 */
[----:B------:R-:W-:-:S02]  /*14720*/  SEL R11, RZ, 0x4, P4 ;  /* 0x00000004ff0b7807 */ /* 0x000fc40002000000 */
[----:B------:R-:W-:Y:S02]  /*14730*/  SGXT.U32 R153, R153, 0x1 ;  /* 0x000000019999781a */ /* 0x000fe40000000000 */
[----:B------:R-:W-:Y:S02]  /*14740*/  ISETP.GE.AND P4, PT, R169, UR4, PT ;  /* 0x00000004a9007c0c */ /* 0x000fe4000bf86270 */
[----:B------:R-:W-:Y:S02]  /*14750*/  SHF.R.U32.HI R155, RZ, 0x6, R155 ;  /* 0x00000006ff9b7819 */ /* 0x000fe4000001169b */
[----:B------:R-:W-:Y:S02]  /*14760*/  LOP3.LUT R153, R153, 0x38, RZ, 0xfc, !PT ;  /* 0x0000003899997812 */ /* 0x000fe400078efcff */
[----:B------:R-:W-:Y:S02]  /*14770*/  ISETP.NE.U32.AND P3, PT, R144, RZ, PT ;  /* 0x000000ff9000720c */ /* 0x000fe40003f65070 */
[----:B------:R-:W-:-:S02]  /*14780*/  SEL R144, RZ, 0x4, P4 ;  /* 0x00000004ff907807 */ /* 0x000fc40002000000 */
[----:B------:R-:W-:Y:S01]  /*14790*/  SGXT.U32 R155, R155, 0x1 ;  /* 0x000000019b9b781a */ /* 0x000fe20000000000 */
[----:B------:R-:W-:Y:S01]  /*147a0*/  IMAD.WIDE R174, R5, 0x4, R174 ;  /* 0x0000000405ae7825 */ /* 0x000fe200078e02ae */
[----:B------:R-:W-:Y:S02]  /*147b0*/  SHF.R.U32.HI R163, RZ, 0x6, R163 ;  /* 0x00000006ffa37819 */ /* 0x000fe400000116a3 */
[----:B------:R-:W-:Y:S02]  /*147c0*/  SEL R11, R11, RZ, P1 ;  /* 0x000000ff0b0b7207 */ /* 0x000fe40000800000 */
[----:B------:R-:W-:Y:S01]  /*147d0*/  ISETP.GE.AND P6, PT, R153, UR4, PT ;  /* 0x0000000499007c0c */ /* 0x000fe2000bfc6270 */
[----:B------:R-:W-:Y:S01]  /*147e0*/  LDGSTS.E [R248+0x2c000], desc[UR16][R174.64], P5 ;  /* 0x2c000000aef87fae */ /* 0x000fe2000a921850 */
[----:B------:R-:W-:Y:S02]  /*147f0*/  LOP3.LUT R155, R155, 0x3a, RZ, 0xfc, !PT ;  /* 0x0000003a9b9b7812 */ /* 0x000fe400078efcff */
[----:B------:R-:W-:-:S02]  /*14800*/  SEL R144, R144, RZ, P1 ;  /* 0x000000ff90907207 */ /* 0x000fc40000800000 */
[----:B------:R-:W-:Y:S02]  /*14810*/  SGXT.U32 R163, R163, 0x1 ;  /* 0x00000001a3a3781a */ /* 0x000fe40000000000 */
[----:B------:R-:W-:Y:S02]  /*14820*/  ISETP.NE.U32.AND P4, PT, R11, RZ, PT ;  /* 0x000000ff0b00720c */ /* 0x000fe40003f85070 */
[----:B------:R-:W-:Y:S02]  /*14830*/  SEL R11, RZ, 0x4, P6 ;  /* 0x00000004ff0b7807 */ /* 0x000fe40003000000 */
[----:B------:R-:W-:Y:S02]  /*14840*/  ISETP.GE.AND P6, PT, R155, UR4, PT ;  /* 0x000000049b007c0c */ /* 0x000fe4000bfc6270 */
[----:B------:R-:W-:Y:S01]  /*14850*/  ISETP.NE.U32.AND P5, PT, R144, RZ, PT ;  /* 0x000000ff9000720c */ /* 0x000fe20003fa5070 */
[----:B------:R-:W-:Y:S01]  /*14860*/  IMAD.WIDE R176, R5, 0x4, R176 ;  /* 0x0000000405b07825 */ /* 0x000fe200078e02b0 */
[----:B------:R-:W-:-:S02]  /*14870*/  LOP3.LUT R163, R163, 0x58, RZ, 0xfc, !PT ;  /* 0x00000058a3a37812 */ /* 0x000fc400078efcff */
[----:B---3--:R-:W-:Y:S02]  /*14880*/  SHF.R.U32.HI R165, RZ, 0x6, R165 ;  /* 0x00000006ffa57819 */ /* 0x008fe400000116a5 */
[----:B----4-:R-:W-:Y:S01]  /*14890*/  SHF.R.U32.HI R154, RZ, 0x6, R154 ;  /* 0x00000006ff9a7819 */ /* 0x010fe2000001169a */
[----:B------:R-:W-:Y:S01]  /*148a0*/  IMAD.WIDE R178, R5, 0x4, R178 ;  /* 0x0000000405b27825 */ /* 0x000fe200078e02b2 */
[----:B------:R-:W-:Y:S01]  /*148b0*/  SEL R11, R11, RZ, P1 ;  /* 0x000000ff0b0b7207 */ /* 0x000fe20000800000 */
[----:B------:R-:W-:Y:S01]  /*148c0*/  LDGSTS.E [R248+0x2c008], desc[UR16][R176.64], P0 ;  /* 0x2c008000b0f87fae */ /* 0x000fe20008121850 */
[----:B------:R-:W-:Y:S01]  /*148d0*/  SEL R144, RZ, 0x4, P6 ;  /* 0x00000004ff907807 */ /* 0x000fe20003000000 */
[----:B------:R-:W-:Y:S01]  /*148e0*/  IMAD.WIDE R180, R5, 0x4, R180 ;  /* 0x0000000405b47825 */ /* 0x000fe200078e02b4 */
[----:B------:R-:W-:Y:S01]  /*148f0*/  ISETP.GE.AND P6, PT, R163, UR4, PT ;  /* 0x00000004a3007c0c */ /* 0x000fe2000bfc6270 */
[----:B------:R-:W-:Y:S01]  /*14900*/  LDGSTS.E [R248+0x2e000], desc[UR16][R178.64], P2 ;  /* 0x2e000000b2f87fae */ /* 0x000fe20009121850 */
[----:B------:R-:W-:Y:S01]  /*14910*/  SGXT.U32 R165, R165, 0x1 ;  /* 0x00000001a5a5781a */ /* 0x000fe20000000000 */
[----:B------:R-:W-:Y:S01]  /*14920*/  IMAD.WIDE R182, R5, 0x4, R182 ;  /* 0x0000000405b67825 */ /* 0x000fe200078e02b6 */
[----:B------:R-:W-:Y:S01]  /*14930*/  SGXT.U32 R154, R154, 0x1 ;  /* 0x000000019a9a781a */ /* 0x000fe20000000000 */
[----:B------:R-:W-:Y:S01]  /*14940*/  LDGSTS.E [R248+0x2e008], desc[UR16][R180.64], P3 ;  /* 0x2e008000b4f87fae */ /* 0x000fe20009921850 */
[----:B------:R-:W-:Y:S01]  /*14950*/  ISETP.NE.U32.AND P0, PT, R11, RZ, PT ;  /* 0x000000ff0b00720c */ /* 0x000fe20003f05070 */
[----:B------:R-:W-:Y:S01]  /*14960*/  IMAD.WIDE R184, R5, 0x4, R184 ;  /* 0x0000000405b87825 */ /* 0x000fe200078e02b8 */
[----:B------:R-:W-:Y:S01]  /*14970*/  LOP3.LUT R165, R165, 0x5a, RZ, 0xfc, !PT ;  /* 0x0000005aa5a57812 */ /* 0x000fe200078efcff */
[----:B------:R-:W-:Y:S01]  /*14980*/  LDGSTS.E [R249+0x28000], desc[UR16][R182.64], P4 ;  /* 0x28000000b6f97fae */ /* 0x000fe2000a121850 */
[----:B------:R-:W-:-:S02]  /*14990*/  SEL R11, RZ, 0x4, P6 ;  /* 0x00000004ff0b7807 */ /* 0x000fc40003000000 */
[----:B------:R-:W-:Y:S01]  /*149a0*/  LOP3.LUT R154, R154, 0x78, RZ, 0xfc, !PT ;  /* 0x000000789a9a7812 */ /* 0x000fe200078efcff */
[----:B------:R-:W-:Y:S01]  /*149b0*/  LDGSTS.E [R249+0x28008], desc[UR16][R184.64], P5 ;  /* 0x28008000b8f97fae */ /* 0x000fe2000a921850 */
[----:B------:R-:W-:Y:S02]  /*149c0*/  SEL R144, R144, RZ, P1 ;  /* 0x000000ff90907207 */ /* 0x000fe40000800000 */
[----:B------:R-:W-:Y:S02]  /*149d0*/  ISETP.GE.AND P6, PT, R165, UR4, PT ;  /* 0x00000004a5007c0c */ /* 0x000fe4000bfc6270 */
[----:B------:R-:W-:Y:S02]  /*149e0*/  SEL R11, R11, RZ, P1 ;  /* 0x000000ff0b0b7207 */ /* 0x000fe40000800000 */
[----:B------:R-:W-:Y:S02]  /*149f0*/  ISETP.GE.AND P5, PT, R154, UR4, PT ;  /* 0x000000049a007c0c */ /* 0x000fe4000bfa6270 */
[----:B------:R-:W-:-:S02]  /*14a00*/  ISETP.NE.U32.AND P2, PT, R144, RZ, PT ;  /* 0x000000ff9000720c */ /* 0x000fc40003f45070 */
[----:B------:R-:W-:Y:S02]  /*14a10*/  SEL R144, RZ, 0x4, P6 ;  /* 0x00000004ff907807 */ /* 0x000fe40003000000 */
[----:B------:R-:W-:Y:S02]  /*14a20*/  ISETP.NE.U32.AND P3, PT, R11, RZ, PT ;  /* 0x000000ff0b00720c */ /* 0x000fe40003f65070 */
[----:B-1----:R-:W-:Y:S02]  /*14a30*/  SHF.R.U32.HI R156, RZ, 0x6, R156 ;  /* 0x00000006ff9c7819 */ /* 0x002fe4000001169c */
[----:B------:R-:W-:Y:S02]  /*14a40*/  SEL R11, RZ, 0x4, P5 ;  /* 0x00000004ff0b7807 */ /* 0x000fe40002800000 */
[----:B------:R-:W-:Y:S02]  /*14a50*/  SGXT.U32 R156, R156, 0x1 ;  /* 0x000000019c9c781a */ /* 0x000fe40000000000 */
[----:B------:R-:W-:-:S02]  /*14a60*/  SEL R144, R144, RZ, P1 ;  /* 0x000000ff90907207 */ /* 0x000fc40000800000 */
[----:B------:R-:W-:Y:S02]  /*14a70*/  SEL R11, R11, RZ, P1 ;  /* 0x000000ff0b0b7207 */ /* 0x000fe40000800000 */
[----:B------:R-:W-:Y:S02]  /*14a80*/  LOP3.LUT R156, R156, 0x7a, RZ, 0xfc, !PT ;  /* 0x0000007a9c9c7812 */ /* 0x000fe400078efcff */
[----:B------:R-:W-:Y:S02]  /*14a90*/  ISETP.NE.U32.AND P4, PT, R144, RZ, PT ;  /* 0x000000ff9000720c */ /* 0x000fe40003f85070 */
[----:B------:R-:W-:Y:S01]  /*14aa0*/  ISETP.NE.U32.AND P5, PT, R11, RZ, PT ;  /* 0x000000ff0b00720c */ /* 0x000fe20003fa5070 */
[C---:B------:R-:W-:Y:S01]  /*14ab0*/  IMAD.WIDE R186, R5.reuse, 0x4, R186 ;  /* 0x0000000405ba7825 */ /* 0x040fe200078e02ba */
[----:B------:R-:W-:Y:S02]  /*14ac0*/  ISETP.GE.AND P6, PT, R156, UR4, PT ;  /* 0x000000049c007c0c */ /* 0x000fe4000bfc6270 */
[C---:B------:R-:W-:Y:S01]  /*14ad0*/  LOP3.LUT R221, R4.reuse, 0x1e, RZ, 0xfc, !PT ;  /* 0x0000001e04dd7812 */ /* 0x040fe200078efcff */
[C---:B------:R-:W-:Y:S01]  /*14ae0*/  IMAD.WIDE R188, R5.reuse, 0x4, R188 ;  /* 0x0000000405bc7825 */ /* 0x040fe200078e02bc */
[----:B------:R-:W-:Y:S01]  /*14af0*/  SEL R144, RZ, 0x4, P6 ;  /* 0x00000004ff907807 */ /* 0x000fe20003000000 */
[----:B------:R-:W-:Y:S02]  /*14b00*/  LDGSTS.E [R249+0x2a000], desc[UR16][R186.64], P0 ;  /* 0x2a000000baf97fae */ /* 0x000fe40008121850 */
[----:B------:R-:W-:Y:S01]  /*14b10*/  IMAD.WIDE R190, R5, 0x4, R190 ;  /* 0x0000000405be7825 */ /* 0x000fe200078e02be */
[----:B------:R-:W-:Y:S01]  /*14b20*/  ISETP.GE.AND P6, PT, R221, UR4, PT ;  /* 0x00000004dd007c0c */ /* 0x000fe2000bfc6270 */
[----:B------:R-:W-:Y:S02]  /*14b30*/  LDGSTS.E [R249+0x2a008], desc[UR16][R188.64], P2 ;  /* 0x2a008000bcf97fae */ /* 0x000fe40009121850 */
[C---:B------:R-:W-:Y:S01]  /*14b40*/  IMAD.WIDE R192, R5.reuse, 0x4, R192 ;  /* 0x0000000405c07825 */ /* 0x040fe200078e02c0 */
[----:B------:R-:W-:Y:S01]  /*14b50*/  LOP3.LUT R221, R4, 0x5e, RZ, 0xfc, !PT ;  /* 0x0000005e04dd7812 */ /* 0x000fe200078efcff */
[----:B------:R-:W-:Y:S02]  /*14b60*/  LDGSTS.E [R249+0x2c000], desc[UR16][R190.64], P3 ;  /* 0x2c000000bef97fae */ /* 0x000fe40009921850 */
[----:B------:R-:W-:-:S02]  /*14b70*/  IMAD.WIDE R194, R5, 0x4, R194 ;  /* 0x0000000405c27825 */ /* 0x000fc400078e02c2 */
[----:B------:R-:W-:Y:S04]  /*14b80*/  LDGSTS.E [R249+0x2c008], desc[UR16][R192.64], P4 ;  /* 0x2c008000c0f97fae */ /* 0x000fe8000a121850 */
[----:B------:R-:W-:Y:S01]  /*14b90*/  LDGSTS.E [R249+0x2e000], desc[UR16][R194.64], P5 ;  /* 0x2e000000c2f97fae */ /* 0x000fe2000a921850 */
[----:B------:R-:W-:-:S03]  /*14ba0*/  ISETP.GE.AND P5, PT, R221, UR4, PT ;  /* 0x00000004dd007c0c */ /* 0x000fc6000bfa6270 */
[----:B------:R-:W3:Y:S01]  /*14bb0*/  LDL R221, [R1+0x24c] ;  /* 0x00024c0001dd7983 */ /* 0x000ee20000100800 */
[----:B--2---:R-:W1:Y:S01]  /*14bc0*/  S2R R173, SR_TID.X ;  /* 0x0000000000ad7919 */ /* 0x004e620000002100 */
[----:B------:R-:W2:Y:S01]  /*14bd0*/  S2R R157, SR_TID.X ;  /* 0x00000000009d7919 */ /* 0x000ea20000002100 */
[----:B------:R-:W4:Y:S01]  /*14be0*/  S2R R159, SR_TID.X ;  /* 0x00000000009f7919 */ /* 0x000f220000002100 */
[----:B------:R-:W4:Y:S01]  /*14bf0*/  S2R R167, SR_TID.X ;  /* 0x0000000000a77919 */ /* 0x000f220000002100 */
[----:B------:R-:W4:Y:S01]  /*14c00*/  S2R R158, SR_TID.X ;  /* 0x00000000009e7919 */ /* 0x000f220000002100 */
[----:B------:R-:W4:Y:S01]  /*14c10*/  S2R R160, SR_TID.X ;  /* 0x0000000000a07919 */ /* 0x000f220000002100 */
[----:B------:R-:W4:Y:S01]  /*14c20*/  S2R R223, SR_TID.X ;  /* 0x0000000000df7919 */ /* 0x000f220000002100 */
[----:B-1----:R-:W-:Y:S02]  /*14c30*/  SHF.R.U32.HI R173, RZ, 0x6, R173 ;  /* 0x00000006ffad7819 */ /* 0x002fe400000116ad */
[----:B--2---:R-:W-:-:S02]  /*14c40*/  SHF.R.U32.HI R157, RZ, 0x6, R157 ;  /* 0x00000006ff9d7819 */ /* 0x004fc4000001169d */
[----:B------:R-:W-:Y:S02]  /*14c50*/  SGXT.U32 R173, R173, 0x1 ;  /* 0x00000001adad781a */ /* 0x000fe40000000000 */
[----:B------:R-:W-:Y:S02]  /*14c60*/  SGXT.U32 R157, R157, 0x1 ;  /* 0x000000019d9d781a */ /* 0x000fe40000000000 */
[----:B------:R-:W-:Y:S02]  /*14c70*/  LOP3.LUT R173, R173, 0x1c, RZ, 0xfc, !PT ;  /* 0x0000001cadad7812 */ /* 0x000fe400078efcff */
[----:B------:R-:W-:Y:S02]  /*14c80*/  LOP3.LUT R157, R157, 0x3c, RZ, 0xfc, !PT ;  /* 0x0000003c9d9d7812 */ /* 0x000fe400078efcff */
[----:B------:R-:W-:Y:S02]  /*14c90*/  ISETP.GE.AND P0, PT, R173, UR4, PT ;  /* 0x00000004ad007c0c */ /* 0x000fe4000bf06270 */
[----:B----4-:R-:W-:-:S02]  /*14ca0*/  SHF.R.U32.HI R159, RZ, 0x6, R159 ;  /* 0x00000006ff9f7819 */ /* 0x010fc4000001169f */
[----:B------:R-:W-:Y:S02]  /*14cb0*/  SEL R145, R144, RZ, P1 ;  /* 0x000000ff90917207 */ /* 0x000fe40000800000 */
[----:B------:R-:W-:Y:S02]  /*14cc0*/  SEL R11, RZ, 0x4, P6 ;  /* 0x00000004ff0b7807 */ /* 0x000fe40003000000 */
[----:B------:R-:W-:Y:S02]  /*14cd0*/  ISETP.GE.AND P2, PT, R157, UR4, PT ;  /* 0x000000049d007c0c */ /* 0x000fe4000bf46270 */
[----:B------:R-:W-:Y:S02]  /*14ce0*/  SEL R144, RZ, 0x4, P0 ;  /* 0x00000004ff907807 */ /* 0x000fe40000000000 */
[----:B------:R-:W-:Y:S02]  /*14cf0*/  SGXT.U32 R159, R159, 0x1 ;  /* 0x000000019f9f781a */ /* 0x000fe40000000000 */
[----:B------:R-:W-:-:S02]  /*14d00*/  ISETP.NE.U32.AND P0, PT, R145, RZ, PT ;  /* 0x000000ff9100720c */ /* 0x000fc40003f05070 */
[----:B------:R-:W-:Y:S02]  /*14d10*/  SHF.R.U32.HI R167, RZ, 0x6, R167 ;  /* 0x00000006ffa77819 */ /* 0x000fe400000116a7 */
[----:B------:R-:W-:Y:S02]  /*14d20*/  SEL R145, R11, RZ, P1 ;  /* 0x000000ff0b917207 */ /* 0x000fe40000800000 */
[----:B------:R-:W-:Y:S02]  /*14d30*/  SEL R11, RZ, 0x4, P2 ;  /* 0x00000004ff0b7807 */ /* 0x000fe40001000000 */
[----:B------:R-:W-:Y:S02]  /*14d40*/  SEL R144, R144, RZ, P1 ;  /* 0x000000ff90907207 */ /* 0x000fe40000800000 */
[----:B------:R-:W-:Y:S02]  /*14d50*/  LOP3.LUT R159, R159, 0x3e, RZ, 0xfc, !PT ;  /* 0x0000003e9f9f7812 */ /* 0x000fe400078efcff */
[----:B------:R-:W-:-:S02]  /*14d60*/  SGXT.U32 R167, R167, 0x1 ;  /* 0x00000001a7a7781a */ /* 0x000fc40000000000 */
[----:B------:R-:W-:Y:S02]  /*14d70*/  SEL R11, R11, RZ, P1 ;  /* 0x000000ff0b0b7207 */ /* 0x000fe40000800000 */
[----:B------:R-:W-:Y:S02]  /*14d80*/  ISETP.NE.U32.AND P6, PT, R144, RZ, PT ;  /* 0x000000ff9000720c */ /* 0x000fe40003fc5070 */
[----:B------:R-:W-:Y:S02]  /*14d90*/  ISETP.GE.AND P3, PT, R159, UR4, PT ;  /* 0x000000049f007c0c */ /* 0x000fe4000bf66270 */
[----:B------:R-:W-:Y:S02]  /*14da0*/  LOP3.LUT R167, R167, 0x5c, RZ, 0xfc, !PT ;  /* 0x0000005ca7a77812 */ /* 0x000fe400078efcff */
[----:B------:R-:W-:Y:S02]  /*14db0*/  SHF.R.U32.HI R158, RZ, 0x6, R158 ;  /* 0x00000006ff9e7819 */ /* 0x000fe4000001169e */
[----:B------:R-:W-:-:S02]  /*14dc0*/  SHF.R.U32.HI R160, RZ, 0x6, R160 ;  /* 0x00000006ffa07819 */ /* 0x000fc400000116a0 */
[----:B------:R-:W-:Y:S02]  /*14dd0*/  ISETP.NE.U32.AND P4, PT, R11, RZ, PT ;  /* 0x000000ff0b00720c */ /* 0x000fe40003f85070 */
[----:B------:R-:W-:Y:S02]  /*14de0*/  SEL R11, RZ, 0x4, P3 ;  /* 0x00000004ff0b7807 */ /* 0x000fe40001800000 */
[----:B------:R-:W-:Y:S01]  /*14df0*/  ISETP.GE.AND P3, PT, R167, UR4, PT ;  /* 0x00000004a7007c0c */ /* 0x000fe2000bf66270 */
[C---:B------:R-:W-:Y:S01]  /*14e00*/  IMAD.WIDE R196, R5.reuse, 0x4, R196 ;  /* 0x0000000405c47825 */ /* 0x040fe200078e02c4 */
[----:B------:R-:W-:Y:S02]  /*14e10*/  SGXT.U32 R158, R158, 0x1 ;  /* 0x000000019e9e781a */ /* 0x000fe40000000000 */
[----:B------:R-:W-:Y:S01]  /*14e20*/  SGXT.U32 R160, R160, 0x1 ;  /* 0x00000001a0a0781a */ /* 0x000fe20000000000 */
[----:B------:R-:W-:Y:S01]  /*14e30*/  IMAD.WIDE R198, R5, 0x4, R198 ;  /* 0x0000000405c67825 */ /* 0x000fe200078e02c6 */
[----:B------:R-:W-:Y:S01]  /*14e40*/  SEL R11, R11, RZ, P1 ;  /* 0x000000ff0b0b7207 */ /* 0x000fe20000800000 */
[----:B------:R-:W-:Y:S01]  /*14e50*/  LDGSTS.E [R249+0x2e008], desc[UR16][R196.64], P0 ;  /* 0x2e008000c4f97fae */ /* 0x000fe20008121850 */
[----:B------:R-:W-:-:S02]  /*14e60*/  SEL R144, RZ, 0x4, P3 ;  /* 0x00000004ff907807 */ /* 0x000fc40001800000 */
[----:B------:R-:W-:Y:S01]  /*14e70*/  LOP3.LUT R158, R158, 0x7c, RZ, 0xfc, !PT ;  /* 0x0000007c9e9e7812 */ /* 0x000fe200078efcff */
[----:B------:R-:W-:Y:S01]  /*14e80*/  LDGSTS.E [R250+0x28000], desc[UR16][R198.64], P6 ;  /* 0x28000000c6fa7fae */ /* 0x000fe2000b121850 */
[----:B------:R-:W-:Y:S02]  /*14e90*/  LOP3.LUT R160, R160, 0x7e, RZ, 0xfc, !PT ;  /* 0x0000007ea0a07812 */ /* 0x000fe400078efcff */
[----:B------:R-:W-:Y:S02]  /*14ea0*/  ISETP.NE.U32.AND P3, PT, R11, RZ, PT ;  /* 0x000000ff0b00720c */ /* 0x000fe40003f65070 */
[----:B------:R-:W-:Y:S02]  /*14eb0*/  SEL R11, RZ, 0x4, P5 ;  /* 0x00000004ff0b7807 */ /* 0x000fe40002800000 */
[----:B------:R-:W-:Y:S02]  /*14ec0*/  SEL R144, R144, RZ, P1 ;  /* 0x000000ff90907207 */ /* 0x000fe40000800000 */
[----:B------:R-:W-:-:S02]  /*14ed0*/  ISETP.NE.U32.AND P2, PT, R145, RZ, PT ;  /* 0x000000ff9100720c */ /* 0x000fc40003f45070 */
[----:B------:R-:W-:Y:S02]  /*14ee0*/  ISETP.GE.AND P6, PT, R158, UR4, PT ;  /* 0x000000049e007c0c */ /* 0x000fe4000bfc6270 */
[----:B------:R-:W-:Y:S02]  /*14ef0*/  ISETP.GE.AND P0, PT, R160, UR4, PT ;  /* 0x00000004a0007c0c */ /* 0x000fe4000bf06270 */
[----:B------:R-:W-:Y:S02]  /*14f00*/  LOP3.LUT R223, R223, 0x7f, RZ, 0xc0, !PT ;  /* 0x0000007fdfdf7812 */ /* 0x000fe400078ec0ff */
[----:B------:R-:W-:Y:S02]  /*14f10*/  SEL R145, R11, RZ, P1 ;  /* 0x000000ff0b917207 */ /* 0x000fe40000800000 */
[----:B------:R-:W-:Y:S02]  /*14f20*/  ISETP.NE.U32.AND P5, PT, R144, RZ, PT ;  /* 0x000000ff9000720c */ /* 0x000fe40003fa5070 */
[----:B------:R-:W-:-:S02]  /*14f30*/  SEL R11, RZ, 0x4, P6 ;  /* 0x00000004ff0b7807 */ /* 0x000fc40003000000 */
[----:B------:R-:W-:Y:S02]  /*14f40*/  SEL R144, RZ, 0x4, P0 ;  /* 0x00000004ff907807 */ /* 0x000fe40000000000 */
[----:B------:R-:W-:Y:S01]  /*14f50*/  ISETP.GE.AND P0, PT, R223, UR4, PT ;  /* 0x00000004df007c0c */ /* 0x000fe2000bf06270 */
[----:B------:R-:W-:Y:S01]  /*14f60*/  IMAD.WIDE R200, R5, 0x4, R200 ;  /* 0x0000000405c87825 */ /* 0x000fe200078e02c8 */
[----:B------:R-:W-:Y:S02]  /*14f70*/  ISETP.NE.U32.AND P6, PT, R145, RZ, PT ;  /* 0x000000ff9100720c */ /* 0x000fe40003fc5070 */
[----:B------:R-:W-:Y:S02]  /*14f80*/  SEL R145, R11, RZ, P1 ;  /* 0x000000ff0b917207 */ /* 0x000fe40000800000 */
[----:B------:R-:W-:Y:S01]  /*14f90*/  SEL R11, RZ, 0x4, P0 ;  /* 0x00000004ff0b7807 */ /* 0x000fe20000000000 */
[----:B------:R-:W-:Y:S01]  /*14fa0*/  IMAD.WIDE R202, R5, 0x4, R202 ;  /* 0x0000000405ca7825 */ /* 0x000fe200078e02ca */
[----:B------:R-:W-:Y:S01]  /*14fb0*/  SEL R144, R144, RZ, P1 ;  /* 0x000000ff90907207 */ /* 0x000fe20000800000 */
[----:B------:R-:W-:Y:S01]  /*14fc0*/  LDGSTS.E [R250+0x28008], desc[UR16][R200.64], P2 ;  /* 0x28008000c8fa7fae */ /* 0x000fe20009121850 */
[----:B------:R-:W-:-:S02]  /*14fd0*/  SEL R11, R11, RZ, P1 ;  /* 0x000000ff0b0b7207 */ /* 0x000fc40000800000 */
[----:B------:R-:W-:Y:S01]  /*14fe0*/  ISETP.NE.U32.AND P2, PT, R145, RZ, PT ;  /* 0x000000ff9100720c */ /* 0x000fe20003f45070 */
[----:B------:R-:W-:Y:S01]  /*14ff0*/  LDGSTS.E [R250+0x2a000], desc[UR16][R202.64], P4 ;  /* 0x2a000000cafa7fae */ /* 0x000fe2000a121850 */
[----:B------:R-:W-:Y:S02]  /*15000*/  ISETP.NE.U32.AND P1, PT, R144, RZ, PT ;  /* 0x000000ff9000720c */ /* 0x000fe40003f25070 */
[----:B------:R-:W-:Y:S01]  /*15010*/  ISETP.NE.U32.AND P4, PT, R11, RZ, PT ;  /* 0x000000ff0b00720c */ /* 0x000fe20003f85070 */
[----:B------:R-:W-:-:S04]  /*15020*/  IMAD.WIDE R204, R5, 0x4, R204 ;  /* 0x0000000405cc7825 */ /* 0x000fc800078e02cc */
[C---:B------:R-:W-:Y:S01]  /*15030*/  IMAD.WIDE R206, R5.reuse, 0x4, R206 ;  /* 0x0000000405ce7825 */ /* 0x040fe200078e02ce */
[----:B------:R-:W-:Y:S03]  /*15040*/  LDGSTS.E [R250+0x2a008], desc[UR16][R204.64], P3 ;  /* 0x2a008000ccfa7fae */ /* 0x000fe60009921850 */
[C---:B------:R-:W-:Y:S01]  /*15050*/  IMAD.WIDE R208, R5.reuse, 0x4, R208 ;  /* 0x0000000405d07825 */ /* 0x040fe200078e02d0 */
[----:B------:R-:W-:Y:S03]  /*15060*/  LDGSTS.E [R250+0x2c000], desc[UR16][R206.64], P5 ;  /* 0x2c000000cefa7fae */ /* 0x000fe6000a921850 */
[C---:B------:R-:W-:Y:S01]  /*15070*/  IMAD.WIDE R210, R5.reuse, 0x4, R210 ;  /* 0x0000000405d27825 */ /* 0x040fe200078e02d2 */
[----:B------:R-:W-:Y:S03]  /*15080*/  LDGSTS.E [R250+0x2c008], desc[UR16][R208.64], P6 ;  /* 0x2c008000d0fa7fae */ /* 0x000fe6000b121850 */
[----:B------:R-:W-:Y:S01]  /*15090*/  IMAD.WIDE R212, R5, 0x4, R212 ;  /* 0x0000000405d47825 */ /* 0x000fe200078e02d4 */
[----:B------:R-:W-:Y:S03]  /*150a0*/  LDGSTS.E [R250+0x2e000], desc[UR16][R210.64], P2 ;  /* 0x2e000000d2fa7fae */ /* 0x000fe60009121850 */
[C---:B------:R-:W-:Y:S01]  /*150b0*/  IMAD.WIDE R116, R6.reuse, 0x4, R116 ;  /* 0x0000000406747825 */ /* 0x040fe200078e0274 */
[----:B------:R-:W-:Y:S03]  /*150c0*/  LDGSTS.E [R250+0x2e008], desc[UR16][R212.64], P1 ;  /* 0x2e008000d4fa7fae */ /* 0x000fe60008921850 */
[C---:B------:R-:W-:Y:S01]  /*150d0*/  IMAD.WIDE R100, R6.reuse, 0x4, R100 ;  /* 0x0000000406647825 */ /* 0x040fe200078e0264 */
[----:B------:R-:W0:Y:S03]  /*150e0*/  LDGDEPBAR ;  /* 0x00000000000079af */ /* 0x000e260000000000 */
[C---:B------:R-:W-:Y:S01]  /*150f0*/  IMAD.WIDE R84, R6.reuse, 0x4, R84 ;  /* 0x0000000406547825 */ /* 0x040fe200078e0254 */
[----:B------:R-:W-:Y:S03]  /*15100*/  LDGSTS.E [R251+0x60000], desc[UR16][R116.64], P4 ;  /* 0x6000000074fb7fae */ /* 0x000fe6000a121850 */
        /* <DEDUP_REMOVED lines=102> */
[----:B------:R-:W-:Y:S01]  /*15770*/  IMAD.WIDE R122, R6, 0x4, R122 ;  /* 0x00000004067a7825 */ /* 0x000fe200078e027a */
[----:B------:R-:W-:Y:S01]  /*15780*/  LDGSTS.E [R12+0x61300], desc[UR16][R40.64], P4 ;  /* 0x61300000280c7fae */ /* 0x000fe2000a121850 */
[----:B------:R-:W-:-:S02]  /*15790*/  ISETP.GE.AND P1, PT, R7, 0x80, PT ;  /* 0x000000800700780c */ /* 0x000fc40003f26270 */
[C---:B------:R-:W-:Y:S01]  /*157a0*/  IMAD.WIDE R138, R6.reuse, 0x4, R138 ;  /* 0x00000004068a7825 */ /* 0x040fe200078e028a */
[----:B------:R1:W-:Y:S03]  /*157b0*/  LDGSTS.E [R12+0x61700], desc[UR16][R24.64], P4 ;  /* 0x61700000180c7fae */ /* 0x0003e6000a121850 */
        /* <DEDUP_REMOVED lines=13> */
[----:B------:R2:W-:Y:S03]  /*15890*/  LDGSTS.E [R9+0x61380], desc[UR16][R38.64], P4 ;  /* 0x6138000026097fae */ /* 0x0005e6000a121850 */
[----:B------:R-:W-:Y:S01]  /*158a0*/  IMAD.WIDE R142, R6, 0x4, R142 ;  /* 0x00000004068e7825 */ /* 0x000fe200078e028e */
[----:B------:R4:W-:Y:S04]  /*158b0*/  LDGSTS.E [R9+0x61780], desc[UR16][R22.64], P4 ;  /* 0x6178000016097fae */ /* 0x0009e8000a121850 */
[----:B------:R4:W-:Y:S04]  /*158c0*/  LDGSTS.E [R9+0x61b80], desc[UR16][R124.64], P4 ;  /* 0x61b800007c097fae */ /* 0x0009e8000a121850 */
[----:B------:R4:W-:Y:S01]  /*158d0*/  LDGSTS.E [R9+0x61f80], desc[UR16][R142.64], P4 ;  /* 0x61f800008e097fae */ /* 0x0009e2000a121850 */
[----:B---3--:R-:W-:-:S03]  /*158e0*/  ISETP.GE.AND P0, PT, R221, R140, PT ;  /* 0x0000008cdd00720c */ /* 0x008fc60003f06270 */
[----:B------:R-:W0:Y:S01]  /*158f0*/  LDGDEPBAR ;  /* 0x00000000000079af */ /* 0x000e220000000000 */
[----:B-1----:R-:W-:Y:S02]  /*15900*/  CS2R R24, SRZ ;  /* 0x0000000000187805 */ /* 0x002fe4000001ff00 */
[----:B------:R-:W-:Y:S02]  /*15910*/  CS2R R26, SRZ ;  /* 0x00000000001a7805 */ /* 0x000fe4000001ff00 */
[----:B------:R-:W-:Y:S02]  /*15920*/  CS2R R28, SRZ ;  /* 0x00000000001c7805 */ /* 0x000fe4000001ff00 */
[----:B------:R-:W-:Y:S02]  /*15930*/  CS2R R30, SRZ ;  /* 0x00000000001e7805 */ /* 0x000fe4000001ff00 */
[----:B------:R-:W-:Y:S02]  /*15940*/  CS2R R32, SRZ ;  /* 0x0000000000207805 */ /* 0x000fe4000001ff00 */
[----:B------:R-:W-:-:S02]  /*15950*/  CS2R R34, SRZ ;  /* 0x0000000000227805 */ /* 0x000fc4000001ff00 */
[----:B------:R-:W-:Y:S02]  /*15960*/  CS2R R36, SRZ ;  /* 0x0000000000247805 */ /* 0x000fe4000001ff00 */
[----:B--2---:R-:W-:Y:S02]  /*15970*/  CS2R R38, SRZ ;  /* 0x0000000000267805 */ /* 0x004fe4000001ff00 */
[----:B------:R-:W-:Y:S02]  /*15980*/  CS2R R40, SRZ ;  /* 0x0000000000287805 */ /* 0x000fe4000001ff00 */
[----:B------:R-:W-:Y:S02]  /*15990*/  CS2R R42, SRZ ;  /* 0x00000000002a7805 */ /* 0x000fe4000001ff00 */
[----:B------:R-:W-:Y:S02]  /*159a0*/  CS2R R44, SRZ ;  /* 0x00000000002c7805 */ /* 0x000fe4000001ff00 */
[----:B------:R-:W-:-:S02]  /*159b0*/  CS2R R46, SRZ ;  /* 0x00000000002e7805 */ /* 0x000fc4000001ff00 */
[----:B------:R-:W-:Y:S02]  /*159c0*/  CS2R R48, SRZ ;  /* 0x0000000000307805 */ /* 0x000fe4000001ff00 */
[----:B------:R-:W-:Y:S02]  /*159d0*/  CS2R R50, SRZ ;  /* 0x0000000000327805 */ /* 0x000fe4000001ff00 */
[----:B------:R-:W-:Y:S02]  /*159e0*/  CS2R R52, SRZ ;  /* 0x0000000000347805 */ /* 0x000fe4000001ff00 */
[----:B------:R-:W-:Y:S01]  /*159f0*/  CS2R R54, SRZ ;  /* 0x0000000000367805 */ /* 0x000fe2000001ff00 */
[----:B----4-:R-:W-:Y:S06]  /*15a00*/  @!P1 BRA `(.L_x_0) ;  /* 0x0000006c00c89947 */ /* 0x010fec0003800000 */
[----:B------:R-:W2:Y:S04]  /*15a10*/  LDL.LU R223, [R1+0x250] ;  /* 0x0002500001df7983 */ /* 0x000ea80000300800 */
[----:B------:R-:W3:Y:S04]  /*15a20*/  LDL.LU R221, [R1+0x254] ;  /* 0x0002540001dd7983 */ /* 0x000ee80000300800 */
[----:B------:R-:W4:Y:S04]  /*15a30*/  LDL.LU R232, [R1+0x258] ;  /* 0x0002580001e87983 */ /* 0x000f280000300800 */
        /* <DEDUP_REMOVED lines=8> */
[----:B------:R-:W4:Y:S01]  /*15ac0*/  LDL.LU R231, [R1+0x280] ;  /* 0x0002800001e77983 */ /* 0x000f220000300800 */
[----:B-----5:R-:W-:-:S03]  /*15ad0*/  SHF.R.S32.HI R176, RZ, 0x1f, R8 ;  /* 0x0000001fffb07819 */ /* 0x020fc60000011408 */
[----:B------:R-:W4:Y:S04]  /*15ae0*/  LDL.LU R243, [R1+0x284] ;  /* 0x0002840001f37983 */ /* 0x000f280000300800 */
[----:B------:R-:W4:Y:S04]  /*15af0*/  LDL.LU R229, [R1+0x288] ;  /* 0x0002880001e57983 */ /* 0x000f280000300800 */
[----:B------:R-:W4:Y:S04]  /*15b00*/  LDL.LU R227, [R1+0x28c] ;  /* 0x00028c0001e37983 */ /* 0x000f280000300800 */
[----:B------:R-:W4:Y:S04]  /*15b10*/  LDL.LU R225, [R1+0x290] ;  /* 0x0002900001e17983 */ /* 0x000f280000300800 */
[----:B------:R-:W-:Y:S04]  /*15b20*/  STL [R1+0x3b0], R141 ;  /* 0x0003b08d01007387 */ /* 0x000fe80000100800 */
[----:B------:R-:W-:Y:S04]  /*15b30*/  STL [R1+0x3ac], R3 ;  /* 0x0003ac0301007387 */ /* 0x000fe80000100800 */
[----:B------:R1:W-:Y:S04]  /*15b40*/  STL [R1+0x3a8], R2 ;  /* 0x0003a80201007387 */ /* 0x0003e80000100800 */
[----:B------:R-:W-:Y:S01]  /*15b50*/  STL [R1+0x3a4], R0 ;  /* 0x0003a40001007387 */ /* 0x000fe20000100800 */
[-C--:B------:R-:W-:Y:S01]  /*15b60*/  IMAD R70, R165, R10.reuse, RZ ;  /* 0x0000000aa5467224 */ /* 0x080fe200078e02ff */
[----:B--2---:R-:W-:Y:S01]  /*15b70*/  IADD3 R126, P2, R8, R223, RZ ;  /* 0x000000df087e7210 */ /* 0x004fe20007f5e0ff */
[----:B------:R-:W-:-:S02]  /*15b80*/  IMAD R72, R163, R10, RZ ;  /* 0x0000000aa3487224 */ /* 0x000fc400078e02ff */
[-C--:B------:R-:W-:Y:S01]  /*15b90*/  IMAD R74, R161, R10.reuse, RZ ;  /* 0x0000000aa14a7224 */ /* 0x080fe200078e02ff */
[C---:B---3--:R-:W-:Y:S01]  /*15ba0*/  IADD3 R122, P3, R8.reuse, R221, RZ ;  /* 0x000000dd087a7210 */ /* 0x048fe20007f7e0ff */
[----:B------:R-:W-:Y:S01]  /*15bb0*/  IMAD R68, R167, R10, RZ ;  /* 0x0000000aa7447224 */ /* 0x000fe200078e02ff */
[----:B------:R-:W-:Y:S02]  /*15bc0*/  LEA.HI.X.SX32 R128, R223, R176, 0x1, P2 ;  /* 0x000000b0df807211 */ /* 0x000fe400010f0eff */
[----:B------:R-:W-:Y:S01]  /*15bd0*/  SHF.R.S32.HI R142, RZ, 0x1f, R7 ;  /* 0x0000001fff8e7819 */ /* 0x000fe20000011407 */
[----:B------:R-:W2:Y:S01]  /*15be0*/  LDL.LU R223, [R1+0x294] ;  /* 0x0002940001df7983 */ /* 0x000ea20000300800 */
[C---:B----4-:R-:W-:Y:S01]  /*15bf0*/  IADD3 R118, P4, R8.reuse, R232, RZ ;  /* 0x000000e808767210 */ /* 0x050fe20007f9e0ff */
[----:B------:R-:W-:Y:S01]  /*15c00*/  IMAD R107, R159, R10, RZ ;  /* 0x0000000a9f6b7224 */ /* 0x000fe200078e02ff */
[C---:B------:R-:W-:Y:S01]  /*15c10*/  IADD3 R114, P5, R8.reuse, R230, RZ ;  /* 0x000000e608727210 */ /* 0x040fe20007fbe0ff */
[----:B------:R-:W-:Y:S01]  /*15c20*/  IMAD R109, R157, R10, RZ ;  /* 0x0000000a9d6d7224 */ /* 0x000fe200078e02ff */
[----:B------:R-:W-:Y:S01]  /*15c30*/  LEA.HI.X.SX32 R124, R221, R176, 0x1, P3 ;  /* 0x000000b0dd7c7211 */ /* 0x000fe200018f0eff */
[----:B------:R-:W-:Y:S01]  /*15c40*/  IMAD R111, R155, R10, RZ ;  /* 0x0000000a9b6f7224 */ /* 0x000fe200078e02ff */
[----:B------:R-:W-:Y:S01]  /*15c50*/  IADD3 R110, P6, R8, R228, RZ ;  /* 0x000000e4086e7210 */ /* 0x000fe20007fde0ff */
[----:B------:R-:W3:Y:S01]  /*15c60*/  LDL.LU R221, [R1+0x298] ;  /* 0x0002980001dd7983 */ /* 0x000ee20000300800 */
[----:B------:R-:W-:Y:S01]  /*15c70*/  LEA.HI.X.SX32 R120, R232, R176, 0x1, P4 ;  /* 0x000000b0e8787211 */ /* 0x000fe200020f0eff */
[----:B------:R-:W-:Y:S01]  /*15c80*/  IMAD R113, R153, R10, RZ ;  /* 0x0000000a99717224 */ /* 0x000fe200078e02ff */
[----:B------:R-:W-:Y:S01]  /*15c90*/  IADD3 R106, P1, R8, R226, RZ ;  /* 0x000000e2086a7210 */ /* 0x000fe20007f3e0ff */
[----:B------:R-:W4:Y:S01]  /*15ca0*/  LDL.LU R232, [R1+0x29c] ;  /* 0x00029c0001e87983 */ /* 0x000f220000300800 */
        /* <DEDUP_REMOVED lines=10> */
[-C--:B------:R-:W-:Y:S01]  /*15d50*/  LEA.HI.X.SX32 R104, R224, R176.reuse, 0x1, P2 ;  /* 0x000000b0e0687211 */ /* 0x080fe200010f0eff */
[----:B------:R-:W4:Y:S01]  /*15d60*/  LDL.LU R226, [R1+0x2a8] ;  /* 0x0002a80001e27983 */ /* 0x000f220000300800 */
[----:B------:R-:W-:Y:S01]  /*15d70*/  LEA.HI.X.SX32 R100, R222, R176, 0x1, P3 ;  /* 0x000000b0de647211 */ /* 0x000fe200018f0eff */
[-C--:B------:R-:W-:Y:S01]  /*15d80*/  IMAD R121, R238, R10.reuse, RZ ;  /* 0x0000000aee797224 */ /* 0x080fe200078e02ff */
[----:B------:R-:W4:Y:S01]  /*15d90*/  S2R R145, SR_TID.X ;  /* 0x0000000000917919 */ /* 0x000f220000002100 */
[----:B------:R-:W4:Y:S01]  /*15da0*/  S2R R140, SR_TID.X ;  /* 0x00000000008c7919 */ /* 0x000f220000002100 */
[----:B------:R-:W4:Y:S01]  /*15db0*/  S2R R85, SR_TID.X ;  /* 0x0000000000557919 */ /* 0x000f220000002100 */
[----:B------:R-:W4:Y:S01]  /*15dc0*/  S2R R69, SR_TID.X ;  /* 0x0000000000457919 */ /* 0x000f220000002100 */
[----:B------:R-:W4:Y:S01]  /*15dd0*/  S2R R144, SR_TID.X ;  /* 0x0000000000907919 */ /* 0x000f220000002100 */
[----:B------:R-:W-:-:S02]  /*15de0*/  IMAD R26, R173, R10, RZ ;  /* 0x0000000aad1a7224 */ /* 0x000fc400078e02ff */
[-C--:B------:R-:W-:Y:S01]  /*15df0*/  IMAD R27, R171, R10.reuse, RZ ;  /* 0x0000000aab1b7224 */ /* 0x080fe200078e02ff */
[----:B------:R-:W4:Y:S01]  /*15e00*/  LDL.LU R224, [R1+0x2ac] ;  /* 0x0002ac0001e07983 */ /* 0x000f220000300800 */
[----:B------:R-:W-:Y:S01]  /*15e10*/  IMAD R30, R169, R10, RZ ;  /* 0x0000000aa91e7224 */ /* 0x000fe200078e02ff */
[----:B------:R-:W-:Y:S01]  /*15e20*/  SHF.R.S32.HI R4, RZ, 0x1f, R6 ;  /* 0x0000001fff047819 */ /* 0x000fe20000011406 */
[----:B-1----:R-:W1:Y:S01]  /*15e30*/  LDC.64 R2, c[0x0][0x210] ;  /* 0x00008400ff027b82 */ /* 0x002e620000000a00 */
[----:B------:R-:W4:Y:S01]  /*15e40*/  LDL.LU R222, [R1+0x2b0] ;  /* 0x0002b00001de7983 */ /* 0x000f220000300800 */
[C---:B------:R-:W-:Y:S02]  /*15e50*/  IADD3 R94, P4, R8.reuse, R234, RZ ;  /* 0x000000ea085e7210 */ /* 0x040fe40007f9e0ff */
[C---:B------:R-:W-:Y:S01]  /*15e60*/  IADD3 R90, P5, R8.reuse, R235, RZ ;  /* 0x000000eb085a7210 */ /* 0x040fe20007fbe0ff */
[----:B------:R-:W4:Y:S01]  /*15e70*/  LDL.LU R237, [R1+0x2b4] ;  /* 0x0002b40001ed7983 */ /* 0x000f220000300800 */
[----:B------:R-:W-:-:S02]  /*15e80*/  IADD3 R86, P6, R8, R233, RZ ;  /* 0x000000e908567210 */ /* 0x000fc40007fde0ff */
[C---:B------:R-:W-:Y:S02]  /*15e90*/  IADD3 R82, P1, R8.reuse, R231, RZ ;  /* 0x000000e708527210 */ /* 0x040fe40007f3e0ff */
[----:B------:R-:W-:Y:S02]  /*15ea0*/  IADD3 R78, P2, R8, R243, RZ ;  /* 0x000000f3084e7210 */ /* 0x000fe40007f5e0ff */
[-C--:B------:R-:W-:Y:S02]  /*15eb0*/  LEA.HI.X.SX32 R96, R234, R176.reuse, 0x1, P4 ;  /* 0x000000b0ea607211 */ /* 0x080fe400020f0eff */
[C---:B------:R-:W-:Y:S01]  /*15ec0*/  IADD3 R54, P3, R8.reuse, R229, RZ ;  /* 0x000000e508367210 */ /* 0x040fe20007f7e0ff */
[----:B------:R-:W4:Y:S01]  /*15ed0*/  LDL.LU R234, [R1+0x2b8] ;  /* 0x0002b80001ea7983 */ /* 0x000f220000300800 */
[-C--:B------:R-:W-:Y:S02]  /*15ee0*/  LEA.HI.X.SX32 R92, R235, R176.reuse, 0x1, P5 ;  /* 0x000000b0eb5c7211 */ /* 0x080fe400028f0eff */
[----:B------:R-:W-:Y:S01]  /*15ef0*/  IADD3 R52, P4, R8, R227, RZ ;  /* 0x000000e308347210 */ /* 0x000fe20007f9e0ff */
[----:B------:R-:W4:Y:S01]  /*15f00*/  LDL.LU R235, [R1+0x2bc] ;  /* 0x0002bc0001eb7983 */ /* 0x000f220000300800 */
[----:B------:R-:W-:-:S02]  /*15f10*/  LEA.HI.X.SX32 R88, R233, R176, 0x1, P6 ;  /* 0x000000b0e9587211 */ /* 0x000fc400030f0eff */
[----:B------:R-:W-:Y:S01]  /*15f20*/  IADD3 R50, P5, R8, R225, RZ ;  /* 0x000000e108327210 */ /* 0x000fe20007fbe0ff */
[----:B------:R-:W4:Y:S01]  /*15f30*/  LDL.LU R233, [R1+0x2c0] ;  /* 0x0002c00001e97983 */ /* 0x000f220000300800 */
[-C--:B------:R-:W-:Y:S02]  /*15f40*/  LEA.HI.X.SX32 R84, R231, R176.reuse, 0x1, P1 ;  /* 0x000000b0e7547211 */ /* 0x080fe400008f0eff */
[-C--:B------:R-:W-:Y:S01]  /*15f50*/  LEA.HI.X.SX32 R80, R243, R176.reuse, 0x1, P2 ;  /* 0x000000b0f3507211 */ /* 0x080fe200010f0eff */
[----:B------:R-:W4:Y:S01]  /*15f60*/  LDL.LU R231, [R1+0x2c4] ;  /* 0x0002c40001e77983 */ /* 0x000f220000300800 */
[-C--:B------:R-:W-:Y:S02]  /*15f70*/  LEA.HI.X.SX32 R55, R229, R176.reuse, 0x1, P3 ;  /* 0x000000b0e5377211 */ /* 0x080fe400018f0eff */
[-C--:B------:R-:W-:Y:S01]  /*15f80*/  LEA.HI.X.SX32 R53, R227, R176.reuse, 0x1, P4 ;  /* 0x000000b0e3357211 */ /* 0x080fe200020f0eff */
[----:B------:R-:W4:Y:S01]  /*15f90*/  LDL.LU R243, [R1+0x2c8] ;  /* 0x0002c80001f37983 */ /* 0x000f220000300800 */
[----:B------:R-:W-:-:S03]  /*15fa0*/  LEA.HI.X.SX32 R51, R225, R176, 0x1, P5 ;  /* 0x000000b0e1337211 */ /* 0x000fc600028f0eff */
[----:B------:R-:W4:Y:S04]  /*15fb0*/  LDL.LU R229, [R1+0x2cc] ;  /* 0x0002cc0001e57983 */ /* 0x000f280000300800 */
[----:B------:R-:W4:Y:S04]  /*15fc0*/  LDL.LU R227, [R1+0x2d0] ;  /* 0x0002d00001e37983 */ /* 0x000f280000300800 */
[----:B------:R-:W4:Y:S01]  /*15fd0*/  LDL.LU R225, [R1+0x2d4] ;  /* 0x0002d40001e17983 */ /* 0x000f220000300800 */
[----:B------:R-:W1:Y:S01]  /*15fe0*/  S2R R165, SR_TID.X ;  /* 0x0000000000a57919 */ /* 0x000e620000002100 */
[----:B------:R-:W1:Y:S01]  /*15ff0*/  S2R R163, SR_TID.X ;  /* 0x0000000000a37919 */ /* 0x000e620000002100 */
[----:B------:R-:W1:Y:S01]  /*16000*/  S2R R161, SR_TID.X ;  /* 0x0000000000a17919 */ /* 0x000e620000002100 */
[----:B------:R-:W1:Y:S02]  /*16010*/  S2R R167, SR_TID.X ;  /* 0x0000000000a77919 */ /* 0x000e640000002100 */
[----:B-1----:R-:W-:-:S02]  /*16020*/  SHF.R.U32.HI R165, RZ, 0x6, R165 ;  /* 0x00000006ffa57819 */ /* 0x002fc400000116a5 */
[----:B------:R-:W-:Y:S02]  /*16030*/  SHF.R.U32.HI R163, RZ, 0x6, R163 ;  /* 0x00000006ffa37819 */ /* 0x000fe400000116a3 */
[----:B------:R-:W-:Y:S02]  /*16040*/  SGXT.U32 R165, R165, 0x1 ;  /* 0x00000001a5a5781a */ /* 0x000fe40000000000 */
[----:B------:R-:W-:Y:S02]  /*16050*/  SHF.R.U32.HI R161, RZ, 0x6, R161 ;  /* 0x00000006ffa17819 */ /* 0x000fe400000116a1 */
[----:B------:R-:W-:Y:S02]  /*16060*/  SGXT.U32 R163, R163, 0x1 ;  /* 0x00000001a3a3781a */ /* 0x000fe40000000000 */
[----:B------:R-:W-:Y:S02]  /*16070*/  SGXT.U32 R161, R161, 0x1 ;  /* 0x00000001a1a1781a */ /* 0x000fe40000000000 */
[----:B------:R-:W-:-:S02]  /*16080*/  LOP3.LUT R165, R165, 0x54, RZ, 0xfc, !PT ;  /* 0x00000054a5a57812 */ /* 0x000fc400078efcff */
[----:B------:R-:W-:Y:S02]  /*16090*/  LOP3.LUT R163, R163, 0x52, RZ, 0xfc, !PT ;  /* 0x00000052a3a37812 */ /* 0x000fe400078efcff */
[----:B------:R-:W-:Y:S01]  /*160a0*/  LOP3.LUT R161, R161, 0x50, RZ, 0xfc, !PT ;  /* 0x00000050a1a17812 */ /* 0x000fe200078efcff */
[-C--:B------:R-:W-:Y:S02]  /*160b0*/  IMAD R76, R165, R10.reuse, RZ ;  /* 0x0000000aa54c7224 */ /* 0x080fe400078e02ff */
[-C--:B------:R-:W-:Y:S01]  /*160c0*/  IMAD R130, R163, R10.reuse, RZ ;  /* 0x0000000aa3827224 */ /* 0x080fe200078e02ff */
[----:B------:R-:W1:Y:S01]  /*160d0*/  S2R R165, SR_TID.X ;  /* 0x0000000000a57919 */ /* 0x000e620000002100 */
[----:B------:R-:W-:Y:S01]  /*160e0*/  IMAD R132, R161, R10, RZ ;  /* 0x0000000aa1847224 */ /* 0x000fe200078e02ff */
[----:B------:R-:W4:Y:S01]  /*160f0*/  S2R R163, SR_TID.X ;  /* 0x0000000000a37919 */ /* 0x000f220000002100 */
[----:B------:R-:W4:Y:S01]  /*16100*/  S2R R161, SR_TID.X ;  /* 0x0000000000a17919 */ /* 0x000f220000002100 */
[----:B------:R-:W-:-:S04]  /*16110*/  SHF.R.U32.HI R167, RZ, 0x6, R167 ;  /* 0x00000006ffa77819 */ /* 0x000fc800000116a7 */
[----:B------:R-:W-:-:S04]  /*16120*/  SGXT.U32 R167, R167, 0x1 ;  /* 0x00000001a7a7781a */ /* 0x000fc80000000000 */
[----:B------:R-:W-:Y:S02]  /*16130*/  LOP3.LUT R167, R167, 0x4e, RZ, 0xfc, !PT ;  /* 0x0000004ea7a77812 */ /* 0x000fe400078efcff */
[----:B-1----:R-:W-:Y:S02]  /*16140*/  SHF.R.U32.HI R165, RZ, 0x6, R165 ;  /* 0x00000006ffa57819 */ /* 0x002fe400000116a5 */
[----:B--2---:R-:W-:-:S04]  /*16150*/  IADD3 R48, P6, R8, R223, RZ ;  /* 0x000000df08307210 */ /* 0x004fc80007fde0ff */
[----:B------:R-:W-:Y:S02]  /*16160*/  LEA.HI.X.SX32 R49, R223, R176, 0x1, P6 ;  /* 0x000000b0df317211 */ /* 0x000fe400030f0eff */
[----:B------:R-:W2:Y:S01]  /*16170*/  LDL.LU R223, [R1+0x2d8] ;  /* 0x0002d80001df7983 */ /* 0x000ea20000300800 */
[C---:B---3--:R-:W-:Y:S02]  /*16180*/  IADD3 R46, P1, R8.reuse, R221, RZ ;  /* 0x000000dd082e7210 */ /* 0x048fe40007f3e0ff */
[C---:B----4-:R-:W-:Y:S02]  /*16190*/  IADD3 R44, P2, R8.reuse, R232, RZ ;  /* 0x000000e8082c7210 */ /* 0x050fe40007f5e0ff */
[----:B------:R-:W-:Y:S02]  /*161a0*/  LEA.HI.X.SX32 R47, R221, R176, 0x1, P1 ;  /* 0x000000b0dd2f7211 */ /* 0x000fe400008f0eff */
[----:B------:R-:W-:Y:S01]  /*161b0*/  IADD3 R42, P3, R8, R230, RZ ;  /* 0x000000e6082a7210 */ /* 0x000fe20007f7e0ff */
[----:B------:R-:W3:Y:S01]  /*161c0*/  LDL.LU R221, [R1+0x2dc] ;  /* 0x0002dc0001dd7983 */ /* 0x000ee20000300800 */
[----:B------:R-:W-:-:S02]  /*161d0*/  LEA.HI.X.SX32 R45, R232, R176, 0x1, P2 ;  /* 0x000000b0e82d7211 */ /* 0x000fc400010f0eff */
[----:B------:R-:W-:Y:S01]  /*161e0*/  IADD3 R40, P4, R8, R228, RZ ;  /* 0x000000e408287210 */ /* 0x000fe20007f9e0ff */
[----:B------:R-:W4:Y:S01]  /*161f0*/  LDL.LU R232, [R1+0x2e0] ;  /* 0x0002e00001e87983 */ /* 0x000f220000300800 */
[----:B------:R-:W-:Y:S02]  /*16200*/  LEA.HI.X.SX32 R43, R230, R176, 0x1, P3 ;  /* 0x000000b0e62b7211 */ /* 0x000fe400018f0eff */
[----:B------:R-:W-:Y:S01]  /*16210*/  IADD3 R38, P5, R8, R226, RZ ;  /* 0x000000e208267210 */ /* 0x000fe20007fbe0ff */
[----:B------:R-:W3:Y:S01]  /*16220*/  LDL.LU R230, [R1+0x2e4] ;  /* 0x0002e40001e67983 */ /* 0x000ee20000300800 */
[-C--:B------:R-:W-:Y:S02]  /*16230*/  LEA.HI.X.SX32 R41, R228, R176.reuse, 0x1, P4 ;  /* 0x000000b0e4297211 */ /* 0x080fe400020f0eff */
[----:B------:R-:W-:Y:S01]  /*16240*/  LEA.HI.X.SX32 R39, R226, R176, 0x1, P5 ;  /* 0x000000b0e2277211 */ /* 0x000fe200028f0eff */
[----:B------:R-:W4:Y:S04]  /*16250*/  LDL.LU R228, [R1+0x2e8] ;  /* 0x0002e80001e47983 */ /* 0x000f280000300800 */
[----:B------:R-:W4:Y:S01]  /*16260*/  LDL.LU R226, [R1+0x2ec] ;  /* 0x0002ec0001e27983 */ /* 0x000f220000300800 */
[----:B------:R-:W-:-:S02]  /*16270*/  IADD3 R36, P6, R8, R224, RZ ;  /* 0x000000e008247210 */ /* 0x000fc40007fde0ff */
[----:B------:R-:W-:Y:S02]  /*16280*/  IADD3 R34, P1, R8, R222, RZ ;  /* 0x000000de08227210 */ /* 0x000fe40007f3e0ff */
[-C--:B------:R-:W-:Y:S02]  /*16290*/  LEA.HI.X.SX32 R37, R224, R176.reuse, 0x1, P6 ;  /* 0x000000b0e0257211 */ /* 0x080fe400030f0eff */
[----:B------:R-:W4:Y:S01]  /*162a0*/  LDL.LU R224, [R1+0x2f0] ;  /* 0x0002f00001e07983 */ /* 0x000f220000300800 */
[----:B------:R-:W-:-:S03]  /*162b0*/  LEA.HI.X.SX32 R35, R222, R176, 0x1, P1 ;  /* 0x000000b0de237211 */ /* 0x000fc600008f0eff */
        /* <DEDUP_REMOVED lines=24> */
[----:B------:R-:W-:-:S02]  /*16440*/  SHF.R.U32.HI R163, RZ, 0x6, R163 ;  /* 0x00000006ffa37819 */ /* 0x000fc400000116a3 */
[----:B------:R-:W-:Y:S02]  /*16450*/  SHF.R.U32.HI R161, RZ, 0x6, R161 ;  /* 0x00000006ffa17819 */ /* 0x000fe400000116a1 */
[----:B------:R-:W-:Y:S02]  /*16460*/  SGXT.U32 R165, R165, 0x1 ;  /* 0x00000001a5a5781a */ /* 0x000fe40000000000 */
[----:B------:R-:W-:Y:S02]  /*16470*/  SGXT.U32 R163, R163, 0x1 ;  /* 0x00000001a3a3781a */ /* 0x000fe40000000000 */
[----:B------:R-:W-:Y:S02]  /*16480*/  SGXT.U32 R161, R161, 0x1 ;  /* 0x00000001a1a1781a */ /* 0x000fe40000000000 */
[----:B------:R-:W-:Y:S02]  /*16490*/  LOP3.LUT R165, R165, 0x4c, RZ, 0xfc, !PT ;  /* 0x0000004ca5a57812 */ /* 0x000fe400078efcff */
[----:B------:R-:W-:-:S02]  /*164a0*/  LOP3.LUT R163, R163, 0x4a, RZ, 0xfc, !PT ;  /* 0x0000004aa3a37812 */ /* 0x000fc400078efcff */
[----:B------:R-:W-:Y:S01]  /*164b0*/  LOP3.LUT R161, R161, 0x48, RZ, 0xfc, !PT ;  /* 0x00000048a1a17812 */ /* 0x000fe200078efcff */
[-C--:B------:R-:W-:Y:S02]  /*164c0*/  IMAD R134, R167, R10.reuse, RZ ;  /* 0x0000000aa7867224 */ /* 0x080fe400078e02ff */
[-C--:B------:R-:W-:Y:S01]  /*164d0*/  IMAD R136, R165, R10.reuse, RZ ;  /* 0x0000000aa5887224 */ /* 0x080fe200078e02ff */
[----:B------:R-:W1:Y:S01]  /*164e0*/  S2R R167, SR_TID.X ;  /* 0x0000000000a77919 */ /* 0x000e620000002100 */
[-C--:B------:R-:W-:Y:S02]  /*164f0*/  IMAD R138, R163, R10.reuse, RZ ;  /* 0x0000000aa38a7224 */ /* 0x080fe400078e02ff */
[----:B------:R-:W-:Y:S01]  /*16500*/  IMAD R143, R161, R10, RZ ;  /* 0x0000000aa18f7224 */ /* 0x000fe200078e02ff */
[----:B------:R-:W1:Y:S01]  /*16510*/  S2R R165, SR_TID.X ;  /* 0x0000000000a57919 */ /* 0x000e620000002100 */
[----:B------:R-:W1:Y:S01]  /*16520*/  S2R R163, SR_TID.X ;  /* 0x0000000000a37919 */ /* 0x000e620000002100 */
[----:B------:R-:W1:Y:S01]  /*16530*/  S2R R161, SR_TID.X ;  /* 0x0000000000a17919 */ /* 0x000e620000002100 */
[----:B------:R-:W-:-:S05]  /*16540*/  LEA.HI R142, R142, R7, RZ, 0x7 ;  /* 0x000000078e8e7211 */ /* 0x000fca00078f38ff */
[----:B------:R-:W-:Y:S04]  /*16550*/  STL [R1+0x3b4], R142 ;  /* 0x0003b48e01007387 */ /* 0x000fe80000100800 */
[----:B------:R-:W4:Y:S01]  /*16560*/  LDL.LU R135, [R1+0x1d0] ;  /* 0x0001d00001877983 */ /* 0x000f220000300800 */
[----:B-1----:R-:W-:Y:S02]  /*16570*/  SHF.R.U32.HI R167, RZ, 0x6, R167 ;  /* 0x00000006ffa77819 */ /* 0x002fe400000116a7 */
[----:B------:R-:W-:Y:S02]  /*16580*/  SHF.R.U32.HI R165, RZ, 0x6, R165 ;  /* 0x00000006ffa57819 */ /* 0x000fe400000116a5 */
[----:B------:R-:W-:Y:S02]  /*16590*/  SGXT.U32 R167, R167, 0x1 ;  /* 0x00000001a7a7781a */ /* 0x000fe40000000000 */
[----:B------:R-:W-:-:S02]  /*165a0*/  SHF.R.U32.HI R163, RZ, 0x6, R163 ;  /* 0x00000006ffa37819 */ /* 0x000fc400000116a3 */
[----:B------:R-:W-:Y:S02]  /*165b0*/  SGXT.U32 R165, R165, 0x1 ;  /* 0x00000001a5a5781a */ /* 0x000fe40000000000 */
[----:B------:R-:W-:Y:S02]  /*165c0*/  SHF.R.U32.HI R161, RZ, 0x6, R161 ;  /* 0x00000006ffa17819 */ /* 0x000fe400000116a1 */
[----:B------:R-:W-:Y:S02]  /*165d0*/  SGXT.U32 R163, R163, 0x1 ;  /* 0x00000001a3a3781a */ /* 0x000fe40000000000 */
[----:B------:R-:W-:Y:S02]  /*165e0*/  SGXT.U32 R161, R161, 0x1 ;  /* 0x00000001a1a1781a */ /* 0x000fe40000000000 */
[----:B------:R-:W-:Y:S02]  /*165f0*/  LOP3.LUT R167, R167, 0x46, RZ, 0xfc, !PT ;  /* 0x00000046a7a77812 */ /* 0x000fe400078efcff */
[----:B------:R-:W-:-:S02]  /*16600*/  LOP3.LUT R165, R165, 0x44, RZ, 0xfc, !PT ;  /* 0x00000044a5a57812 */ /* 0x000fc400078efcff */
[----:B------:R-:W-:Y:S02]  /*16610*/  LOP3.LUT R163, R163, 0x42, RZ, 0xfc, !PT ;  /* 0x00000042a3a37812 */ /* 0x000fe400078efcff */
[----:B------:R-:W-:Y:S01]  /*16620*/  LOP3.LUT R161, R161, 0x40, RZ, 0xfc, !PT ;  /* 0x00000040a1a17812 */ /* 0x000fe200078efcff */
[-C--:B------:R-:W-:Y:S02]  /*16630*/  IMAD R99, R167, R10.reuse, RZ ;  /* 0x0000000aa7637224 */ /* 0x080fe400078e02ff */
[-C--:B------:R-:W-:Y:S01]  /*16640*/  IMAD R101, R165, R10.reuse, RZ ;  /* 0x0000000aa5657224 */ /* 0x080fe200078e02ff */
[----:B------:R-:W4:Y:S01]  /*16650*/  LDL.LU R167, [R1+0x224] ;  /* 0x0002240001a77983 */ /* 0x000f220000300800 */
[-C--:B------:R-:W-:Y:S02]  /*16660*/  IMAD R103, R163, R10.reuse, RZ ;  /* 0x0000000aa3677224 */ /* 0x080fe400078e02ff */
[----:B------:R-:W-:Y:S01]  /*16670*/  IMAD R105, R161, R10, RZ ;  /* 0x0000000aa1697224 */ /* 0x000fe200078e02ff */
        /* <DEDUP_REMOVED lines=11> */
[----:B------:R-:W-:-:S02]  /*16730*/  IADD3 R32, P2, R8, R237, RZ ;  /* 0x000000ed08207210 */ /* 0x000fc40007f5e0ff */
[C---:B------:R-:W-:Y:S02]  /*16740*/  IADD3 R252, P3, R8.reuse, R234, RZ ;  /* 0x000000ea08fc7210 */ /* 0x040fe40007f7e0ff */
[----:B------:R-:W-:Y:S02]  /*16750*/  IADD3 R244, P1, R8, R243, RZ ;  /* 0x000000f308f47210 */ /* 0x000fe40007f3e0ff */
[-C--:B------:R-:W-:Y:S02]  /*16760*/  LEA.HI.X.SX32 R33, R237, R176.reuse, 0x1, P2 ;  /* 0x000000b0ed217211 */ /* 0x080fe400010f0eff */
[----:B------:R-:W-:Y:S02]  /*16770*/  LEA.HI.X.SX32 R31, R234, R176, 0x1, P3 ;  /* 0x000000b0ea1f7211 */ /* 0x000fe400018f0eff */
[C---:B------:R-:W-:Y:S02]  /*16780*/  IADD3 R242, P2, R8.reuse, R229, RZ ;  /* 0x000000e508f27210 */ /* 0x040fe40007f5e0ff */
[----:B------:R-:W-:-:S02]  /*16790*/  IADD3 R240, P3, R8, R227, RZ ;  /* 0x000000e308f07210 */ /* 0x000fc40007f7e0ff */
[-C--:B------:R-:W-:Y:S02]  /*167a0*/  LEA.HI.X.SX32 R245, R243, R176.reuse, 0x1, P1 ;  /* 0x000000b0f3f57211 */ /* 0x080fe400008f0eff */
[C---:B------:R-:W-:Y:S02]  /*167b0*/  IADD3 R250, P4, R8.reuse, R235, RZ ;  /* 0x000000eb08fa7210 */ /* 0x040fe40007f9e0ff */
[----:B------:R-:W-:Y:S02]  /*167c0*/  IADD3 R248, P5, R8, R233, RZ ;  /* 0x000000e908f87210 */ /* 0x000fe40007fbe0ff */
[-C--:B------:R-:W-:Y:S02]  /*167d0*/  LEA.HI.X.SX32 R243, R229, R176.reuse, 0x1, P2 ;  /* 0x000000b0e5f37211 */ /* 0x080fe400010f0eff */
[-C--:B------:R-:W-:Y:S02]  /*167e0*/  LEA.HI.X.SX32 R241, R227, R176.reuse, 0x1, P3 ;  /* 0x000000b0e3f17211 */ /* 0x080fe400018f0eff */
[----:B------:R-:W-:-:S02]  /*167f0*/  LEA.HI.X.SX32 R251, R235, R176, 0x1, P4 ;  /* 0x000000b0ebfb7211 */ /* 0x000fc400020f0eff */
[----:B------:R-:W-:Y:S02]  /*16800*/  LEA.HI.X.SX32 R249, R233, R176, 0x1, P5 ;  /* 0x000000b0e9f97211 */ /* 0x000fe400028f0eff */
[----:B--2---:R-:W-:-:S04]  /*16810*/  IADD3 R235, P5, R8, R223, RZ ;  /* 0x000000df08eb7210 */ /* 0x004fc80007fbe0ff */
[----:B------:R-:W-:Y:S02]  /*16820*/  LEA.HI.X.SX32 R236, R223, R176, 0x1, P5 ;  /* 0x000000b0dfec7211 */ /* 0x000fe400028f0eff */
[----:B------:R-:W-:Y:S02]  /*16830*/  SHF.R.U32.HI R145, RZ, 0x6, R145 ;  /* 0x00000006ff917819 */ /* 0x000fe40000011691 */
[C---:B---3--:R-:W-:Y:S02]  /*16840*/  IADD3 R229, P2, R8.reuse, R230, RZ ;  /* 0x000000e608e57210 */ /* 0x048fe40007f5e0ff */
[----:B----4-:R-:W-:Y:S02]  /*16850*/  IADD3 R227, P3, R8, R228, RZ ;  /* 0x000000e408e37210 */ /* 0x010fe40007f7e0ff */
[-C--:B------:R-:W-:Y:S02]  /*16860*/  LEA.HI.X.SX32 R230, R230, R176.reuse, 0x1, P2 ;  /* 0x000000b0e6e67211 */ /* 0x080fe400010f0eff */
[----:B------:R-:W-:-:S02]  /*16870*/  LEA.HI.X.SX32 R228, R228, R176, 0x1, P3 ;  /* 0x000000b0e4e47211 */ /* 0x000fc400018f0eff */
[----:B------:R-:W-:-:S04]  /*16880*/  SGXT.U32 R145, R145, 0x1 ;  /* 0x000000019191781a */ /* 0x000fc80000000000 */
[----:B------:R-:W-:Y:S02]  /*16890*/  LOP3.LUT R145, R145, 0x5e, RZ, 0xfc, !PT ;  /* 0x0000005e91917812 */ /* 0x000fe400078efcff */
[----:B------:R-:W-:-:S04]  /*168a0*/  IADD3 R223, P5, R8, R224, RZ ;  /* 0x000000e008df7210 */ /* 0x000fc80007fbe0ff */
[----:B------:R-:W-:Y:S02]  /*168b0*/  LEA.HI.X.SX32 R224, R224, R176, 0x1, P5 ;  /* 0x000000b0e0e07211 */ /* 0x000fe400028f0eff */
[C---:B------:R-:W-:Y:S02]  /*168c0*/  IADD3 R217, P2, R8.reuse, R218, RZ ;  /* 0x000000da08d97210 */ /* 0x040fe40007f5e0ff */
[----:B------:R-:W-:Y:S02]  /*168d0*/  IADD3 R215, P3, R8, R216, RZ ;  /* 0x000000d808d77210 */ /* 0x000fe40007f7e0ff */
[-C--:B------:R-:W-:Y:S02]  /*168e0*/  LEA.HI.X.SX32 R218, R218, R176.reuse, 0x1, P2 ;  /* 0x000000b0dada7211 */ /* 0x080fe400010f0eff */
[----:B------:R-:W-:Y:S02]  /*168f0*/  LEA.HI.X.SX32 R216, R216, R176, 0x1, P3 ;  /* 0x000000b0d8d87211 */ /* 0x000fe400018f0eff */
[----:B------:R-:W-:-:S04]  /*16900*/  IADD3 R211, P5, R8, R186, RZ ;  /* 0x000000ba08d37210 */ /* 0x000fc80007fbe0ff */
[----:B------:R-:W-:Y:S02]  /*16910*/  LEA.HI.X.SX32 R212, R186, R176, 0x1, P5 ;  /* 0x000000b0bad47211 */ /* 0x000fe400028f0eff */
[C---:B------:R-:W-:Y:S02]  /*16920*/  IADD3 R205, P2, R8.reuse, R185, RZ ;  /* 0x000000b908cd7210 */ /* 0x040fe40007f5e0ff */
[----:B------:R-:W-:Y:S02]  /*16930*/  IADD3 R203, P3, R8, R182, RZ ;  /* 0x000000b608cb7210 */ /* 0x000fe40007f7e0ff */
[-C--:B------:R-:W-:Y:S02]  /*16940*/  LEA.HI.X.SX32 R206, R185, R176.reuse, 0x1, P2 ;  /* 0x000000b0b9ce7211 */ /* 0x080fe400010f0eff */
[----:B------:R-:W-:Y:S02]  /*16950*/  LEA.HI.X.SX32 R204, R182, R176, 0x1, P3 ;  /* 0x000000b0b6cc7211 */ /* 0x000fe400018f0eff */
[----:B------:R-:W-:Y:S01]  /*16960*/  IADD3 R199, P5, R8, R180, RZ ;  /* 0x000000b408c77210 */ /* 0x000fe20007fbe0ff */
[----:B------:R-:W-:-:S03]  /*16970*/  IMAD R66, R145, R10, RZ ;  /* 0x0000000a91427224 */ /* 0x000fc600078e02ff */
[-C--:B------:R-:W-:Y:S02]  /*16980*/  LEA.HI.X.SX32 R200, R180, R176.reuse, 0x1, P5 ;  /* 0x000000b0b4c87211 */ /* 0x080fe400028f0eff */
[C---:B------:R-:W-:Y:S02]  /*16990*/  IADD3 R193, P2, R8.reuse, R179, RZ ;  /* 0x000000b308c17210 */ /* 0x040fe40007f5e0ff */
[C---:B------:R-:W-:Y:S02]  /*169a0*/  IADD3 R191, P3, R8.reuse, R177, RZ ;  /* 0x000000b108bf7210 */ /* 0x040fe40007f7e0ff */
[-C--:B------:R-:W-:Y:S02]  /*169b0*/  LEA.HI.X.SX32 R194, R179, R176.reuse, 0x1, P2 ;  /* 0x000000b0b3c27211 */ /* 0x080fe400010f0eff */
[----:B------:R-:W-:Y:S01]  /*169c0*/  LEA.HI.X.SX32 R192, R177, R176, 0x1, P3 ;  /* 0x000000b0b1c07211 */ /* 0x000fe200018f0eff */
[----:B------:R-:W1:Y:S01]  /*169d0*/  S2R R145, SR_TID.X ;  /* 0x0000000000917919 */ /* 0x000e620000002100 */
[----:B------:R-:W-:-:S04]  /*169e0*/  IADD3 R179, P3, R8, R166, RZ ;  /* 0x000000a608b37210 */ /* 0x000fc80007f7e0ff */
[----:B------:R-:W-:Y:S01]  /*169f0*/  LEA.HI.X.SX32 R180, R166, R176, 0x1, P3 ;  /* 0x000000b0a6b47211 */ /* 0x000fe200018f0eff */
[----:B------:R-:W-:Y:S02]  /*16a00*/  IMAD R166, R146, R10, RZ ;  /* 0x0000000a92a67224 */ /* 0x000fe400078e02ff */
[----:B------:R-:W2:Y:S01]  /*16a10*/  S2R R146, SR_TID.X ;  /* 0x0000000000927919 */ /* 0x000ea20000002100 */
[C---:B------:R-:W-:Y:S02]  /*16a20*/  IADD3 R246, P6, R8.reuse, R231, RZ ;  /* 0x000000e708f67210 */ /* 0x040fe40007fde0ff */
[----:B------:R-:W-:Y:S02]  /*16a30*/  IADD3 R237, P4, R8, R225, RZ ;  /* 0x000000e108ed7210 */ /* 0x000fe40007f9e0ff */
[-C--:B------:R-:W-:Y:S02]  /*16a40*/  LEA.HI.X.SX32 R247, R231, R176.reuse, 0x1, P6 ;  /* 0x000000b0e7f77211 */ /* 0x080fe400030f0eff */
[----:B------:R-:W-:-:S02]  /*16a50*/  LEA.HI.X.SX32 R239, R225, R176, 0x1, P4 ;  /* 0x000000b0e1ef7211 */ /* 0x000fc400020f0eff */
[C---:B------:R-:W-:Y:S02]  /*16a60*/  IADD3 R233, P6, R8.reuse, R221, RZ ;  /* 0x000000dd08e97210 */ /* 0x040fe40007fde0ff */
[C---:B------:R-:W-:Y:S02]  /*16a70*/  IADD3 R231, P1, R8.reuse, R232, RZ ;  /* 0x000000e808e77210 */ /* 0x040fe40007f3e0ff */
[----:B------:R-:W-:Y:S02]  /*16a80*/  IADD3 R225, P4, R8, R226, RZ ;  /* 0x000000e208e17210 */ /* 0x000fe40007f9e0ff */
[-C--:B------:R-:W-:Y:S02]  /*16a90*/  LEA.HI.X.SX32 R234, R221, R176.reuse, 0x1, P6 ;  /* 0x000000b0ddea7211 */ /* 0x080fe400030f0eff */
        /* <DEDUP_REMOVED lines=14> */
[----:B--2---:R-:W-:Y:S02]  /*16b80*/  SHF.R.U32.HI R146, RZ, 0x6, R146 ;  /* 0x00000006ff927819 */ /* 0x004fe40000011692 */
[----:B-1----:R-:W-:Y:S02]  /*16b90*/  SHF.R.U32.HI R145, RZ, 0x6, R145 ;  /* 0x00000006ff917819 */ /* 0x002fe40000011691 */
[C---:B------:R-:W-:Y:S02]  /*16ba0*/  IADD3 R197, P6, R8.reuse, R181, RZ ;  /* 0x000000b508c57210 */ /* 0x040fe40007fde0ff */
[C---:B------:R-:W-:Y:S02]  /*16bb0*/  IADD3 R195, P1, R8.reuse, R178, RZ ;  /* 0x000000b208c37210 */ /* 0x040fe40007f3e0ff */
[C---:B------:R-:W-:Y:S02]  /*16bc0*/  IADD3 R189, P4, R8.reuse, R174, RZ ;  /* 0x000000ae08bd7210 */ /* 0x040fe40007f9e0ff */
[----:B------:R-:W-:-:S02]  /*16bd0*/  IADD3 R187, P5, R8, R175, RZ ;  /* 0x000000af08bb7210 */ /* 0x000fc40007fbe0ff */
[----:B------:R-:W-:Y:S02]  /*16be0*/  SGXT.U32 R146, R146, 0x1 ;  /* 0x000000019292781a */ /* 0x000fe40000000000 */
[----:B------:R-:W-:Y:S02]  /*16bf0*/  SGXT.U32 R145, R145, 0x1 ;  /* 0x000000019191781a */ /* 0x000fe40000000000 */
[-C--:B------:R-:W-:Y:S02]  /*16c00*/  LEA.HI.X.SX32 R198, R181, R176.reuse, 0x1, P6 ;  /* 0x000000b0b5c67211 */ /* 0x080fe400030f0eff */
[-C--:B------:R-:W-:Y:S02]  /*16c10*/  LEA.HI.X.SX32 R196, R178, R176.reuse, 0x1, P1 ;  /* 0x000000b0b2c47211 */ /* 0x080fe400008f0eff */
[----:B------:R-:W-:Y:S02]  /*16c20*/  LEA.HI.X.SX32 R190, R174, R176, 0x1, P4 ;  /* 0x000000b0aebe7211 */ /* 0x000fe400020f0eff */
[----:B------:R-:W-:-:S02]  /*16c30*/  IADD3 R185, P6, R8, R172, RZ ;  /* 0x000000ac08b97210 */ /* 0x000fc40007fde0ff */
[C---:B------:R-:W-:Y:S02]  /*16c40*/  IADD3 R183, P1, R8.reuse, R170, RZ ;  /* 0x000000aa08b77210 */ /* 0x040fe40007f3e0ff */
[C---:B------:R-:W-:Y:S02]  /*16c50*/  IADD3 R181, P2, R8.reuse, R168, RZ ;  /* 0x000000a808b57210 */ /* 0x040fe40007f5e0ff */
[C---:B------:R-:W-:Y:S02]  /*16c60*/  IADD3 R177, P4, R8.reuse, R164, RZ ;  /* 0x000000a408b17210 */ /* 0x040fe40007f9e0ff */
[----:B------:R-:W-:Y:S02]  /*16c70*/  LEA.HI.X.SX32 R188, R175, R176, 0x1, P5 ;  /* 0x000000b0afbc7211 */ /* 0x000fe400028f0eff */
[----:B------:R-:W-:Y:S02]  /*16c80*/  IADD3 R175, P5, R8, R162, RZ ;  /* 0x000000a208af7210 */ /* 0x000fe40007fbe0ff */
[----:B------:R-:W-:-:S02]  /*16c90*/  LOP3.LUT R146, R146, 0x6e, RZ, 0xfc, !PT ;  /* 0x0000006e92927812 */ /* 0x000fc400078efcff */
[----:B------:R-:W-:Y:S02]  /*16ca0*/  LOP3.LUT R145, R145, 0x2e, RZ, 0xfc, !PT ;  /* 0x0000002e91917812 */ /* 0x000fe400078efcff */
[-C--:B------:R-:W-:Y:S02]  /*16cb0*/  LEA.HI.X.SX32 R186, R172, R176.reuse, 0x1, P6 ;  /* 0x000000b0acba7211 */ /* 0x080fe400030f0eff */
[-C--:B------:R-:W-:Y:S02]  /*16cc0*/  LEA.HI.X.SX32 R184, R170, R176.reuse, 0x1, P1 ;  /* 0x000000b0aab87211 */ /* 0x080fe400008f0eff */
[-C--:B------:R-:W-:Y:S02]  /*16cd0*/  LEA.HI.X.SX32 R182, R168, R176.reuse, 0x1, P2 ;  /* 0x000000b0a8b67211 */ /* 0x080fe400010f0eff */
[----:B------:R-:W-:Y:S01]  /*16ce0*/  LEA.HI.X.SX32 R178, R164, R176, 0x1, P4 ;  /* 0x000000b0a4b27211 */ /* 0x000fe200020f0eff */
[----:B------:R-:W-:Y:S01]  /*16cf0*/  IMAD R174, R160, R10, RZ ;  /* 0x0000000aa0ae7224 */ /* 0x000fe200078e02ff */
[----:B------:R-:W-:Y:S01]  /*16d00*/  LEA.HI.X.SX32 R176, R162, R176, 0x1, P5 ;  /* 0x000000b0a2b07211 */ /* 0x000fe200028f0eff */
[----:B------:R-:W-:-:S02]  /*16d10*/  IMAD R172, R158, R10, RZ ;  /* 0x0000000a9eac7224 */ /* 0x000fc400078e02ff */
[-C--:B------:R-:W-:Y:S02]  /*16d20*/  IMAD R164, R152, R10.reuse, RZ ;  /* 0x0000000a98a47224 */ /* 0x080fe400078e02ff */
[-C--:B------:R-:W-:Y:S01]  /*16d30*/  IMAD R162, R150, R10.reuse, RZ ;  /* 0x0000000a96a27224 */ /* 0x080fe200078e02ff */
[----:B------:R-:W1:Y:S01]  /*16d40*/  S2R R152, SR_TID.X ;  /* 0x0000000000987919 */ /* 0x000e620000002100 */
[-C--:B------:R-:W-:Y:S02]  /*16d50*/  IMAD R160, R148, R10.reuse, RZ ;  /* 0x0000000a94a07224 */ /* 0x080fe400078e02ff */
[-C--:B------:R-:W-:Y:S01]  /*16d60*/  IMAD R158, R146, R10.reuse, RZ ;  /* 0x0000000a929e7224 */ /* 0x080fe200078e02ff */
[----:B------:R-:W2:Y:S01]  /*16d70*/  S2R R150, SR_TID.X ;  /* 0x0000000000967919 */ /* 0x000ea20000002100 */
[----:B------:R-:W-:Y:S01]  /*16d80*/  IMAD R123, R145, R10, RZ ;  /* 0x0000000a917b7224 */ /* 0x000fe200078e02ff */
[----:B------:R-:W3:Y:S01]  /*16d90*/  S2R R146, SR_TID.X ;  /* 0x0000000000927919 */ /* 0x000ee20000002100 */
[----:B------:R-:W4:Y:S01]  /*16da0*/  S2R R148, SR_TID.X ;  /* 0x0000000000947919 */ /* 0x000f220000002100 */
[----:B------:R-:W4:Y:S01]  /*16db0*/  S2R R145, SR_TID.X ;  /* 0x0000000000917919 */ /* 0x000f220000002100 */
[----:B------:R-:W-:-:S02]  /*16dc0*/  SHF.R.U32.HI R140, RZ, 0x6, R140 ;  /* 0x00000006ff8c7819 */ /* 0x000fc4000001168c */
[----:B------:R-:W-:Y:S02]  /*16dd0*/  SHF.R.U32.HI R85, RZ, 0x6, R85 ;  /* 0x00000006ff557819 */ /* 0x000fe40000011655 */
[----:B------:R-:W-:Y:S02]  /*16de0*/  SHF.R.U32.HI R69, RZ, 0x6, R69 ;  /* 0x00000006ff457819 */ /* 0x000fe40000011645 */
[----:B------:R-:W-:Y:S02]  /*16df0*/  SGXT.U32 R140, R140, 0x1 ;  /* 0x000000018c8c781a */ /* 0x000fe40000000000 */
[----:B------:R-:W-:Y:S02]  /*16e00*/  SGXT.U32 R85, R85, 0x1 ;  /* 0x000000015555781a */ /* 0x000fe40000000000 */
[----:B------:R-:W-:Y:S02]  /*16e10*/  SGXT.U32 R69, R69, 0x1 ;  /* 0x000000014545781a */ /* 0x000fe40000000000 */
[----:B-1----:R-:W-:-:S02]  /*16e20*/  SHF.R.U32.HI R152, RZ, 0x6, R152 ;  /* 0x00000006ff987819 */ /* 0x002fc40000011698 */
[----:B--2---:R-:W-:Y:S02]  /*16e30*/  SHF.R.U32.HI R150, RZ, 0x6, R150 ;  /* 0x00000006ff967819 */ /* 0x004fe40000011696 */
[----:B---3--:R-:W-:Y:S02]  /*16e40*/  SHF.R.U32.HI R146, RZ, 0x6, R146 ;  /* 0x00000006ff927819 */ /* 0x008fe40000011692 */
[----:B----4-:R-:W-:Y:S02]  /*16e50*/  SHF.R.U32.HI R148, RZ, 0x6, R148 ;  /* 0x00000006ff947819 */ /* 0x010fe40000011694 */
[----:B------:R-:W-:Y:S02]  /*16e60*/  SHF.R.U32.HI R145, RZ, 0x6, R145 ;  /* 0x00000006ff917819 */ /* 0x000fe40000011691 */
[----:B------:R-:W-:Y:S02]  /*16e70*/  SGXT.U32 R150, R150, 0x1 ;  /* 0x000000019696781a */ /* 0x000fe40000000000 */
[----:B------:R-:W-:-:S02]  /*16e80*/  SGXT.U32 R152, R152, 0x1 ;  /* 0x000000019898781a */ /* 0x000fc40000000000 */
[----:B------:R-:W-:Y:S02]  /*16e90*/  SGXT.U32 R146, R146, 0x1 ;  /* 0x000000019292781a */ /* 0x000fe40000000000 */
[----:B------:R-:W-:Y:S02]  /*16ea0*/  SGXT.U32 R148, R148, 0x1 ;  /* 0x000000019494781a */ /* 0x000fe40000000000 */
[----:B------:R-:W-:Y:S02]  /*16eb0*/  SGXT.U32 R145, R145, 0x1 ;  /* 0x000000019191781a */ /* 0x000fe40000000000 */
[----:B------:R-:W-:Y:S02]  /*16ec0*/  LOP3.LUT R152, R152, 0x6c, RZ, 0xfc, !PT ;  /* 0x0000006c98987812 */ /* 0x000fe400078efcff */
[----:B------:R-:W-:Y:S02]  /*16ed0*/  LOP3.LUT R150, R150, 0x6a, RZ, 0xfc, !PT ;  /* 0x0000006a96967812 */ /* 0x000fe400078efcff */
[----:B------:R-:W-:-:S02]  /*16ee0*/  LOP3.LUT R148, R148, 0x68, RZ, 0xfc, !PT ;  /* 0x0000006894947812 */ /* 0x000fc400078efcff */
[----:B------:R-:W-:Y:S02]  /*16ef0*/  LOP3.LUT R146, R146, 0x66, RZ, 0xfc, !PT ;  /* 0x0000006692927812 */ /* 0x000fe400078efcff */
[----:B------:R-:W-:Y:S02]  /*16f00*/  LOP3.LUT R69, R69, 0x2c, RZ, 0xfc, !PT ;  /* 0x0000002c45457812 */ /* 0x000fe400078efcff */
[----:B------:R-:W-:Y:S02]  /*16f10*/  LOP3.LUT R85, R85, 0x2a, RZ, 0xfc, !PT ;  /* 0x0000002a55557812 */ /* 0x000fe400078efcff */
[----:B------:R-:W-:Y:S02]  /*16f20*/  LOP3.LUT R140, R140, 0x28, RZ, 0xfc, !PT ;  /* 0x000000288c8c7812 */ /* 0x000fe400078efcff */
[----:B------:R-:W-:Y:S01]  /*16f30*/  LOP3.LUT R145, R145, 0x26, RZ, 0xfc, !PT ;  /* 0x0000002691917812 */ /* 0x000fe200078efcff */
[-C--:B------:R-:W-:Y:S02]  /*16f40*/  IMAD R170, R156, R10.reuse, RZ ;  /* 0x0000000a9caa7224 */ /* 0x080fe400078e02ff */
[----:B------:R-:W-:-:S02]  /*16f50*/  IMAD R168, R154, R10, RZ ;  /* 0x0000000a9aa87224 */ /* 0x000fc400078e02ff */
[-C--:B------:R-:W-:Y:S02]  /*16f60*/  IMAD R156, R152, R10.reuse, RZ ;  /* 0x0000000a989c7224 */ /* 0x080fe400078e02ff */
[-C--:B------:R-:W-:Y:S02]  /*16f70*/  IMAD R154, R150, R10.reuse, RZ ;  /* 0x0000000a969a7224 */ /* 0x080fe400078e02ff */
[-C--:B------:R-:W-:Y:S02]  /*16f80*/  IMAD R152, R148, R10.reuse, RZ ;  /* 0x0000000a94987224 */ /* 0x080fe400078e02ff */
[-C--:B------:R-:W-:Y:S01]  /*16f90*/  IMAD R150, R146, R10.reuse, RZ ;  /* 0x0000000a92967224 */ /* 0x080fe200078e02ff */
[----:B------:R-:W1:Y:S01]  /*16fa0*/  S2R R148, SR_TID.X ;  /* 0x0000000000947919 */ /* 0x000e620000002100 */
[-C--:B------:R-:W-:Y:S02]  /*16fb0*/  IMAD R64, R69, R10.reuse, RZ ;  /* 0x0000000a45407224 */ /* 0x080fe400078e02ff */
[-C--:B------:R-:W-:Y:S01]  /*16fc0*/  IMAD R29, R85, R10.reuse, RZ ;  /* 0x0000000a551d7224 */ /* 0x080fe200078e02ff */
[----:B------:R-:W2:Y:S01]  /*16fd0*/  S2R R146, SR_TID.X ;  /* 0x0000000000927919 */ /* 0x000ea20000002100 */
[----:B------:R-:W-:-:S02]  /*16fe0*/  IMAD R25, R140, R10, RZ ;  /* 0x0000000a8c197224 */ /* 0x000fc400078e02ff */
[----:B------:R-:W-:Y:S01]  /*16ff0*/  IMAD R24, R145, R10, RZ ;  /* 0x0000000a91187224 */ /* 0x000fe200078e02ff */
[----:B------:R-:W3:Y:S01]  /*17000*/  S2R R140, SR_TID.X ;  /* 0x00000000008c7919 */ /* 0x000ee20000002100 */
[----:B------:R-:W4:Y:S01]  /*17010*/  S2R R145, SR_TID.X ;  /* 0x0000000000917919 */ /* 0x000f220000002100 */
[----:B------:R-:W4:Y:S01]  /*17020*/  S2R R85, SR_TID.X ;  /* 0x0000000000557919 */ /* 0x000f220000002100 */
[----:B------:R-:W4:Y:S01]  /*17030*/  S2R R69, SR_TID.X ;  /* 0x0000000000457919 */ /* 0x000f220000002100 */
[----:B------:R-:W-:-:S04]  /*17040*/  SHF.R.U32.HI R144, RZ, 0x6, R144 ;  /* 0x00000006ff907819 */ /* 0x000fc80000011690 */
[----:B------:R-:W-:Y:S02]  /*17050*/  SGXT.U32 R144, R144, 0x1 ;  /* 0x000000019090781a */ /* 0x000fe40000000000 */
[----:B-1----:R-:W-:Y:S02]  /*17060*/  SHF.R.U32.HI R148, RZ, 0x6, R148 ;  /* 0x00000006ff947819 */ /* 0x002fe40000011694 */
[----:B--2---:R-:W-:Y:S02]  /*17070*/  SHF.R.U32.HI R146, RZ, 0x6, R146 ;  /* 0x00000006ff927819 */ /* 0x004fe40000011692 */
[----:B---3--:R-:W-:Y:S02]  /*17080*/  SHF.R.U32.HI R140, RZ, 0x6, R140 ;  /* 0x00000006ff8c7819 */ /* 0x008fe4000001168c */
[----:B----4-:R-:W-:Y:S02]  /*17090*/  SHF.R.U32.HI R145, RZ, 0x6, R145 ;  /* 0x00000006ff917819 */ /* 0x010fe40000011691 */
[----:B------:R-:W-:-:S02]  /*170a0*/  SHF.R.U32.HI R85, RZ, 0x6, R85 ;  /* 0x00000006ff557819 */ /* 0x000fc40000011655 */
[----:B------:R-:W-:Y:S02]  /*170b0*/  SHF.R.U32.HI R69, RZ, 0x6, R69 ;  /* 0x00000006ff457819 */ /* 0x000fe40000011645 */
[----:B------:R-:W-:Y:S02]  /*170c0*/  SGXT.U32 R146, R146, 0x1 ;  /* 0x000000019292781a */ /* 0x000fe40000000000 */
[----:B------:R-:W-:Y:S02]  /*170d0*/  SGXT.U32 R148, R148, 0x1 ;  /* 0x000000019494781a */ /* 0x000fe40000000000 */
[----:B------:R-:W-:Y:S02]  /*170e0*/  SGXT.U32 R145, R145, 0x1 ;  /* 0x000000019191781a */ /* 0x000fe40000000000 */
[----:B------:R-:W-:Y:S02]  /*170f0*/  SGXT.U32 R140, R140, 0x1 ;  /* 0x000000018c8c781a */ /* 0x000fe40000000000 */
[----:B------:R-:W-:-:S02]  /*17100*/  SGXT.U32 R85, R85, 0x1 ;  /* 0x000000015555781a */ /* 0x000fc40000000000 */
[----:B------:R-:W-:Y:S02]  /*17110*/  SGXT.U32 R69, R69, 0x1 ;  /* 0x000000014545781a */ /* 0x000fe40000000000 */
[----:B------:R-:W-:Y:S02]  /*17120*/  LOP3.LUT R148, R148, 0x64, RZ, 0xfc, !PT ;  /* 0x0000006494947812 */ /* 0x000fe400078efcff */
[----:B------:R-:W-:Y:S02]  /*17130*/  LOP3.LUT R146, R146, 0x62, RZ, 0xfc, !PT ;  /* 0x0000006292927812 */ /* 0x000fe400078efcff */
[----:B------:R-:W-:Y:S02]  /*17140*/  LOP3.LUT R144, R144, 0x60, RZ, 0xfc, !PT ;  /* 0x0000006090907812 */ /* 0x000fe400078efcff */
[----:B------:R-:W-:Y:S02]  /*17150*/  LOP3.LUT R69, R69, 0x24, RZ, 0xfc, !PT ;  /* 0x0000002445457812 */ /* 0x000fe400078efcff */
[----:B------:R-:W-:-:S02]  /*17160*/  LOP3.LUT R85, R85, 0x22, RZ, 0xfc, !PT ;  /* 0x0000002255557812 */ /* 0x000fc400078efcff */
[----:B------:R-:W-:Y:S02]  /*17170*/  LOP3.LUT R140, R140, 0x20, RZ, 0xfc, !PT ;  /* 0x000000208c8c7812 */ /* 0x000fe400078efcff */
[----:B------:R-:W-:Y:S02]  /*17180*/  LOP3.LUT R145, R145, 0x1e, RZ, 0xfc, !PT ;  /* 0x0000001e91917812 */ /* 0x000fe400078efcff */
[----:B------:R-:W-:Y:S02]  /*17190*/  SHF.R.S32.HI R139, RZ, 0x1f, R135 ;  /* 0x0000001fff8b7819 */ /* 0x000fe40000011487 */
[C---:B------:R-:W-:Y:S01]  /*171a0*/  IADD3 R11, P2, R135.reuse, R167, RZ ;  /* 0x000000a7870b7210 */ /* 0x040fe20007f5e0ff */
[-C--:B------:R-:W-:Y:S01]  /*171b0*/  IMAD R148, R148, R10.reuse, RZ ;  /* 0x0000000a94947224 */ /* 0x080fe200078e02ff */
[----:B------:R-:W-:Y:S01]  /*171c0*/  IADD3 R13, P3, R135, R165, RZ ;  /* 0x000000a5870d7210 */ /* 0x000fe20007f7e0ff */
[-C--:B------:R-:W-:Y:S02]  /*171d0*/  IMAD R146, R146, R10.reuse, RZ ;  /* 0x0000000a92927224 */ /* 0x080fe400078e02ff */
[----:B------:R-:W-:-:S02]  /*171e0*/  IMAD R144, R144, R10, RZ ;  /* 0x0000000a90907224 */ /* 0x000fc400078e02ff */
[-C--:B------:R-:W-:Y:S02]  /*171f0*/  IMAD R9, R69, R10.reuse, RZ ;  /* 0x0000000a45097224 */ /* 0x080fe400078e02ff */
[-C--:B------:R-:W-:Y:S02]  /*17200*/  IMAD R8, R85, R10.reuse, RZ ;  /* 0x0000000a55087224 */ /* 0x080fe400078e02ff */
[-C--:B------:R-:W-:Y:S02]  /*17210*/  IMAD R28, R140, R10.reuse, RZ ;  /* 0x0000000a8c1c7224 */ /* 0x080fe400078e02ff */
[----:B------:R-:W-:Y:S01]  /*17220*/  IMAD R7, R145, R10, RZ ;  /* 0x0000000a91077224 */ /* 0x000fe200078e02ff */
[----:B------:R-:W-:Y:S02]  /*17230*/  LEA.HI.X.SX32 R10, R167, R139, 0x1, P2 ;  /* 0x0000008ba70a7211 */ /* 0x000fe400010f0eff */
[C---:B------:R-:W-:Y:S02]  /*17240*/  IADD3 R23, P2, R135.reuse, R155, RZ ;  /* 0x0000009b87177210 */ /* 0x040fe40007f5e0ff */
[----:B------:R-:W-:-:S02]  /*17250*/  IADD3 R15, P4, R135, R163, RZ ;  /* 0x000000a3870f7210 */ /* 0x000fc40007f9e0ff */
[----:B------:R-:W-:Y:S02]  /*17260*/  LEA.HI.X.SX32 R12, R165, R139, 0x1, P3 ;  /* 0x0000008ba50c7211 */ /* 0x000fe400018f0eff */
[C---:B------:R-:W-:Y:S02]  /*17270*/  IADD3 R57, P3, R135.reuse, R153, RZ ;  /* 0x0000009987397210 */ /* 0x040fe40007f7e0ff */
[----:B------:R-:W-:Y:S02]  /*17280*/  IADD3 R17, P5, R135, R161, RZ ;  /* 0x000000a187117210 */ /* 0x000fe40007fbe0ff */
[-C--:B------:R-:W-:Y:S02]  /*17290*/  LEA.HI.X.SX32 R22, R155, R139.reuse, 0x1, P2 ;  /* 0x0000008b9b167211 */ /* 0x080fe400010f0eff */
[----:B------:R-:W-:Y:S02]  /*172a0*/  LEA.HI.X.SX32 R14, R163, R139, 0x1, P4 ;  /* 0x0000008ba30e7211 */ /* 0x000fe400020f0eff */
[----:B------:R-:W-:-:S02]  /*172b0*/  IADD3 R173, P2, R135, R174, RZ ;  /* 0x000000ae87ad7210 */ /* 0x000fc40007f5e0ff */
[----:B------:R-:W-:Y:S02]  /*172c0*/  IADD3 R59, P4, R135, R151, RZ ;  /* 0x00000097873b7210 */ /* 0x000fe40007f9e0ff */
[-C--:B------:R-:W-:Y:S02]  /*172d0*/  LEA.HI.X.SX32 R56, R153, R139.reuse, 0x1, P3 ;  /* 0x0000008b99387211 */ /* 0x080fe400018f0eff */
[----:B------:R-:W-:Y:S02]  /*172e0*/  LEA.HI.X.SX32 R16, R161, R139, 0x1, P5 ;  /* 0x0000008ba1107211 */ /* 0x000fe400028f0eff */
[C---:B------:R-:W-:Y:S02]  /*172f0*/  IADD3 R171, P3, R135.reuse, R172, RZ ;  /* 0x000000ac87ab7210 */ /* 0x040fe40007f7e0ff */
[----:B------:R-:W-:Y:S02]  /*17300*/  IADD3 R61, P5, R135, R149, RZ ;  /* 0x00000095873d7210 */ /* 0x000fe40007fbe0ff */
[----:B------:R-:W-:-:S02]  /*17310*/  LEA.HI.X.SX32 R174, R174, R139, 0x1, P2 ;  /* 0x0000008baeae7211 */ /* 0x000fc400010f0eff */
[----:B------:R-:W-:Y:S02]  /*17320*/  IADD3 R21, P1, R135, R157, RZ ;  /* 0x0000009d87157210 */ /* 0x000fe40007f3e0ff */
[-C--:B------:R-:W-:Y:S02]  /*17330*/  LEA.HI.X.SX32 R58, R151, R139.reuse, 0x1, P4 ;  /* 0x0000008b973a7211 */ /* 0x080fe400020f0eff */
[C---:B------:R-:W-:Y:S02]  /*17340*/  IADD3 R165, P2, R135.reuse, R166, RZ ;  /* 0x000000a687a57210 */ /* 0x040fe40007f5e0ff */
[C---:B------:R-:W-:Y:S02]  /*17350*/  IADD3 R169, P4, R135.reuse, R170, RZ ;  /* 0x000000aa87a97210 */ /* 0x040fe40007f9e0ff */
[----:B------:R-:W-:Y:S02]  /*17360*/  LEA.HI.X.SX32 R172, R172, R139, 0x1, P3 ;  /* 0x0000008bacac7211 */ /* 0x000fe400018f0eff */
[----:B------:R-:W-:-:S02]  /*17370*/  IADD3 R19, P6, R135, R159, RZ ;  /* 0x0000009f87137210 */ /* 0x000fc40007fde0ff */
[-C--:B------:R-:W-:Y:S02]  /*17380*/  LEA.HI.X.SX32 R60, R149, R139.reuse, 0x1, P5 ;  /* 0x0000008b953c7211 */ /* 0x080fe400028f0eff */
[C---:B------:R-:W-:Y:S02]  /*17390*/  IADD3 R163, P3, R135.reuse, R164, RZ ;  /* 0x000000a487a37210 */ /* 0x040fe40007f7e0ff */
[----:B------:R-:W-:Y:S02]  /*173a0*/  IADD3 R167, P5, R135, R168, RZ ;  /* 0x000000a887a77210 */ /* 0x000fe40007fbe0ff */
[-C--:B------:R-:W-:Y:S02]  /*173b0*/  LEA.HI.X.SX32 R20, R157, R139.reuse, 0x1, P1 ;  /* 0x0000008b9d147211 */ /* 0x080fe400008f0eff */
[-C--:B------:R-:W-:Y:S02]  /*173c0*/  LEA.HI.X.SX32 R166, R166, R139.reuse, 0x1, P2 ;  /* 0x0000008ba6a67211 */ /* 0x080fe400010f0eff */
[----:B------:R-:W-:-:S02]  /*173d0*/  LEA.HI.X.SX32 R170, R170, R139, 0x1, P4 ;  /* 0x0000008baaaa7211 */ /* 0x000fc400020f0eff */
[----:B------:R-:W-:Y:S02]  /*173e0*/  IADD3 R157, P2, R135, R158, RZ ;  /* 0x0000009e879d7210 */ /* 0x000fe40007f5e0ff */
[-C--:B------:R-:W-:Y:S02]  /*173f0*/  LEA.HI.X.SX32 R18, R159, R139.reuse, 0x1, P6 ;  /* 0x0000008b9f127211 */ /* 0x080fe400030f0eff */
[C---:B------:R-:W-:Y:S02]  /*17400*/  IADD3 R161, P4, R135.reuse, R162, RZ ;  /* 0x000000a287a17210 */ /* 0x040fe40007f9e0ff */
[----:B------:R-:W-:Y:S02]  /*17410*/  LEA.HI.X.SX32 R164, R164, R139, 0x1, P3 ;  /* 0x0000008ba4a47211 */ /* 0x000fe400018f0eff */
[----:B------:R-:W-:Y:S02]  /*17420*/  IADD3 R63, P6, R135, R147, RZ ;  /* 0x00000093873f7210 */ /* 0x000fe40007fde0ff */
[----:B------:R-:W-:-:S02]  /*17430*/  LEA.HI.X.SX32 R168, R168, R139, 0x1, P5 ;  /* 0x0000008ba8a87211 */ /* 0x000fc400028f0eff */
[C---:B------:R-:W-:Y:S02]  /*17440*/  IADD3 R155, P3, R135.reuse, R156, RZ ;  /* 0x0000009c879b7210 */ /* 0x040fe40007f7e0ff */
[C---:B------:R-:W-:Y:S02]  /*17450*/  IADD3 R159, P5, R135.reuse, R160, RZ ;  /* 0x000000a0879f7210 */ /* 0x040fe40007fbe0ff */
[-C--:B------:R-:W-:Y:S02]  /*17460*/  LEA.HI.X.SX32 R158, R158, R139.reuse, 0x1, P2 ;  /* 0x0000008b9e9e7211 */ /* 0x080fe400010f0eff */
[-C--:B------:R-:W-:Y:S02]  /*17470*/  LEA.HI.X.SX32 R162, R162, R139.reuse, 0x1, P4 ;  /* 0x0000008ba2a27211 */ /* 0x080fe400020f0eff */
[----:B------:R-:W-:Y:S02]  /*17480*/  IADD3 R149, P2, R135, R150, RZ ;  /* 0x0000009687957210 */ /* 0x000fe40007f5e0ff */
[----:B------:R-:W-:-:S02]  /*17490*/  LEA.HI.X.SX32 R62, R147, R139, 0x1, P6 ;  /* 0x0000008b933e7211 */ /* 0x000fc400030f0eff */
[C---:B------:R-:W-:Y:S02]  /*174a0*/  IADD3 R153, P4, R135.reuse, R154, RZ ;  /* 0x0000009a87997210 */ /* 0x040fe40007f9e0ff */
[-C--:B------:R-:W-:Y:S02]  /*174b0*/  LEA.HI.X.SX32 R156, R156, R139.reuse, 0x1, P3 ;  /* 0x0000008b9c9c7211 */ /* 0x080fe400018f0eff */
[-C--:B------:R-:W-:Y:S02]  /*174c0*/  LEA.HI.X.SX32 R160, R160, R139.reuse, 0x1, P5 ;  /* 0x0000008ba0a07211 */ /* 0x080fe400028f0eff */
[C---:B------:R-:W-:Y:S02]  /*174d0*/  IADD3 R147, P3, R135.reuse, R148, RZ ;  /* 0x0000009487937210 */ /* 0x040fe40007f7e0ff */
[----:B------:R-:W-:Y:S02]  /*174e0*/  IADD3 R151, P5, R135, R152, RZ ;  /* 0x0000009887977210 */ /* 0x000fe40007fbe0ff */
[----:B------:R-:W-:-:S02]  /*174f0*/  LEA.HI.X.SX32 R150, R150, R139, 0x1, P2 ;  /* 0x0000008b96967211 */ /* 0x000fc400010f0eff */
[-C--:B------:R-:W-:Y:S02]  /*17500*/  LEA.HI.X.SX32 R154, R154, R139.reuse, 0x1, P4 ;  /* 0x0000008b9a9a7211 */ /* 0x080fe400020f0eff */
[C---:B------:R-:W-:Y:S02]  /*17510*/  IADD3 R67, P2, R135.reuse, R66, RZ ;  /* 0x0000004287437210 */ /* 0x040fe40007f5e0ff */
[C---:B------:R-:W-:Y:S02]  /*17520*/  IADD3 R145, P4, R135.reuse, R146, RZ ;  /* 0x0000009287917210 */ /* 0x040fe40007f9e0ff */
[-C--:B------:R-:W-:Y:S02]  /*17530*/  LEA.HI.X.SX32 R148, R148, R139.reuse, 0x1, P3 ;  /* 0x0000008b94947211 */ /* 0x080fe400018f0eff */
[----:B------:R-:W-:Y:S02]  /*17540*/  LEA.HI.X.SX32 R152, R152, R139, 0x1, P5 ;  /* 0x0000008b98987211 */ /* 0x000fe400028f0eff */
[----:B------:R-:W-:-:S02]  /*17550*/  IADD3 R69, P3, R135, R68, RZ ;  /* 0x0000004487457210 */ /* 0x000fc40007f7e0ff */
        /* <DEDUP_REMOVED lines=18> */
[----:B------:R-:W-:Y:S02]  /*17680*/  LEA.HI.X.SX32 R130, R130, R139, 0x1, P4 ;  /* 0x0000008b82827211 */ /* 0x000fe400020f0eff */
[C---:B------:R-:W-:Y:S02]  /*17690*/  IADD3 R91, P2, R135.reuse, R99, RZ ;  /* 0x00000063875b7210 */ /* 0x040fe40007f5e0ff */
[C---:B------:R-:W-:Y:S02]  /*176a0*/  IADD3 R87, P4, R135.reuse, R138, RZ ;  /* 0x0000008a87577210 */ /* 0x040fe40007f9e0ff */
[-C--:B------:R-:W-:Y:S02]  /*176b0*/  LEA.HI.X.SX32 R136, R136, R139.reuse, 0x1, P3 ;  /* 0x0000008b88887211 */ /* 0x080fe400018f0eff */
[----:B------:R-:W-:Y:S02]  /*176c0*/  LEA.HI.X.SX32 R132, R132, R139, 0x1, P5 ;  /* 0x0000008b84847211 */ /* 0x000fe400028f0eff */
[----:B------:R-:W-:-:S02]  /*176d0*/  IADD3 R93, P3, R135, R101, RZ ;  /* 0x00000065875d7210 */ /* 0x000fc40007f7e0ff */
[----:B------:R-:W-:Y:S02]  /*176e0*/  IADD3 R89, P5, R135, R143, RZ ;  /* 0x0000008f87597210 */ /* 0x000fe40007fbe0ff */
[-C--:B------:R-:W-:Y:S02]  /*176f0*/  LEA.HI.X.SX32 R125, R99, R139.reuse, 0x1, P2 ;  /* 0x0000008b637d7211 */ /* 0x080fe400010f0eff */
[----:B------:R-:W-:Y:S02]  /*17700*/  LEA.HI.X.SX32 R138, R138, R139, 0x1, P4 ;  /* 0x0000008b8a8a7211 */ /* 0x000fe400020f0eff */
[----:B------:R-:W-:Y:S02]  /*17710*/  IADD3 R95, P4, R135, R103, RZ ;  /* 0x00000067875f7210 */ /* 0x000fe40007f9e0ff */
[-C--:B------:R-:W-:Y:S02]  /*17720*/  LEA.HI.X.SX32 R127, R101, R139.reuse, 0x1, P3 ;  /* 0x0000008b657f7211 */ /* 0x080fe400018f0eff */
[----:B------:R-:W-:Y:S01]  /*17730*/  LEA.HI.X.SX32 R143, R143, R139, 0x1, P5 ;  /* 0x0000008b8f8f7211 */ /* 0x000fe200028f0eff */
[----:B------:R1:W-:Y:S01]  /*17740*/  STL [R1+0xd4], R125 ;  /* 0x0000d47d01007387 */ /* 0x0003e20000100800 */
[----:B------:R-:W-:-:S02]  /*17750*/  IADD3 R97, P5, R135, R105, RZ ;  /* 0x0000006987617210 */ /* 0x000fc40007fbe0ff */
[C---:B------:R-:W-:Y:S01]  /*17760*/  IADD3 R99, P2, R135.reuse, R107, RZ ;  /* 0x0000006b87637210 */ /* 0x040fe20007f5e0ff */
[----:B------:R2:W-:Y:S01]  /*17770*/  STL [R1+0xd8], R127 ;  /* 0x0000d87f01007387 */ /* 0x0005e20000100800 */
[----:B------:R-:W-:Y:S02]  /*17780*/  IADD3 R101, P3, R135, R109, RZ ;  /* 0x0000006d87657210 */ /* 0x000fe40007f7e0ff */
[-C--:B-1----:R-:W-:Y:S02]  /*17790*/  LEA.HI.X.SX32 R125, R103, R139.reuse, 0x1, P4 ;  /* 0x0000008b677d7211 */ /* 0x082fe400020f0eff */
[----:B--2---:R-:W-:-:S03]  /*177a0*/  LEA.HI.X.SX32 R127, R105, R139, 0x1, P5 ;  /* 0x0000008b697f7211 */ /* 0x004fc600028f0eff */
[----:B------:R1:W-:Y:S01]  /*177b0*/  STL [R1+0xdc], R125 ;  /* 0x0000dc7d01007387 */ /* 0x0003e20000100800 */
[----:B------:R-:W-:-:S03]  /*177c0*/  IADD3 R103, P4, R135, R111, RZ ;  /* 0x0000006f87677210 */ /* 0x000fc60007f9e0ff */
        /* <DEDUP_REMOVED lines=27> */
[-C--:B--2---:R-:W-:Y:S02]  /*17980*/  LEA.HI.X.SX32 R127, R64, R139.reuse, 0x1, P3 ;  /* 0x0000008b407f7211 */ /* 0x084fe400018f0eff */
[-C--:B------:R-:W-:Y:S01]  /*17990*/  LEA.HI.X.SX32 R64, R29, R139.reuse, 0x1, P4 ;  /* 0x0000008b1d407211 */ /* 0x080fe200020f0eff */
[----:B------:R1:W-:Y:S01]  /*179a0*/  STL [R1+0x104], R125 ;  /* 0x0001047d01007387 */ /* 0x0003e20000100800 */
[----:B------:R-:W-:Y:S02]  /*179b0*/  IADD3 R123, P2, R135, R24, RZ ;  /* 0x00000018877b7210 */ /* 0x000fe40007f5e0ff */
[----:B------:R-:W-:Y:S01]  /*179c0*/  LEA.HI.X.SX32 R131, R25, R139, 0x1, P5 ;  /* 0x0000008b19837211 */ /* 0x000fe200028f0eff */
[----:B------:R2:W-:Y:S04]  /*179d0*/  STL [R1+0x108], R127 ;  /* 0x0001087f01007387 */ /* 0x0005e80000100800 */
[----:B------:R3:W-:Y:S01]  /*179e0*/  STL [R1+0x10c], R64 ;  /* 0x00010c4001007387 */ /* 0x0007e20000100800 */
[----:B-1----:R-:W-:-:S04]  /*179f0*/  IADD3 R125, P3, R135, R9, RZ ;  /* 0x00000009877d7210 */ /* 0x002fc80007f7e0ff */
[-C--:B------:R-:W-:Y:S02]  /*17a00*/  LEA.HI.X.SX32 R9, R9, R139.reuse, 0x1, P3 ;  /* 0x0000008b09097211 */ /* 0x080fe400018f0eff */
[----:B--2---:R-:W-:Y:S02]  /*17a10*/  IADD3 R127, P4, R135, R8, RZ ;  /* 0x00000008877f7210 */ /* 0x004fe40007f9e0ff */
[-C--:B---3--:R-:W-:Y:S01]  /*17a20*/  LEA.HI.X.SX32 R64, R24, R139.reuse, 0x1, P2 ;  /* 0x0000008b18407211 */ /* 0x088fe200010f0eff */
[----:B------:R-:W-:Y:S01]  /*17a30*/  STL [R1+0x110], R131 ;  /* 0x0001108301007387 */ /* 0x000fe20000100800 */
[----:B------:R-:W-:-:S03]  /*17a40*/  LEA.HI.X.SX32 R142, R8, R139, 0x1, P4 ;  /* 0x0000008b088e7211 */ /* 0x000fc600020f0eff */
[----:B------:R-:W-:Y:S04]  /*17a50*/  STL [R1+0x114], R64 ;  /* 0x0001144001007387 */ /* 0x000fe80000100800 */
[----:B------:R1:W-:Y:S02]  /*17a60*/  STL [R1+0x118], R9 ;  /* 0x0001180901007387 */ /* 0x0003e40000100800 */
[----:B-1----:R-:W1:Y:S01]  /*17a70*/  LDC.64 R8, c[0x0][0x218] ;  /* 0x00008600ff087b82 */ /* 0x002e620000000a00 */
[----:B------:R-:W-:-:S04]  /*17a80*/  IADD3 R65, P1, R135, R238, RZ ;  /* 0x000000ee87417210 */ /* 0x000fc80007f3e0ff */
[----:B------:R-:W-:Y:S01]  /*17a90*/  LEA.HI.X.SX32 R64, R238, R139, 0x1, P1 ;  /* 0x0000008bee407211 */ /* 0x000fe200008f0eff */
[----:B------:R-:W-:Y:S02]  /*17aa0*/  IMAD R238, R4, 0x18, RZ ;  /* 0x0000001804ee7824 */ /* 0x000fe400078e02ff */
[----:B-1----:R-:W-:-:S04]  /*17ab0*/  IMAD.WIDE.U32 R8, R6, 0x18, R8 ;  /* 0x0000001806087825 */ /* 0x002fc800078e0008 */
[----:B------:R-:W-:Y:S01]  /*17ac0*/  IMAD.IADD R9, R9, 0x1, R238 ;  /* 0x0000000109097824 */ /* 0x000fe200078e02ee */
[C---:B------:R-:W-:Y:S01]  /*17ad0*/  SHF.L.U64.HI R238, R126.reuse, 0x2, R128 ;  /* 0x000000027eee7819 */ /* 0x040fe20000010280 */
[----:B------:R-:W-:Y:S01]  /*17ae0*/  IMAD.SHL.U32 R128, R126, 0x4, RZ ;  /* 0x000000047e807824 */ /* 0x000fe200078e00ff */
[C---:B------:R-:W-:Y:S01]  /*17af0*/  SHF.L.U64.HI R126, R122.reuse, 0x2, R124 ;  /* 0x000000027a7e7819 */ /* 0x040fe2000001027c */
[----:B------:R-:W-:Y:S01]  /*17b00*/  IMAD.SHL.U32 R124, R122, 0x4, RZ ;  /* 0x000000047a7c7824 */ /* 0x000fe200078e00ff */
[C---:B------:R-:W-:Y:S01]  /*17b10*/  SHF.L.U64.HI R122, R118.reuse, 0x2, R120 ;  /* 0x00000002767a7819 */ /* 0x040fe20000010278 */
[----:B------:R-:W-:Y:S01]  /*17b20*/  STL [R1+0xc8], R238 ;  /* 0x0000c8ee01007387 */ /* 0x000fe20000100800 */
[----:B------:R-:W-:Y:S01]  /*17b30*/  IMAD.SHL.U32 R120, R118, 0x4, RZ ;  /* 0x0000000476787824 */ /* 0x000fe200078e00ff */
[C---:B------:R-:W-:Y:S01]  /*17b40*/  SHF.L.U64.HI R118, R114.reuse, 0x2, R116 ;  /* 0x0000000272767819 */ /* 0x040fe20000010274 */
[----:B------:R-:W-:Y:S01]  /*17b50*/  IMAD.SHL.U32 R116, R114, 0x4, RZ ;  /* 0x0000000472747824 */ /* 0x000fe200078e00ff */
[----:B------:R-:W-:Y:S01]  /*17b60*/  STL [R1+0xc4], R128 ;  /* 0x0000c48001007387 */ /* 0x000fe20000100800 */
[C---:B------:R-:W-:Y:S01]  /*17b70*/  SHF.L.U64.HI R114, R110.reuse, 0x2, R112 ;  /* 0x000000026e727819 */ /* 0x040fe20000010270 */
[----:B------:R-:W-:-:S02]  /*17b80*/  IMAD.SHL.U32 R112, R110, 0x4, RZ ;  /* 0x000000046e707824 */ /* 0x000fc400078e00ff */
[----:B------:R-:W-:Y:S01]  /*17b90*/  STL [R1+0xc0], R126 ;  /* 0x0000c07e01007387 */ /* 0x000fe20000100800 */
[----:B------:R-:W-:-:S03]  /*17ba0*/  SHF.L.U64.HI R110, R106, 0x2, R108 ;  /* 0x000000026a6e7819 */ /* 0x000fc6000001026c */
[----:B------:R-:W-:Y:S01]  /*17bb0*/  STL [R1+0xbc], R124 ;  /* 0x0000bc7c01007387 */ /* 0x000fe20000100800 */
[----:B------:R-:W-:-:S03]  /*17bc0*/  IMAD.SHL.U32 R108, R106, 0x4, RZ ;  /* 0x000000046a6c7824 */ /* 0x000fc600078e00ff */
        /* <DEDUP_REMOVED lines=30> */
[----:B------:R-:W-:Y:S04]  /*17db0*/  STL [R1+0x7c], R92 ;  /* 0x00007c5c01007387 */ /* 0x000fe80000100800 */
[----:B------:R-:W-:Y:S04]  /*17dc0*/  STL [R1+0x78], R90 ;  /* 0x0000785a01007387 */ /* 0x000fe80000100800 */
[----:B------:R-:W-:Y:S04]  /*17dd0*/  STL [R1+0x74], R88 ;  /* 0x0000745801007387 */ /* 0x000fe80000100800 */
[----:B------:R-:W-:Y:S04]  /*17de0*/  STL [R1+0x70], R86 ;  /* 0x0000705601007387 */ /* 0x000fe80000100800 */
[----:B------:R-:W-:Y:S04]  /*17df0*/  STL [R1+0x6c], R84 ;  /* 0x00006c5401007387 */ /* 0x000fe80000100800 */
[----:B------:R1:W-:Y:S04]  /*17e00*/  STL [R1+0x68], R82 ;  /* 0x0000685201007387 */ /* 0x0003e80000100800 */
[----:B------:R2:W-:Y:S04]  /*17e10*/  STL [R1+0x64], R80 ;  /* 0x0000645001007387 */ /* 0x0005e80000100800 */
[----:B------:R3:W-:Y:S01]  /*17e20*/  STL [R1+0x60], R78 ;  /* 0x0000604e01007387 */ /* 0x0007e20000100800 */
[----:B-1----:R-:W-:Y:S01]  /*17e30*/  IMAD.SHL.U32 R82, R54, 0x4, RZ ;  /* 0x0000000436527824 */ /* 0x002fe200078e00ff */
[----:B--2---:R-:W-:-:S04]  /*17e40*/  SHF.L.U64.HI R80, R52, 0x2, R53 ;  /* 0x0000000234507819 */ /* 0x004fc80000010235 */
[----:B------:R1:W-:Y:S01]  /*17e50*/  STL [R1+0x5c], R82 ;  /* 0x00005c5201007387 */ /* 0x0003e20000100800 */
[----:B---3--:R-:W-:-:S03]  /*17e60*/  IMAD.SHL.U32 R78, R52, 0x4, RZ ;  /* 0x00000004344e7824 */ /* 0x008fc600078e00ff */
[----:B------:R2:W-:Y:S04]  /*17e70*/  STL [R1+0x58], R80 ;  /* 0x0000585001007387 */ /* 0x0005e80000100800 */
[----:B------:R3:W-:Y:S01]  /*17e80*/  STL [R1+0x54], R78 ;  /* 0x0000544e01007387 */ /* 0x0007e20000100800 */
[C---:B-1----:R-:W-:Y:S01]  /*17e90*/  SHF.L.U64.HI R82, R50.reuse, 0x2, R51 ;  /* 0x0000000232527819 */ /* 0x042fe20000010233 */
[----:B--2---:R-:W-:-:S04]  /*17ea0*/  IMAD.SHL.U32 R80, R50, 0x4, RZ ;  /* 0x0000000432507824 */ /* 0x004fc800078e00ff */
[----:B------:R1:W-:Y:S01]  /*17eb0*/  STL [R1+0x50], R82 ;  /* 0x0000505201007387 */ /* 0x0003e20000100800 */
[----:B---3--:R-:W-:-:S03]  /*17ec0*/  SHF.L.U64.HI R78, R48, 0x2, R49 ;  /* 0x00000002304e7819 */ /* 0x008fc60000010231 */
        /* <DEDUP_REMOVED lines=30> */
[----:B------:R2:W-:Y:S01]  /*180b0*/  STL [R1+0x10], R80 ;  /* 0x0000105001007387 */ /* 0x0005e20000100800 */
[----:B------:R-:W-:-:S03]  /*180c0*/  SHF.R.S32.HI R128, RZ, 0x1f, R6 ;  /* 0x0000001fff807819 */ /* 0x000fc60000011406 */
[----:B------:R3:W-:Y:S01]  /*180d0*/  STL [R1+0xc], R78 ;  /* 0x00000c4e01007387 */ /* 0x0007e20000100800 */
[C---:B-1----:R-:W-:Y:S01]  /*180e0*/  SHF.L.U64.HI R82, R32.reuse, 0x2, R33 ;  /* 0x0000000220527819 */ /* 0x042fe20000010221 */
[----:B--2---:R-:W-:-:S04]  /*180f0*/  IMAD.SHL.U32 R80, R32, 0x4, RZ ;  /* 0x0000000420507824 */ /* 0x004fc800078e00ff */
[----:B------:R-:W-:Y:S01]  /*18100*/  STL [R1+0x8], R82 ;  /* 0x0000085201007387 */ /* 0x000fe20000100800 */
[----:B---3--:R-:W-:-:S03]  /*18110*/  SHF.L.U64.HI R78, R252, 0x2, R31 ;  /* 0x00000002fc4e7819 */ /* 0x008fc6000001021f */
[----:B------:R1:W-:Y:S04]  /*18120*/  STL [R1+0x4], R80 ;  /* 0x0000045001007387 */ /* 0x0003e80000100800 */
[----:B------:R2:W-:Y:S01]  /*18130*/  STL [R1], R78 ;  /* 0x0000004e01007387 */ /* 0x0005e20000100800 */
[----:B-1----:R-:W-:-:S03]  /*18140*/  SHF.L.U64.HI R80, R6, 0x2, R128 ;  /* 0x0000000206507819 */ /* 0x002fc60000010280 */
[----:B------:R-:W3:Y:S01]  /*18150*/  LDL R128, [R1+0xd4] ;  /* 0x0000d40001807983 */ /* 0x000ee20000100800 */
[----:B------:R-:W-:-:S04]  /*18160*/  SHF.R.S32.HI R238, RZ, 0x1f, R5 ;  /* 0x0000001fffee7819 */ /* 0x000fc80000011405 */
[----:B--2---:R-:W-:Y:S02]  /*18170*/  SHF.L.U64.HI R78, R5, 0x2, R238 ;  /* 0x00000002054e7819 */ /* 0x004fe400000102ee */
[----:B------:R-:W2:Y:S04]  /*18180*/  LDL.LU R238, [R1+0xd8] ;  /* 0x0000d80001ee7983 */ /* 0x000ea80000300800 */
[----:B------:R-:W4:Y:S04]  /*18190*/  LDL.LU R100, [R1+0xdc] ;  /* 0x0000dc0001647983 */ /* 0x000f280000300800 */
[----:B------:R-:W2:Y:S04]  /*181a0*/  LDL.LU R102, [R1+0xe0] ;  /* 0x0000e00001667983 */ /* 0x000ea80000300800 */
        /* <DEDUP_REMOVED lines=12> */
[----:B---3--:R-:W-:-:S03]  /*18270*/  SHF.L.U64.HI R90, R91, 0x2, R128 ;  /* 0x000000025b5a7819 */ /* 0x008fc60000010280 */
[----:B------:R-:W3:Y:S01]  /*18280*/  LDL.LU R128, [R1+0x114] ;  /* 0x0001140001807983 */ /* 0x000ee20000300800 */
[C---:B------:R-:W-:Y:S02]  /*18290*/  IADD3 R129, P5, R135.reuse, R28, RZ ;  /* 0x0000001c87817210 */ /* 0x040fe40007fbe0ff */
[----:B------:R-:W-:Y:S02]  /*182a0*/  SHF.R.S32.HI R0, RZ, 0x1f, R5 ;  /* 0x0000001fff007819 */ /* 0x000fe40000011405 */
[C---:B------:R-:W-:Y:S02]  /*182b0*/  IADD3 R131, P2, R135.reuse, R7, RZ ;  /* 0x0000000787837210 */ /* 0x040fe40007f5e0ff */
[C---:B------:R-:W-:Y:S02]  /*182c0*/  IADD3 R133, P3, R135.reuse, R26, RZ ;  /* 0x0000001a87857210 */ /* 0x040fe40007f7e0ff */
[----:B------:R-:W-:Y:S02]  /*182d0*/  IADD3 R137, P4, R135, R30, RZ ;  /* 0x0000001e87897210 */ /* 0x000fe40007f9e0ff */
[----:B--2---:R-:W-:-:S02]  /*182e0*/  SHF.L.U64.HI R96, R97, 0x2, R102 ;  /* 0x0000000261607819 */ /* 0x004fc40000010266 */
[----:B------:R-:W-:Y:S01]  /*182f0*/  SHF.L.U64.HI R92, R93, 0x2, R238 ;  /* 0x000000025d5c7819 */ /* 0x000fe200000102ee */
[----:B------:R-:W-:Y:S01]  /*18300*/  IMAD.WIDE.U32 R24, R5, 0x18, R2 ;  /* 0x0000001805187825 */ /* 0x000fe200078e0002 */
[----:B------:R-:W-:Y:S01]  /*18310*/  IADD3 R135, P6, R135, R27, RZ ;  /* 0x0000001b87877210 */ /* 0x000fe20007fde0ff */
[----:B------:R-:W2:Y:S01]  /*18320*/  LDL.LU R238, [R1+0x118] ;  /* 0x0001180001ee7983 */ /* 0x000ea20000300800 */
[-C--:B------:R-:W-:Y:S02]  /*18330*/  LEA.HI.X.SX32 R141, R28, R139.reuse, 0x1, P5 ;  /* 0x0000008b1c8d7211 */ /* 0x080fe400028f0eff */
[----:B----4-:R-:W-:Y:S02]  /*18340*/  SHF.L.U64.HI R102, R103, 0x2, R108 ;  /* 0x0000000267667819 */ /* 0x010fe4000001026c */
[----:B------:R-:W-:Y:S01]  /*18350*/  SHF.L.U64.HI R98, R99, 0x2, R104 ;  /* 0x0000000263627819 */ /* 0x000fe20000010268 */
[----:B------:R-:W-:Y:S01]  /*18360*/  IMAD R29, R0, 0x18, RZ ;  /* 0x00000018001d7824 */ /* 0x000fe200078e02ff */
[----:B------:R-:W-:-:S02]  /*18370*/  LEA.HI.X.SX32 R3, R7, R139, 0x1, P2 ;  /* 0x0000008b07037211 */ /* 0x000fc400010f0eff */
[----:B------:R-:W-:Y:S02]  /*18380*/  SHF.L.U64.HI R104, R105, 0x2, R110 ;  /* 0x0000000269687819 */ /* 0x000fe4000001026e */
[----:B------:R-:W-:Y:S02]  /*18390*/  SHF.L.U64.HI R108, R109, 0x2, R114 ;  /* 0x000000026d6c7819 */ /* 0x000fe40000010272 */
[-C--:B------:R-:W-:Y:S02]  /*183a0*/  LEA.HI.X.SX32 R2, R26, R139.reuse, 0x1, P3 ;  /* 0x0000008b1a027211 */ /* 0x080fe400018f0eff */
[----:B------:R-:W-:Y:S02]  /*183b0*/  SHF.L.U64.HI R110, R111, 0x2, R116 ;  /* 0x000000026f6e7819 */ /* 0x000fe40000010274 */
[----:B------:R-:W-:Y:S02]  /*183c0*/  LEA.HI.X.SX32 R0, R27, R139, 0x1, P6 ;  /* 0x0000008b1b007211 */ /* 0x000fe400030f0eff */
[----:B------:R-:W-:-:S02]  /*183d0*/  SHF.L.U64.HI R114, R115, 0x2, R120 ;  /* 0x0000000273727819 */ /* 0x000fc40000010278 */
[----:B------:R-:W-:Y:S02]  /*183e0*/  SHF.L.U64.HI R78, R79, 0x2, R130 ;  /* 0x000000024f4e7819 */ /* 0x000fe40000010282 */
[----:B------:R-:W-:Y:S02]  /*183f0*/  SHF.L.U64.HI R116, R117, 0x2, R122 ;  /* 0x0000000275747819 */ /* 0x000fe4000001027a */
[----:B------:R-:W-:Y:S02]  /*18400*/  SHF.L.U64.HI R120, R121, 0x2, R126 ;  /* 0x0000000279787819 */ /* 0x000fe4000001027e */
[----:B------:R-:W-:Y:S02]  /*18410*/  SHF.L.U64.HI R126, R127, 0x2, R142 ;  /* 0x000000027f7e7819 */ /* 0x000fe4000001028e */
[----:B------:R-:W4:Y:S01]  /*18420*/  LDL.LU R142, [R1+0x3b4] ;  /* 0x0003b400018e7983 */ /* 0x000f220000300800 */
[----:B------:R-:W-:Y:S02]  /*18430*/  SHF.L.U64.HI R80, R81, 0x2, R132 ;  /* 0x0000000251507819 */ /* 0x000fe40000010284 */
[----:B------:R-:W-:-:S02]  /*18440*/  SHF.L.U64.HI R130, R131, 0x2, R3 ;  /* 0x0000000283827819 */ /* 0x000fc40000010203 */
[----:B------:R-:W-:Y:S02]  /*18450*/  SHF.L.U64.HI R82, R83, 0x2, R134 ;  /* 0x0000000253527819 */ /* 0x000fe40000010286 */
[----:B------:R-:W-:Y:S02]  /*18460*/  SHF.L.U64.HI R132, R133, 0x2, R2 ;  /* 0x0000000285847819 */ /* 0x000fe40000010202 */
[----:B------:R-:W-:Y:S02]  /*18470*/  SHF.L.U64.HI R134, R135, 0x2, R0 ;  /* 0x0000000287867819 */ /* 0x000fe40000010200 */
[----:B---3--:R-:W-:Y:S02]  /*18480*/  SHF.L.U64.HI R122, R123, 0x2, R128 ;  /* 0x000000027b7a7819 */ /* 0x008fe40000010280 */
[----:B------:R-:W-:Y:S02]  /*18490*/  SHF.L.U64.HI R128, R129, 0x2, R141 ;  /* 0x0000000281807819 */ /* 0x000fe4000001028d */
[----:B------:R1:W5:Y:S04]  /*184a0*/  LDL.LU R141, [R1+0x3b0] ;  /* 0x0003b000018d7983 */ /* 0x0003680000300800 */
[----:B------:R1:W5:Y:S04]  /*184b0*/  LDL.LU R3, [R1+0x3ac] ;  /* 0x0003ac0001037983 */ /* 0x0003680000300800 */
[----:B------:R1:W5:Y:S04]  /*184c0*/  LDL.LU R2, [R1+0x3a8] ;  /* 0x0003a80001027983 */ /* 0x0003680000300800 */
[----:B------:R1:W5:Y:S01]  /*184d0*/  LDL.LU R0, [R1+0x3a4] ;  /* 0x0003a40001007983 */ /* 0x0003620000300800 */
[----:B------:R-:W-:-:S02]  /*184e0*/  LEA.HI.X.SX32 R4, R30, R139, 0x1, P4 ;  /* 0x0000008b1e047211 */ /* 0x000fc400020f0eff */
[----:B------:R-:W-:Y:S02]  /*184f0*/  SHF.L.U64.HI R84, R85, 0x2, R136 ;  /* 0x0000000255547819 */ /* 0x000fe40000010288 */
[----:B------:R-:W-:Y:S02]  /*18500*/  SHF.L.U64.HI R136, R137, 0x2, R4 ;  /* 0x0000000289887819 */ /* 0x000fe40000010204 */
[----:B------:R-:W3:Y:S01]  /*18510*/  S2R R4, SR_TID.X ;  /* 0x0000000000047919 */ /* 0x000ee20000002100 */
[----:B------:R-:W-:Y:S02]  /*18520*/  SHF.L.U64.HI R86, R87, 0x2, R138 ;  /* 0x0000000257567819 */ /* 0x000fe4000001028a */
[----:B------:R-:W-:Y:S02]  /*18530*/  SHF.L.U64.HI R94, R95, 0x2, R100 ;  /* 0x000000025f5e7819 */ /* 0x000fe40000010264 */
[----:B------:R-:W-:Y:S02]  /*18540*/  SHF.L.U64.HI R100, R101, 0x2, R106 ;  /* 0x0000000265647819 */ /* 0x000fe4000001026a */
[----:B------:R-:W-:Y:S01]  /*18550*/  SHF.L.U64.HI R106, R107, 0x2, R112 ;  /* 0x000000026b6a7819 */ /* 0x000fe20000010270 */
[----:B------:R-:W-:Y:S01]  /*18560*/  IMAD.MOV.U32 R139, RZ, RZ, R8 ;  /* 0x000000ffff8b7224 */ /* 0x000fe200078e0008 */
[----:B------:R-:W-:Y:S01]  /*18570*/  SHF.L.U64.HI R112, R113, 0x2, R118 ;  /* 0x0000000271707819 */ /* 0x000fe20000010276 */
[----:B------:R-:W-:Y:S01]  /*18580*/  IMAD.IADD R7, R25, 0x1, R29 ;  /* 0x0000000119077824 */ /* 0x000fe200078e021d */
[----:B------:R-:W-:Y:S01]  /*18590*/  SHF.L.U64.HI R118, R119, 0x2, R124 ;  /* 0x0000000277767819 */ /* 0x000fe2000001027c */
[----:B------:R-:W-:Y:S01]  /*185a0*/  IMAD.MOV.U32 R8, RZ, RZ, R24 ;  /* 0x000000ffff087224 */ /* 0x000fe200078e0018 */
[----:B------:R-:W-:-:S02]  /*185b0*/  SHF.L.U64.HI R251, R250, 0x2, R251 ;  /* 0x00000002fafb7819 */ /* 0x000fc400000102fb */
[----:B------:R-:W-:Y:S02]  /*185c0*/  CS2R R24, SRZ ;  /* 0x0000000000187805 */ /* 0x000fe4000001ff00 */
[----:B------:R-:W-:Y:S02]  /*185d0*/  SHF.L.U64.HI R249, R248, 0x2, R249 ;  /* 0x00000002f8f97819 */ /* 0x000fe400000102f9 */
[----:B------:R-:W-:Y:S02]  /*185e0*/  CS2R R26, SRZ ;  /* 0x00000000001a7805 */ /* 0x000fe4000001ff00 */
[----:B------:R-:W-:Y:S02]  /*185f0*/  SHF.L.U64.HI R247, R246, 0x2, R247 ;  /* 0x00000002f6f77819 */ /* 0x000fe400000102f7 */
[----:B------:R-:W-:Y:S02]  /*18600*/  CS2R R28, SRZ ;  /* 0x00000000001c7805 */ /* 0x000fe4000001ff00 */
[----:B------:R-:W-:Y:S01]  /*18610*/  SHF.L.U64.HI R245, R244, 0x2, R245 ;  /* 0x00000002f4f57819 */ /* 0x000fe200000102f5 */
[----:B------:R-:W-:Y:S01]  /*18620*/  IMAD.SHL.U32 R252, R252, 0x4, RZ ;  /* 0x00000004fcfc7824 */ /* 0x000fe200078e00ff */
        /* <DEDUP_REMOVED lines=8> */
[----:B------:R-:W-:-:S02]  /*186b0*/  SHF.L.U64.HI R234, R233, 0x2, R234 ;  /* 0x00000002e9ea7819 */ /* 0x000fc400000102ea */
[----:B---3--:R-:W-:Y:S01]  /*186c0*/  SHF.R.U32.HI R4, RZ, 0x6, R4 ;  /* 0x00000006ff047819 */ /* 0x008fe20000011604 */
[----:B------:R-:W-:Y:S01]  /*186d0*/  IMAD.SHL.U32 R242, R242, 0x4, RZ ;  /* 0x00000004f2f27824 */ /* 0x000fe200078e00ff */
[----:B------:R-:W-:Y:S01]  /*186e0*/  SHF.L.U64.HI R232, R231, 0x2, R232 ;  /* 0x00000002e7e87819 */ /* 0x000fe200000102e8 */
[----:B------:R-:W-:Y:S01]  /*186f0*/  IMAD.SHL.U32 R240, R240, 0x4, RZ ;  /* 0x00000004f0f07824 */ /* 0x000fe200078e00ff */
[----:B------:R-:W-:Y:S01]  /*18700*/  SHF.L.U64.HI R230, R229, 0x2, R230 ;  /* 0x00000002e5e67819 */ /* 0x000fe200000102e6 */
[----:B------:R-:W-:Y:S01]  /*18710*/  IMAD.SHL.U32 R237, R237, 0x4, RZ ;  /* 0x00000004eded7824 */ /* 0x000fe200078e00ff */
[----:B------:R-:W-:Y:S02]  /*18720*/  SHF.L.U64.HI R228, R227, 0x2, R228 ;  /* 0x00000002e3e47819 */ /* 0x000fe400000102e4 */
[----:B----4-:R-:W-:Y:S01]  /*18730*/  SHF.R.S32.HI R138, RZ, 0x7, R142 ;  /* 0x00000007ff8a7819 */ /* 0x010fe2000001148e */
        /* <DEDUP_REMOVED lines=107> */
[C---:B------:R-:W-:Y:S01]  /*18df0*/  SHF.L.U64.HI R144, R140.reuse, 0x2, R144 ;  /* 0x000000028c907819 */ /* 0x040fe20000010290 */
        /* <DEDUP_REMOVED lines=15> */
[----:B--2---:R-:W-:Y:S01]  /*18ef0*/  SHF.L.U64.HI R124, R125, 0x2, R238 ;  /* 0x000000027d7c7819 */ /* 0x004fe200000102ee */
[----:B------:R-:W-:Y:S01]  /*18f00*/  IMAD.SHL.U32 R73, R73, 0x4, RZ ;  /* 0x0000000449497824 */ /* 0x000fe200078e00ff */
[----:B------:R-:W-:Y:S01]  /*18f10*/  SGXT.U32 R4, R4, 0x1 ;  /* 0x000000010404781a */ /* 0x000fe20000000000 */
[----:B------:R-:W-:Y:S01]  /*18f20*/  IMAD.SHL.U32 R75, R75, 0x4, RZ ;  /* 0x000000044b4b7824 */ /* 0x000fe200078e00ff */
[----:B------:R-:W-:Y:S01]  /*18f30*/  CS2R R30, SRZ ;  /* 0x00000000001e7805 */ /* 0x000fe2000001ff00 */
        /* <DEDUP_REMOVED lines=24> */
[----:B------:R-:W-:-:S02]  /*190c0*/  IMAD.SHL.U32 R101, R101, 0x4, RZ ;  /* 0x0000000465657824 */ /* 0x000fc400078e00ff */
[----:B------:R-:W-:Y:S02]  /*190d0*/  IMAD.SHL.U32 R103, R103, 0x4, RZ ;  /* 0x0000000467677824 */ /* 0x000fe400078e00ff */
[----:B------:R-:W-:Y:S02]  /*190e0*/  IMAD.SHL.U32 R105, R105, 0x4, RZ ;  /* 0x0000000469697824 */ /* 0x000fe400078e00ff */
[----:B------:R-:W-:Y:S02]  /*190f0*/  IMAD.SHL.U32 R107, R107, 0x4, RZ ;  /* 0x000000046b6b7824 */ /* 0x000fe400078e00ff */
[----:B------:R-:W-:Y:S02]  /*19100*/  IMAD.SHL.U32 R109, R109, 0x4, RZ ;  /* 0x000000046d6d7824 */ /* 0x000fe400078e00ff */
[----:B------:R-:W-:Y:S02]  /*19110*/  IMAD.SHL.U32 R111, R111, 0x4, RZ ;  /* 0x000000046f6f7824 */ /* 0x000fe400078e00ff */
        /* <DEDUP_REMOVED lines=13> */
[----:B------:R-:W-:Y:S01]  /*191f0*/  VIADD R142, R138, 0xfffffffa ;  /* 0xfffffffa8a8e7836 */ /* 0x000fe20000000000 */
[----:B------:R-:W-:Y:S01]  /*19200*/  UIADD3 UR12, UR12, -0x300, URZ ;  /* 0xfffffd000c0c7890 */ /* 0x000fe2000fffe03f */
[----:B------:R-:W-:Y:S01]  /*19210*/  UMOV UR14, 0x5 ;  /* 0x00000005000e7882 */ /* 0x000fe20000000000 */
[----:B------:R-:W-:Y:S01]  /*19220*/  UMOV UR13, 0xffffffff ;  /* 0xffffffff000d7882 */ /* 0x000fe20000000000 */
[----:B-1----:R-:W-:-:S09]  /*19230*/  UMOV UR4, URZ ;  /* 0x0000003f00047c82 */ /* 0x002fd20008000000 */
.L_x_1:
[----:B------:R-:W-:Y:S01]  /*19240*/  UIADD3 UR13, UR13, 0x1, URZ ;  /* 0x000000010d0d7890 */ /* 0x000fe2000fffe03f */
[----:B------:R-:W-:-:S04]  /*19250*/  DEPBAR.LE SB0, 0xa ;  /* 0x000082800000791a */ /* 0x000fc80000000000 */
[----:B------:R-:W-:Y:S01]  /*19260*/  BAR.SYNC.DEFER_BLOCKING 0x0 ;  /* 0x0000000000007b1d */ /* 0x000fe20000010000 */
[----:B------:R-:W-:Y:S01]  /*19270*/  UISETP.GT.AND UP0, UPT, UR13, 0x6, UPT ;  /* 0x000000060d00788c */ /* 0x000fe2000bf04270 */
[----:B------:R-:W-:Y:S01]  /*19280*/  VIADD R142, R138, 0xfffffffa ;  /* 0xfffffffa8a8e7836 */ /* 0x000fe20000000000 */
[----:B------:R-:W-:Y:S01]  /*19290*/  ISETP.GE.AND P2, PT, R4, UR12, PT ;  /* 0x0000000c04007c0c */ /* 0x000fe2000bf46270 */
[----:B------:R-:W-:Y:S02]  /*192a0*/  UIADD3 UR14, UR14, 0x1, URZ ;  /* 0x000000010e0e7890 */ /* 0x000fe4000fffe03f */
[----:B------:R-:W-:Y:S01]  /*192b0*/  USEL UR13, UR13, URZ, !UP0 ;  /* 0x0000003f0d0d7287 */ /* 0x000fe2000c000000 */
[----:B------:R-:W-:Y:S01]  /*192c0*/  ISETP.LE.AND P1, PT, R142, UR4, PT ;  /* 0x000000048e007c0c */ /* 0x000fe2000bf23270 */
[----:B------:R-:W-:Y:S01]  /*192d0*/  UMOV UR9, 0x40000040 ;  /* 0x4000004000097882 */ /* 0x000fe20000000000 */
[----:B------:R-:W-:Y:S01]  /*192e0*/  UMOV UR11, 0x40000040 ;  /* 0x40000040000b7882 */ /* 0x000fe20000000000 */
[----:B------:R-:W-:Y:S01]  /*192f0*/  ULEA UR5, UR13, UR7, 0xf ;  /* 0x000000070d057291 */ /* 0x000fe2000f8e783f */
[----:B------:R-:W-:-:S03]  /*19300*/  SEL R142, RZ, 0x4, P2 ;  /* 0x00000004ff8e7807 */ /* 0x000fc60001000000 */
[----:B------:R-:W-:Y:S01]  /*19310*/  UIADD3 UR6, UR5, 0x38000, URZ ;  /* 0x0003800005067890 */ /* 0x000fe2000fffe03f */
[----:B------:R-:W-:Y:S01]  /*19320*/  SEL R142, R142, RZ, !P1 ;  /* 0x000000ff8e8e7207 */ /* 0x000fe20004800000 */
[----:B------:R-:W-:Y:S02]  /*19330*/  USHF.R.U32.HI UR8, URZ, 0x4, UR5 ;  /* 0x000000043f087899 */ /* 0x000fe40008011605 */
[----:B------:R-:W-:Y:S01]  /*19340*/  USHF.R.U32.HI UR6, URZ, 0x4, UR6 ;  /* 0x000000043f067899 */ /* 0x000fe20008011606 */
[----:B------:R-:W-:Y:S01]  /*19350*/  ISETP.NE.U32.AND P2, PT, R142, RZ, PT ;  /* 0x000000ff8e00720c */ /* 0x000fe20003f45070 */
[----:B------:R-:W-:Y:S01]  /*19360*/  USGXT.U32 UR8, UR8, 0xe ;  /* 0x0000000e0808789a */ /* 0x000fe20008000000 */
[----:B------:R-:W-:Y:S01]  /*19370*/  IADD3 R142, P3, R8, R65, RZ ;  /* 0x00000041088e7210 */ /* 0x000fe20007f7e0ff */
[----:B------:R-:W-:Y:S01]  /*19380*/  USGXT.U32 UR10, UR6, 0xe ;  /* 0x0000000e060a789a */ /* 0x000fe20008000000 */
[----:B------:R-:W-:Y:S01]  /*19390*/  WARPGROUP.ARRIVE ;  /* 0x00000000000079c5 */ /* 0x000fe20000000000 */
[----:B------:R-:W-:Y:S01]  /*193a0*/  UMOV UR5, URZ ;  /* 0x0000003f00057c82 */ /* 0x000fe20008000000 */
[----:B------:R-:W-:Y:S01]  /*193b0*/  UMOV UR6, URZ ;  /* 0x0000003f00067c82 */ /* 0x000fe20008000000 */
[----:B------:R-:W-:-:S05]  /*193c0*/  IMAD.X R143, R7, 0x1, R64, P3 ;  /* 0x00000001078f7824 */ /* 0x000fca00018e0640 */
[----:B------:R-:W-:Y:S01]  /*193d0*/  HGMMA.64x64x8.F32.TF32 R24, gdesc[UR8], R24 ;  /* 0x04e00000081879f0 */ /* 0x000fe20008702818 */
[----:B------:R-:W-:Y:S02]  /*193e0*/  UIADD3 UR8, UP0, UR8, 0x2, URZ ;  /* 0x0000000208087890 */ /* 0x000fe4000ff1e03f */
[----:B------:R-:W-:Y:S02]  /*193f0*/  UIADD3 UR10, UP1, UR10, 0x2, URZ ;  /* 0x000000020a0a7890 */ /* 0x000fe4000ff3e03f */
[----:B------:R-:W-:Y:S02]  /*19400*/  UIADD3.X UR9, UR5, 0x40000040, URZ, UP0, !UPT ;  /* 0x4000004005097890 */ /* 0x000fe400087fe43f */
[----:B------:R-:W-:Y:S02]  /*19410*/  UIADD3.X UR11, UR6, 0x40000040, URZ, UP1, !UPT ;  /* 0x40000040060b7890 */ /* 0x000fe40008ffe43f */
[----:B------:R-:W-:Y:S02]  /*19420*/  UIADD3.64 UR20, UR8, 0x2, URZ ;  /* 0x0000000208147897 */ /* 0x000fe4000fffe03f */
[----:B------:R-:W-:-:S02]  /*19430*/  UIADD3.64 UR22, UR10, 0x2, URZ ;  /* 0x000000020a167897 */ /* 0x000fc4000fffe03f */
[----:B------:R-:W-:-:S04]  /*19440*/  UISETP.GT.AND UP0, UPT, UR14, 0x6, UPT ;  /* 0x000000060e00788c */ /* 0x000fc8000bf04270 */
[----:B------:R-:W-:-:S04]  /*19450*/  USEL UR14, UR14, URZ, !UP0 ;  /* 0x0000003f0e0e7287 */ /* 0x000fc8000c000000 */
[----:B------:R-:W-:-:S06]  /*19460*/  ULEA UR5, UR14, UR7, 0xf ;  /* 0x000000070e057291 */ /* 0x000fcc000f8e783f */
[----:B-----5:R-:W-:Y:S01]  /*19470*/  VIADD R238, R3, UR5 ;  /* 0x0000000503ee7c36 */ /* 0x020fe20008000000 */
[----:B------:R-:W-:Y:S04]  /*19480*/  HGMMA.64x64x8.F32.TF32 R24, gdesc[UR8], R24 ;  /* 0x04e00000081879f0 */ /* 0x000fe80008702818 */
[----:B------:R-:W-:Y:S01]  /*19490*/  HGMMA.64x64x8.F32.TF32 R24, gdesc[UR20], R24 ;  /* 0x04e00000141879f0 */ /* 0x000fe20008702818 */
[----:B------:R-:W-:Y:S02]  /*194a0*/  UIADD3.64 UR20, UR8, 0x4, URZ ;  /* 0x0000000408147897 */ /* 0x000fe4000fffe03f */
[----:B------:R-:W-:-:S09]  /*194b0*/  UIADD3.64 UR22, UR10, 0x4, URZ ;  /* 0x000000040a167897 */ /* 0x000fd2000fffe03f */
        /* <DEDUP_REMOVED lines=32> */
[----:B------:R-:W-:Y:S02]  /*196c0*/  UIADD3.64 UR22, UR10, 0x602, URZ ;  /* 0x000006020a167897 */ /* 0x000fe4000fffe03f */
[----:B------:R-:W-:Y:S02]  /*196d0*/  UIADD3.64 UR8, UR8, 0x604, URZ ;  /* 0x0000060408087897 */ /* 0x000fe4000fffe03f */
[----:B------:R-:W-:-:S05]  /*196e0*/  UIADD3.64 UR10, UR10, 0x604, URZ ;  /* 0x000006040a0a7897 */ /* 0x000fca000fffe03f */
[----:B------:R-:W-:Y:S04]  /*196f0*/  HGMMA.64x64x8.F32.TF32 R24, gdesc[UR20], R24 ;  /* 0x04e00000141879f0 */ /* 0x000fe80008702818 */
[----:B------:R-:W-:Y:S03]  /*19700*/  HGMMA.64x64x8.F32.TF32 R24, gdesc[UR8], R24, gsb0 ;  /* 0x04e00000081879f0 */ /* 0x000fe60008002818 */
[----:B------:R-:W-:Y:S02]  /*19710*/  WARPGROUP.DEPBAR.LE gsb0, 0x1 ;  /* 0x00008000000079c5 */ /* 0x000fe40000010100 */
[----:B------:R-:W-:Y:S06]  /*19720*/  BAR.SYNC.DEFER_BLOCKING 0x0 ;  /* 0x0000000000007b1d */ /* 0x000fec0000010000 */
[----:B------:R-:W-:Y:S01]  /*19730*/  @!PT LDS RZ, [RZ] ;  /* 0x00000000fffff984 */ /* 0x000fe20000000800 */
[----:B------:R-:W-:Y:S01]  /*19740*/  @!PT LDS RZ, [RZ] ;  /* 0x00000000fffff984 */ /* 0x000fe20000000800 */
[----:B------:R-:W-:Y:S01]  /*19750*/  @!PT LDS RZ, [RZ] ;  /* 0x00000000fffff984 */ /* 0x000fe20000000800 */
[----:B------:R1:W-:Y:S02]  /*19760*/  LDGSTS.E [R238], desc[UR16][R142.64], P2 ;  /* 0x000000008eee7fae */ /* 0x0003e40009121850 */
[----:B-1----:R-:W-:-:S04]  /*19770*/  LOP3.LUT R143, R4, 0x2, RZ, 0xfc, !PT ;  /* 0x00000002048f7812 */ /* 0x002fc800078efcff */
[----:B------:R-:W-:-:S04]  /*19780*/  ISETP.GE.AND P2, PT, R143, UR12, PT ;  /* 0x0000000c8f007c0c */ /* 0x000fc8000bf46270 */
[----:B------:R-:W-:-:S04]  /*19790*/  SEL R142, RZ, 0x4, P2 ;  /* 0x00000004ff8e7807 */ /* 0x000fc80001000000 */
[----:B------:R-:W-:-:S04]  /*197a0*/  SEL R142, R142, RZ, !P1 ;  /* 0x000000ff8e8e7207 */ /* 0x000fc80004800000 */
[----:B------:R-:W-:Y:S02]  /*197b0*/  ISETP.NE.U32.AND P2, PT, R142, RZ, PT ;  /* 0x000000ff8e00720c */ /* 0x000fe40003f45070 */
[----:B------:R-:W-:-:S05]  /*197c0*/  IADD3 R142, P3, R8, R63, RZ ;  /* 0x0000003f088e7210 */ /* 0x000fca0007f7e0ff */
[----:B------:R-:W-:-:S06]  /*197d0*/  IMAD.X R143, R7, 0x1, R62, P3 ;  /* 0x00000001078f7824 */ /* 0x000fcc00018e063e */
[----:B------:R1:W-:Y:S02]  /*197e0*/  LDGSTS.E [R238+0x8], desc[UR16][R142.64], P2 ;  /* 0x000080008eee7fae */ /* 0x0003e40009121850 */
        /* <DEDUP_REMOVED lines=48> */
[----:B-1----:R-:W-:Y:S02]  /*19af0*/  LOP3.LUT R143, R4, 0x4, RZ, 0xfc, !PT ;  /* 0x00000004048f7812 */ /* 0x002fe400078efcff */
[----:B------:R-:W-:Y:S02]  /*19b00*/  LOP3.LUT R238, R3, 0x10, RZ, 0x3c, !PT ;  /* 0x0000001003ee7812 */ /* 0x000fe400078e3cff */
[----:B------:R-:W-:-:S03]  /*19b10*/  ISETP.GE.AND P2, PT, R143, UR12, PT ;  /* 0x0000000c8f007c0c */ /* 0x000fc6000bf46270 */
[----:B------:R-:W-:Y:S01]  /*19b20*/  VIADD R238, R238, UR5 ;  /* 0x00000005eeee7c36 */ /* 0x000fe20008000000 */
[----:B------:R-:W-:-:S04]  /*19b30*/  SEL R142, RZ, 0x4, P2 ;  /* 0x00000004ff8e7807 */ /* 0x000fc80001000000 */
[----:B------:R-:W-:-:S04]  /*19b40*/  SEL R142, R142, RZ, !P1 ;  /* 0x000000ff8e8e7207 */ /* 0x000fc80004800000 */
[----:B------:R-:W-:Y:S02]  /*19b50*/  ISETP.NE.U32.AND P2, PT, R142, RZ, PT ;  /* 0x000000ff8e00720c */ /* 0x000fe40003f45070 */
[----:B------:R-:W-:-:S05]  /*19b60*/  IADD3 R142, P3, R8, R61, RZ ;  /* 0x0000003d088e7210 */ /* 0x000fca0007f7e0ff */
[----:B------:R-:W-:-:S06]  /*19b70*/  IMAD.X R143, R7, 0x1, R60, P3 ;  /* 0x00000001078f7824 */ /* 0x000fcc00018e063c */
        /* <DEDUP_REMOVED lines=452> */
[----:B------:R1:W-:Y:S04]  /*1b7c0*/  LDGSTS.E [R238+0x6008], desc[UR16][R142.64], P2 ;  /* 0x060080008eee7fae */ /* 0x0003e80009121850 */
[----:B------:R-:W0:Y:S01]  /*1b7d0*/  LDGDEPBAR ;  /* 0x00000000000079af */ /* 0x000e220000000000 */
[----:B-1----:R-:W1:Y:S01]  /*1b7e0*/  S2R R143, SR_TID.X ;  /* 0x00000000008f7919 */ /* 0x002e620000002100 */
[----:B------:R-:W-:Y:S01]  /*1b7f0*/  VIADD R238, R2, UR5 ;  /* 0x0000000502ee7c36 */ /* 0x000fe20008000000 */
        /* <DEDUP_REMOVED lines=8> */
[----:B-1----:R-:W-:-:S05]  /*1b880*/  IADD3 R142, P2, R139, R191, RZ ;  /* 0x000000bf8b8e7210 */ /* 0x002fca0007f5e0ff */
[----:B------:R-:W-:-:S05]  /*1b890*/  IMAD.X R143, R9, 0x1, R192, P2 ;  /* 0x00000001098f7824 */ /* 0x000fca00010e06c0 */
        /* <DEDUP_REMOVED lines=9> */
[----:B------:R1:W-:Y:S04]  /*1b930*/  LDGSTS.E [R238+0x39000], desc[UR16][R142.64], P1 ;  /* 0x390000008eee7fae */ /* 0x0003e80008921850 */
[----:B------:R-:W1:Y:S02]  /*1b940*/  LDL R143, [R1+0xc] ;  /* 0x00000c00018f7983 */ /* 0x000e640000100800 */
[----:B-1----:R-:W-:Y:S02]  /*1b950*/  IADD3 R142, P2, R139, R143, RZ ;  /* 0x0000008f8b8e7210 */ /* 0x002fe40007f5e0ff */
[----:B------:R-:W2:Y:S03]  /*1b960*/  LDL R143, [R1+0x10] ;  /* 0x00001000018f7983 */ /* 0x000ea60000100800 */
[----:B--2---:R-:W-:-:S05]  /*1b970*/  IMAD.X R143, R9, 0x1, R143, P2 ;  /* 0x00000001098f7824 */ /* 0x004fca00010e068f */
        /* <DEDUP_REMOVED lines=10> */
[----:B------:R1:W-:Y:S02]  /*1ba20*/  LDGSTS.E [R238+0x39c00], desc[UR16][R142.64], P1 ;  /* 0x39c000008eee7fae */ /* 0x0003e40008921850 */
[----:B-1----:R-:W-:Y:S02]  /*1ba30*/  LOP3.LUT R238, R2, 0x10, RZ, 0x3c, !PT ;  /* 0x0000001002ee7812 */ /* 0x002fe400078e3cff */
[----:B------:R-:W-:-:S03]  /*1ba40*/  IADD3 R142, P2, R139, R177, RZ ;  /* 0x000000b18b8e7210 */ /* 0x000fc60007f5e0ff */
[----:B------:R-:W-:Y:S02]  /*1ba50*/  VIADD R238, R238, UR5 ;  /* 0x00000005eeee7c36 */ /* 0x000fe40008000000 */
        /* <DEDUP_REMOVED lines=171> */
[----:B------:R-:W2:Y:S01]  /*1c510*/  LDL R143, [R1] ;  /* 0x00000000018f7983 */ /* 0x000ea20000100800 */
[----:B-1----:R-:W-:-:S05]  /*1c520*/  IADD3 R142, P2, R139, R252, RZ ;  /* 0x000000fc8b8e7210 */ /* 0x002fca0007f5e0ff */
        /* <DEDUP_REMOVED lines=48> */
[----:B------:R-:W2:Y:S01]  /*1c830*/  LDL R143, [R1+0xc8] ;  /* 0x0000c800018f7983 */ /* 0x000ea20000100800 */
[----:B------:R-:W-:Y:S01]  /*1c840*/  UIADD3 UR4, UR4, 0x1, URZ ;  /* 0x0000000104047890 */ /* 0x000fe2000fffe03f */
[----:B------:R-:W-:Y:S01]  /*1c850*/  LEA R8, P3, R5, R8, 0x2 ;  /* 0x0000000805087211 */ /* 0x000fe200078610ff */
[----:B------:R-:W-:Y:S01]  /*1c860*/  UIADD3 UR12, UR12, -0x80, URZ ;  /* 0xffffff800c0c7890 */ /* 0x000fe2000fffe03f */
[----:B--2---:R-:W-:-:S05]  /*1c870*/  IMAD.X R143, R9, 0x1, R143, P2 ;  /* 0x00000001098f7824 */ /* 0x004fca00010e068f */
[----:B------:R1:W-:Y:S01]  /*1c880*/  LDGSTS.E [R238+0x39f80], desc[UR16][R142.64], P1 ;  /* 0x39f800008eee7fae */ /* 0x0003e20008921850 */
[----:B------:R-:W-:Y:S02]  /*1c890*/  ISETP.NE.U32.AND P1, PT, R138, UR4, PT ;  /* 0x000000048a007c0c */ /* 0x000fe4000bf25070 */
[C---:B------:R-:W-:Y:S01]  /*1c8a0*/  LEA R139, P2, R6.reuse, R139, 0x2 ;  /* 0x0000008b068b7211 */ /* 0x040fe200078410ff */
[----:B------:R-:W0:Y:S01]  /*1c8b0*/  LDGDEPBAR ;  /* 0x00000000000079af */ /* 0x000e220000000000 */
[----:B-1----:R-:W-:Y:S02]  /*1c8c0*/  SHF.R.S32.HI R143, RZ, 0x1f, R5 ;  /* 0x0000001fff8f7819 */ /* 0x002fe40000011405 */
[----:B------:R-:W-:Y:S02]  /*1c8d0*/  SHF.R.S32.HI R142, RZ, 0x1f, R6 ;  /* 0x0000001fff8e7819 */ /* 0x000fe40000011406 */
[----:B------:R-:W-:Y:S02]  /*1c8e0*/  SHF.L.U64.HI R143, R5, 0x2, R143 ;  /* 0x00000002058f7819 */ /* 0x000fe4000001028f */
[----:B------:R-:W-:-:S03]  /*1c8f0*/  SHF.L.U64.HI R142, R6, 0x2, R142 ;  /* 0x00000002068e7819 */ /* 0x000fc6000001028e */
[----:B------:R-:W-:Y:S02]  /*1c900*/  IMAD.X R7, R7, 0x1, R143, P3 ;  /* 0x0000000107077824 */ /* 0x000fe400018e068f */
[----:B------:R-:W-:Y:S01]  /*1c910*/  IMAD.X R9, R9, 0x1, R142, P2 ;  /* 0x0000000109097824 */ /* 0x000fe200010e068e */
[----:B------:R-:W-:Y:S06]  /*1c920*/  @P1 BRA `(.L_x_1) ;  /* 0xffffffc800441947 */ /* 0x000fec000383ffff */
.L_x_0:
[----:B------:R-:W1:Y:S01]  /*1c930*/  S2R R138, SR_TID.X ;  /* 0x00000000008a7919 */ /* 0x000e620000002100 */
[----:B------:R-:W2:Y:S01]  /*1c940*/  S2R R137, SR_TID.X ;  /* 0x0000000000897919 */ /* 0x000ea20000002100 */
[----:B------:R-:W3:Y:S01]  /*1c950*/  S2R R238, SR_TID.X ;  /* 0x0000000000ee7919 */ /* 0x000ee20000002100 */
[----:B------:R-:W-:Y:S02]  /*1c960*/  WARPGROUP.DEPBAR.LE gsb0, 0x0 ;  /* 0x00008000000079c5 */ /* 0x000fe40000010000 */
[----:B------:R-:W-:-:S04]  /*1c970*/  DEPBAR.LE SB0, 0x0 ;  /* 0x000080000000791a */ /* 0x000fc80000000000 */
[----:B------:R-:W4:Y:S01]  /*1c980*/  S2R R143, SR_TID.X ;  /* 0x00000000008f7919 */ /* 0x000f220000002100 */
[----:B------:R-:W-:Y:S01]  /*1c990*/  ULDC UR4, c[0x0][0x244] ;  /* 0x0000910000047ab9 */ /* 0x000fe20000000800 */
[----:B------:R-:W4:Y:S01]  /*1c9a0*/  LDL.LU R142, [R1+0x24c] ;  /* 0x00024c00018e7983 */ /* 0x000f220000300800 */
[C---:B-----5:R-:W-:Y:S01]  /*1c9b0*/  LOP3.LUT R2, R0.reuse, R4, RZ, 0xfc, !PT ;  /* 0x0000000400027212 */ /* 0x060fe200078efcff */
[----:B------:R-:W-:Y:S01]  /*1c9c0*/  ULDC UR6, c[0x0][0x248] ;  /* 0x0000920000067ab9 */ /* 0x000fe20000000800 */
[----:B------:R-:W-:Y:S01]  /*1c9d0*/  LOP3.LUT R6, R0, 0x4, R4, 0xfe, !PT ;  /* 0x0000000400067812 */ /* 0x000fe200078efe04 */
[----:B------:R-:W-:Y:S01]  /*1c9e0*/  BAR.SYNC.DEFER_BLOCKING 0x0 ;  /* 0x0000000000007b1d */ /* 0x000fe20000010000 */
[CC--:B------:R-:W-:Y:S01]  /*1c9f0*/  ISETP.LT.AND P1, PT, R2.reuse, R141.reuse, !P0 ;  /* 0x0000008d0200720c */ /* 0x0c0fe20004721270 */
[----:B------:R-:W-:Y:S01]  /*1ca00*/  IMAD R5, R2, UR6, RZ ;  /* 0x0000000602057c24 */ /* 0x000fe2000f8e02ff */
[----:B------:R-:W-:Y:S01]  /*1ca10*/  ISETP.LT.AND P3, PT, R6, R141, !P0 ;  /* 0x0000008d0600720c */ /* 0x000fe20004761270 */
[----:B-1----:R-:W-:-:S02]  /*1ca20*/  IMAD.SHL.U32 R138, R138, 0x8, RZ ;  /* 0x000000088a8a7824 */ /* 0x002fc400078e00ff */
[----:B--2---:R-:W-:-:S03]  /*1ca30*/  IMAD.SHL.U32 R137, R137, 0x80, RZ ;  /* 0x0000008089897824 */ /* 0x004fc600078e00ff */
[----:B------:R-:W-:Y:S01]  /*1ca40*/  LOP3.LUT R138, R138, 0x380, RZ, 0xc0, !PT ;  /* 0x000003808a8a7812 */ /* 0x000fe200078ec0ff */
[----:B---3--:R-:W-:Y:S01]  /*1ca50*/  IMAD.SHL.U32 R238, R238, 0x10, RZ ;  /* 0x00000010eeee7824 */ /* 0x008fe200078e00ff */
[----:B------:R-:W-:-:S04]  /*1ca60*/  LOP3.LUT R137, R137, 0x400, RZ, 0xc0, !PT ;  /* 0x0000040089897812 */ /* 0x000fc800078ec0ff */
[----:B------:R-:W-:Y:S02]  /*1ca70*/  IADD3 R3, R138, UR7, R137 ;  /* 0x000000078a037c10 */ /* 0x000fe4000fffe089 */
[----:B------:R-:W-:Y:S02]  /*1ca80*/  LOP3.LUT R56, R238, 0x70, RZ, 0xc0, !PT ;  /* 0x00000070ee387812 */ /* 0x000fe400078ec0ff */
[----:B----4-:R-:W-:-:S03]  /*1ca90*/  LOP3.LUT R143, R143, 0x7f, RZ, 0xc0, !PT ;  /* 0x0000007f8f8f7812 */ /* 0x010fc600078ec0ff */
[----:B------:R-:W-:Y:S01]  /*1caa0*/  IMAD.IADD R56, R56, 0x1, R3 ;  /* 0x0000000138387824 */ /* 0x000fe200078e0203 */
[----:B------:R-:W-:-:S04]  /*1cab0*/  LEA R57, R143, UR7, 0x4 ;  /* 0x000000078f397c11 */ /* 0x000fc8000f8e20ff */
[----:B------:R1:W-:Y:S01]  /*1cac0*/  STSM.16.M88.4 [R56], R24 ;  /* 0x0000001838007844 */ /* 0x0003e20000000200 */
[----:B------:R-:W-:Y:S01]  /*1cad0*/  BAR.SYNC.DEFER_BLOCKING 0x0 ;  /* 0x0000000000007b1d */ /* 0x000fe20000010000 */
[--C-:B-1----:R-:W-:Y:S01]  /*1cae0*/  LOP3.LUT R24, R0, 0x2, R4.reuse, 0xfe, !PT ;  /* 0x0000000200187812 */ /* 0x102fe200078efe04 */
[----:B------:R-:W-:Y:S01]  /*1caf0*/  IMAD R25, R6, UR6, RZ ;  /* 0x0000000606197c24 */ /* 0x000fe2000f8e02ff */
[----:B------:R-:W-:-:S03]  /*1cb00*/  LOP3.LUT R26, R0, 0x8, R4, 0xfe, !PT ;  /* 0x00000008001a7812 */ /* 0x000fc600078efe04 */
[----:B------:R-:W1:Y:S02]  /*1cb10*/  LDS.128 R60, [R57] ;  /* 0x00000000393c7984 */ /* 0x000e640000000c00 */
[----:B------:R-:W-:Y:S06]  /*1cb20*/  BAR.SYNC.DEFER_BLOCKING 0x0 ;  /* 0x0000000000007b1d */ /* 0x000fec0000010000 */
[----:B------:R2:W-:Y:S02]  /*1cb30*/  STSM.16.M88.4 [R56], R28 ;  /* 0x0000001c38007844 */ /* 0x0005e40000000200 */
[----:B------:R-:W-:Y:S01]  /*1cb40*/  BAR.SYNC.DEFER_BLOCKING 0x0 ;  /* 0x0000000000007b1d */ /* 0x000fe20000010000 */
[----:B--2---:R-:W-:-:S02]  /*1cb50*/  LOP3.LUT R28, R0, 0xa, R4, 0xfe, !PT ;  /* 0x0000000a001c7812 */ /* 0x004fc400078efe04 */
[----:B------:R-:W-:-:S03]  /*1cb60*/  LOP3.LUT R30, R0, 0xc, R4, 0xfe, !PT ;  /* 0x0000000c001e7812 */ /* 0x000fc600078efe04 */
[----:B------:R-:W2:Y:S02]  /*1cb70*/  LDS.128 R64, [R57] ;  /* 0x0000000039407984 */ /* 0x000ea40000000c00 */
[----:B------:R-:W-:Y:S06]  /*1cb80*/  BAR.SYNC.DEFER_BLOCKING 0x0 ;  /* 0x0000000000007b1d */ /* 0x000fec0000010000 */
[----:B------:R3:W-:Y:S02]  /*1cb90*/  STSM.16.M88.4 [R56], R32 ;  /* 0x0000002038007844 */ /* 0x0007e40000000200 */
[----:B------:R-:W-:Y:S01]  /*1cba0*/  BAR.SYNC.DEFER_BLOCKING 0x0 ;  /* 0x0000000000007b1d */ /* 0x000fe20000010000 */
[----:B---3--:R-:W-:-:S02]  /*1cbb0*/  LOP3.LUT R32, R0, 0x24, R4, 0xfe, !PT ;  /* 0x0000002400207812 */ /* 0x008fc400078efe04 */
[----:B------:R-:W-:-:S03]  /*1cbc0*/  LOP3.LUT R34, R0, 0x2e, R4, 0xfe, !PT ;  /* 0x0000002e00227812 */ /* 0x000fc600078efe04 */
[----:B------:R-:W3:Y:S02]  /*1cbd0*/  LDS.128 R68, [R57] ;  /* 0x0000000039447984 */ /* 0x000ee40000000c00 */
[----:B------:R-:W-:Y:S06]  /*1cbe0*/  BAR.SYNC.DEFER_BLOCKING 0x0 ;  /* 0x0000000000007b1d */ /* 0x000fec0000010000 */
[----:B------:R4:W-:Y:S02]  /*1cbf0*/  STSM.16.M88.4 [R56], R36 ;  /* 0x0000002438007844 */ /* 0x0009e40000000200 */
[----:B------:R-:W-:Y:S01]  /*1cc00*/  BAR.SYNC.DEFER_BLOCKING 0x0 ;  /* 0x0000000000007b1d */ /* 0x000fe20000010000 */
[----:B----4-:R-:W-:-:S05]  /*1cc10*/  LOP3.LUT R36, R0, 0x2c, R4, 0xfe, !PT ;  /* 0x0000002c00247812 */ /* 0x010fca00078efe04 */
[----:B------:R-:W4:Y:S02]  /*1cc20*/  LDS.128 R20, [R57] ;  /* 0x0000000039147984 */ /* 0x000f240000000c00 */
[----:B------:R-:W-:Y:S06]  /*1cc30*/  BAR.SYNC.DEFER_BLOCKING 0x0 ;  /* 0x0000000000007b1d */ /* 0x000fec0000010000 */
[----:B------:R-:W-:Y:S02]  /*1cc40*/  STSM.16.M88.4 [R56], R40 ;  /* 0x0000002838007844 */ /* 0x000fe40000000200 */
[----:B------:R-:W-:Y:S06]  /*1cc50*/  BAR.SYNC.DEFER_BLOCKING 0x0 ;  /* 0x0000000000007b1d */ /* 0x000fec0000010000 */
[----:B------:R-:W4:Y:S02]  /*1cc60*/  LDS.128 R16, [R57] ;  /* 0x0000000039107984 */ /* 0x000f240000000c00 */
[----:B------:R-:W-:Y:S01]  /*1cc70*/  BAR.SYNC.DEFER_BLOCKING 0x0 ;  /* 0x0000000000007b1d */ /* 0x000fe20000010000 */
[----:B------:R-:W-:-:S05]  /*1cc80*/  IMAD R3, R142, UR4, RZ ;  /* 0x000000048e037c24 */ /* 0x000fca000f8e02ff */
[----:B------:R-:W-:Y:S02]  /*1cc90*/  ULDC.64 UR4, c[0x0][0x220] ;  /* 0x0000880000047ab9 */ /* 0x000fe40000000a00 */
[----:B------:R-:W-:-:S04]  /*1cca0*/  LEA R31, P2, R3, UR4, 0x2 ;  /* 0x00000004031f7c11 */ /* 0x000fc8000f8410ff */
[----:B------:R-:W-:Y:S02]  /*1ccb0*/  LEA.HI.X.SX32 R33, R3, UR5, 0x2, P2 ;  /* 0x0000000503217c11 */ /* 0x000fe400090f16ff */
[----:B------:R-:W-:-:S04]  /*1ccc0*/  LEA R2, P2, R5, R31, 0x2 ;  /* 0x0000001f05027211 */ /* 0x000fc800078410ff */
[----:B------:R-:W-:Y:S01]  /*1ccd0*/  LEA.HI.X.SX32 R3, R5, R33, 0x2, P2 ;  /* 0x0000002105037211 */ /* 0x000fe200010f16ff */
[C---:B------:R-:W-:Y:S01]  /*1cce0*/  IMAD R5, R24.reuse, UR6, RZ ;  /* 0x0000000618057c24 */ /* 0x040fe2000f8e02ff */
[-C--:B------:R-:W-:Y:S01]  /*1ccf0*/  ISETP.LT.AND P2, PT, R24, R141.reuse, !P0 ;  /* 0x0000008d1800720c */ /* 0x080fe20004741270 */
[----:B------:R-:W-:Y:S01]  /*1cd00*/  STSM.16.M88.4 [R56], R44 ;  /* 0x0000002c38007844 */ /* 0x000fe20000000200 */
[----:B------:R-:W-:Y:S01]  /*1cd10*/  LOP3.LUT R24, R0, 0x6, R4, 0xfe, !PT ;  /* 0x0000000600187812 */ /* 0x000fe200078efe04 */
[----:B------:R-:W-:Y:S03]  /*1cd20*/  BAR.SYNC.DEFER_BLOCKING 0x0 ;  /* 0x0000000000007b1d */ /* 0x000fe60000010000 */
[C---:B------:R-:W-:Y:S01]  /*1cd30*/  ISETP.LT.AND P4, PT, R24.reuse, R141, !P0 ;  /* 0x0000008d1800720c */ /* 0x040fe20004781270 */
[----:B------:R-:W-:Y:S01]  /*1cd40*/  IMAD R27, R24, UR6, RZ ;  /* 0x00000006181b7c24 */ /* 0x000fe2000f8e02ff */
[----:B------:R-:W-:-:S04]  /*1cd50*/  LEA R24, P5, R25, R31, 0x2 ;  /* 0x0000001f19187211 */ /* 0x000fc800078a10ff */
[----:B------:R-:W-:Y:S01]  /*1cd60*/  LEA.HI.X.SX32 R25, R25, R33, 0x2, P5 ;  /* 0x0000002119197211 */ /* 0x000fe200028f16ff */
[----:B------:R-:W4:Y:S01]  /*1cd70*/  LDS.128 R12, [R57] ;  /* 0x00000000390c7984 */ /* 0x000f220000000c00 */
[----:B------:R-:W-:Y:S06]  /*1cd80*/  BAR.SYNC.DEFER_BLOCKING 0x0 ;  /* 0x0000000000007b1d */ /* 0x000fec0000010000 */
[----:B------:R-:W-:Y:S02]  /*1cd90*/  STSM.16.M88.4 [R56], R48 ;  /* 0x0000003038007844 */ /* 0x000fe40000000200 */
[----:B------:R-:W-:Y:S06]  /*1cda0*/  BAR.SYNC.DEFER_BLOCKING 0x0 ;  /* 0x0000000000007b1d */ /* 0x000fec0000010000 */
[----:B------:R-:W4:Y:S02]  /*1cdb0*/  LDS.128 R8, [R57] ;  /* 0x0000000039087984 */ /* 0x000f240000000c00 */
[----:B------:R-:W-:Y:S06]  /*1cdc0*/  BAR.SYNC.DEFER_BLOCKING 0x0 ;  /* 0x0000000000007b1d */ /* 0x000fec0000010000 */
[----:B------:R-:W-:Y:S02]  /*1cdd0*/  STSM.16.M88.4 [R56], R52 ;  /* 0x0000003438007844 */ /* 0x000fe40000000200 */
[----:B------:R-:W-:Y:S06]  /*1cde0*/  BAR.SYNC.DEFER_BLOCKING 0x0 ;  /* 0x0000000000007b1d */ /* 0x000fec0000010000 */
[----:B-1----:R1:W-:Y:S01]  /*1cdf0*/  @P1 STG.E desc[UR16][R2.64], R60 ;  /* 0x0000003c02001986 */ /* 0x0023e2000c101910 */
[----:B------:R-:W-:-:S03]  /*1ce00*/  LEA R6, P1, R5, R31, 0x2 ;  /* 0x0000001f05067211 */ /* 0x000fc600078210ff */
[----:B------:R-:W4:Y:S01]  /*1ce10*/  LDS.128 R56, [R57] ;  /* 0x0000000039387984 */ /* 0x000f220000000c00 */
[----:B------:R-:W-:Y:S01]  /*1ce20*/  LEA.HI.X.SX32 R7, R5, R33, 0x2, P1 ;  /* 0x0000002105077211 */ /* 0x000fe200008f16ff */
[C---:B------:R-:W-:Y:S01]  /*1ce30*/  IMAD R5, R26.reuse, UR6, RZ ;  /* 0x000000061a057c24 */ /* 0x040fe2000f8e02ff */
[----:B------:R-:W-:-:S03]  /*1ce40*/  ISETP.LT.AND P1, PT, R26, R141, !P0 ;  /* 0x0000008d1a00720c */ /* 0x000fc60004721270 */
[----:B------:R-:W-:Y:S01]  /*1ce50*/  @P2 STG.E desc[UR16][R6.64], R61 ;  /* 0x0000003d06002986 */ /* 0x000fe2000c101910 */
[-C--:B------:R-:W-:Y:S02]  /*1ce60*/  LEA R26, P2, R5, R31.reuse, 0x2 ;  /* 0x0000001f051a7211 */ /* 0x080fe400078410ff */
[C---:B-1----:R-:W-:Y:S01]  /*1ce70*/  LEA R2, P6, R27.reuse, R31, 0x2 ;  /* 0x0000001f1b027211 */ /* 0x042fe200078c10ff */
[----:B------:R1:W-:Y:S01]  /*1ce80*/  @P3 STG.E desc[UR16][R24.64], R62 ;  /* 0x0000003e18003986 */ /* 0x0003e2000c101910 */
[C---:B------:R-:W-:Y:S01]  /*1ce90*/  ISETP.LT.AND P3, PT, R30.reuse, R141, !P0 ;  /* 0x0000008d1e00720c */ /* 0x040fe20004761270 */
[----:B------:R-:W-:Y:S01]  /*1cea0*/  IMAD R30, R30, UR6, RZ ;  /* 0x000000061e1e7c24 */ /* 0x000fe2000f8e02ff */
[-C--:B------:R-:W-:Y:S02]  /*1ceb0*/  LEA.HI.X.SX32 R3, R27, R33.reuse, 0x2, P6 ;  /* 0x000000211b037211 */ /* 0x080fe400030f16ff */
[----:B------:R-:W-:Y:S01]  /*1cec0*/  LEA.HI.X.SX32 R27, R5, R33, 0x2, P2 ;  /* 0x00000021051b7211 */ /* 0x000fe200010f16ff */
[C---:B------:R-:W-:Y:S01]  /*1ced0*/  IMAD R5, R28.reuse, UR6, RZ ;  /* 0x000000061c057c24 */ /* 0x040fe2000f8e02ff */
[----:B------:R-:W-:Y:S01]  /*1cee0*/  ISETP.LT.AND P2, PT, R28, R141, !P0 ;  /* 0x0000008d1c00720c */ /* 0x000fe20004741270 */
[----:B------:R3:W-:Y:S01]  /*1cef0*/  @P4 STG.E desc[UR16][R2.64], R63 ;  /* 0x0000003f02004986 */ /* 0x0007e2000c101910 */
[----:B------:R-:W-:-:S03]  /*1cf00*/  LOP3.LUT R28, R0, 0xe, R4, 0xfe, !PT ;  /* 0x0000000e001c7812 */ /* 0x000fc600078efe04 */
[----:B--2---:R2:W-:Y:S01]  /*1cf10*/  @P1 STG.E desc[UR16][R26.64], R64 ;  /* 0x000000401a001986 */ /* 0x0045e2000c101910 */
[----:B-1----:R-:W-:Y:S02]  /*1cf20*/  LOP3.LUT R24, R0, 0x10, R4, 0xfe, !PT ;  /* 0x0000001000187812 */ /* 0x002fe400078efe04 */
[C---:B------:R-:W-:Y:S02]  /*1cf30*/  LEA R6, P1, R5.reuse, R31, 0x2 ;  /* 0x0000001f05067211 */ /* 0x040fe400078210ff */
[C---:B------:R-:W-:Y:S01]  /*1cf40*/  ISETP.LT.AND P4, PT, R28.reuse, R141, !P0 ;  /* 0x0000008d1c00720c */ /* 0x040fe20004781270 */
[----:B------:R-:W-:Y:S01]  /*1cf50*/  IMAD R28, R28, UR6, RZ ;  /* 0x000000061c1c7c24 */ /* 0x000fe2000f8e02ff */
[----:B------:R-:W-:Y:S01]  /*1cf60*/  LEA.HI.X.SX32 R7, R5, R33, 0x2, P1 ;  /* 0x0000002105077211 */ /* 0x000fe200008f16ff */
[----:B------:R-:W-:Y:S01]  /*1cf70*/  IMAD R5, R24, UR6, RZ ;  /* 0x0000000618057c24 */ /* 0x000fe2000f8e02ff */
[----:B---3--:R-:W-:Y:S02]  /*1cf80*/  LEA R2, P5, R30, R31, 0x2 ;  /* 0x0000001f1e027211 */ /* 0x008fe400078a10ff */
[----:B------:R-:W-:Y:S01]  /*1cf90*/  ISETP.LT.AND P1, PT, R24, R141, !P0 ;  /* 0x0000008d1800720c */ /* 0x000fe20004721270 */
[----:B------:R1:W-:Y:S01]  /*1cfa0*/  @P2 STG.E desc[UR16][R6.64], R65 ;  /* 0x0000004106002986 */ /* 0x0003e2000c101910 */
[----:B------:R-:W-:-:S02]  /*1cfb0*/  LEA R24, P6, R28, R31, 0x2 ;  /* 0x0000001f1c187211 */ /* 0x000fc400078c10ff */
[----:B------:R-:W-:Y:S02]  /*1cfc0*/  LEA.HI.X.SX32 R3, R30, R33, 0x2, P5 ;  /* 0x000000211e037211 */ /* 0x000fe400028f16ff */
[C---:B--2---:R-:W-:Y:S02]  /*1cfd0*/  LEA R26, P2, R5.reuse, R31, 0x2 ;  /* 0x0000001f051a7211 */ /* 0x044fe400078410ff */
[--C-:B------:R-:W-:Y:S01]  /*1cfe0*/  LOP3.LUT R30, R0, 0x12, R4.reuse, 0xfe, !PT ;  /* 0x00000012001e7812 */ /* 0x100fe200078efe04 */
[----:B------:R2:W-:Y:S01]  /*1cff0*/  @P3 STG.E desc[UR16][R2.64], R66 ;  /* 0x0000004202003986 */ /* 0x0005e2000c101910 */
[-C--:B------:R-:W-:Y:S02]  /*1d000*/  LEA.HI.X.SX32 R25, R28, R33.reuse, 0x2, P6 ;  /* 0x000000211c197211 */ /* 0x080fe400030f16ff */
[----:B------:R-:W-:Y:S02]  /*1d010*/  LEA.HI.X.SX32 R27, R5, R33, 0x2, P2 ;  /* 0x00000021051b7211 */ /* 0x000fe400010f16ff */
[C---:B------:R-:W-:Y:S01]  /*1d020*/  ISETP.LT.AND P2, PT, R30.reuse, R141, !P0 ;  /* 0x0000008d1e00720c */ /* 0x040fe20004741270 */
[----:B------:R-:W-:Y:S01]  /*1d030*/  IMAD R30, R30, UR6, RZ ;  /* 0x000000061e1e7c24 */ /* 0x000fe2000f8e02ff */
[C-C-:B------:R-:W-:Y:S01]  /*1d040*/  LOP3.LUT R28, R0.reuse, 0x14, R4.reuse, 0xfe, !PT ;  /* 0x00000014001c7812 */ /* 0x140fe200078efe04 */
[----:B------:R3:W-:Y:S01]  /*1d050*/  @P4 STG.E desc[UR16][R24.64], R67 ;  /* 0x0000004318004986 */ /* 0x0007e2000c101910 */
[----:B-1----:R-:W-:-:S02]  /*1d060*/  LOP3.LUT R6, R0, 0x16, R4, 0xfe, !PT ;  /* 0x0000001600067812 */ /* 0x002fc400078efe04 */
[C---:B------:R-:W-:Y:S01]  /*1d070*/  ISETP.LT.AND P3, PT, R28.reuse, R141, !P0 ;  /* 0x0000008d1c00720c */ /* 0x040fe20004761270 */
[----:B------:R1:W-:Y:S01]  /*1d080*/  @P1 STG.E desc[UR16][R26.64], R68 ;  /* 0x000000441a001986 */ /* 0x0003e2000c101910 */
[----:B------:R-:W-:Y:S01]  /*1d090*/  IMAD R5, R28, UR6, RZ ;  /* 0x000000061c057c24 */ /* 0x000fe2000f8e02ff */
[----:B--2---:R-:W-:Y:S02]  /*1d0a0*/  LEA R2, P1, R30, R31, 0x2 ;  /* 0x0000001f1e027211 */ /* 0x004fe400078210ff */
[----:B------:R-:W-:Y:S02]  /*1d0b0*/  LOP3.LUT R28, R0, 0x18, R4, 0xfe, !PT ;  /* 0x00000018001c7812 */ /* 0x000fe400078efe04 */
[----:B------:R-:W-:Y:S02]  /*1d0c0*/  LEA.HI.X.SX32 R3, R30, R33, 0x2, P1 ;  /* 0x000000211e037211 */ /* 0x000fe400008f16ff */
[-C--:B------:R-:W-:Y:S01]  /*1d0d0*/  ISETP.LT.AND P1, PT, R28, R141.reuse, !P0 ;  /* 0x0000008d1c00720c */ /* 0x080fe20004721270 */
[C---:B---3--:R-:W-:Y:S01]  /*1d0e0*/  IMAD R25, R6.reuse, UR6, RZ ;  /* 0x0000000606197c24 */ /* 0x048fe2000f8e02ff */
[----:B------:R-:W-:Y:S01]  /*1d0f0*/  ISETP.LT.AND P4, PT, R6, R141, !P0 ;  /* 0x0000008d0600720c */ /* 0x000fe20004781270 */
[----:B------:R-:W-:Y:S01]  /*1d100*/  IMAD R28, R28, UR6, RZ ;  /* 0x000000061c1c7c24 */ /* 0x000fe2000f8e02ff */
[-C--:B------:R-:W-:Y:S01]  /*1d110*/  LEA R6, P5, R5, R31.reuse, 0x2 ;  /* 0x0000001f05067211 */ /* 0x080fe200078a10ff */
[----:B------:R2:W-:Y:S01]  /*1d120*/  @P2 STG.E desc[UR16][R2.64], R69 ;  /* 0x0000004502002986 */ /* 0x0005e2000c101910 */
[----:B------:R-:W-:-:S02]  /*1d130*/  LEA R24, P6, R25, R31, 0x2 ;  /* 0x0000001f19187211 */ /* 0x000fc400078c10ff */
[----:B-1----:R-:W-:Y:S02]  /*1d140*/  LEA R26, P2, R28, R31, 0x2 ;  /* 0x0000001f1c1a7211 */ /* 0x002fe400078410ff */
[--C-:B------:R-:W-:Y:S02]  /*1d150*/  LOP3.LUT R30, R0, 0x1a, R4.reuse, 0xfe, !PT ;  /* 0x0000001a001e7812 */ /* 0x100fe400078efe04 */
[-C--:B------:R-:W-:Y:S02]  /*1d160*/  LEA.HI.X.SX32 R7, R5, R33.reuse, 0x2, P5 ;  /* 0x0000002105077211 */ /* 0x080fe400028f16ff */
[-C--:B------:R-:W-:Y:S01]  /*1d170*/  LEA.HI.X.SX32 R25, R25, R33.reuse, 0x2, P6 ;  /* 0x0000002119197211 */ /* 0x080fe200030f16ff */
[----:B------:R-:W-:Y:S01]  /*1d180*/  IMAD R5, R30, UR6, RZ ;  /* 0x000000061e057c24 */ /* 0x000fe2000f8e02ff */
[----:B------:R-:W-:Y:S01]  /*1d190*/  LEA.HI.X.SX32 R27, R28, R33, 0x2, P2 ;  /* 0x000000211c1b7211 */ /* 0x000fe200010f16ff */
[----:B------:R1:W-:Y:S01]  /*1d1a0*/  @P3 STG.E desc[UR16][R6.64], R70 ;  /* 0x0000004606003986 */ /* 0x0003e2000c101910 */
[----:B------:R-:W-:-:S02]  /*1d1b0*/  LOP3.LUT R28, R0, 0x1c, R4, 0xfe, !PT ;  /* 0x0000001c001c7812 */ /* 0x000fc400078efe04 */
[----:B------:R-:W-:Y:S01]  /*1d1c0*/  ISETP.LT.AND P2, PT, R30, R141, !P0 ;  /* 0x0000008d1e00720c */ /* 0x000fe20004741270 */
[----:B------:R3:W-:Y:S01]  /*1d1d0*/  @P4 STG.E desc[UR16][R24.64], R71 ;  /* 0x0000004718004986 */ /* 0x0007e2000c101910 */
[--C-:B------:R-:W-:Y:S01]  /*1d1e0*/  LOP3.LUT R30, R0, 0x1e, R4.reuse, 0xfe, !PT ;  /* 0x0000001e001e7812 */ /* 0x100fe200078efe04 */
[----:B------:R-:W-:Y:S01]  /*1d1f0*/  IMAD R29, R28, UR6, RZ ;  /* 0x000000061c1d7c24 */ /* 0x000fe2000f8e02ff */
[----:B--2---:R-:W-:Y:S01]  /*1d200*/  LEA R2, P5, R5, R31, 0x2 ;  /* 0x0000001f05027211 */ /* 0x004fe200078a10ff */
[----:B----4-:R2:W-:Y:S01]  /*1d210*/  @P1 STG.E desc[UR16][R26.64], R20 ;  /* 0x000000141a001986 */ /* 0x0105e2000c101910 */
[CC--:B------:R-:W-:Y:S01]  /*1d220*/  ISETP.LT.AND P3, PT, R30.reuse, R141.reuse, !P0 ;  /* 0x0000008d1e00720c */ /* 0x0c0fe20004761270 */
[----:B------:R-:W-:Y:S01]  /*1d230*/  IMAD R30, R30, UR6, RZ ;  /* 0x000000061e1e7c24 */ /* 0x000fe2000f8e02ff */
[----:B------:R-:W-:Y:S02]  /*1d240*/  ISETP.LT.AND P1, PT, R28, R141, !P0 ;  /* 0x0000008d1c00720c */ /* 0x000fe40004721270 */
[----:B------:R-:W-:-:S02]  /*1d250*/  LOP3.LUT R28, R0, 0x20, R4, 0xfe, !PT ;  /* 0x00000020001c7812 */ /* 0x000fc400078efe04 */
[-C--:B-1----:R-:W-:Y:S02]  /*1d260*/  LEA R6, P4, R29, R31.reuse, 0x2 ;  /* 0x0000001f1d067211 */ /* 0x082fe400078810ff */
[----:B---3--:R-:W-:Y:S02]  /*1d270*/  LEA R24, P6, R30, R31, 0x2 ;  /* 0x0000001f1e187211 */ /* 0x008fe400078c10ff */
[----:B------:R-:W-:Y:S02]  /*1d280*/  LEA.HI.X.SX32 R3, R5, R33, 0x2, P5 ;  /* 0x0000002105037211 */ /* 0x000fe400028f16ff */
[----:B--2---:R-:W-:Y:S02]  /*1d290*/  LOP3.LUT R20, R0, 0x22, R4, 0xfe, !PT ;  /* 0x0000002200147812 */ /* 0x004fe400078efe04 */
[C---:B------:R-:W-:Y:S01]  /*1d2a0*/  ISETP.LT.AND P5, PT, R28.reuse, R141, !P0 ;  /* 0x0000008d1c00720c */ /* 0x040fe200047a1270 */
[----:B------:R-:W-:Y:S01]  /*1d2b0*/  IMAD R28, R28, UR6, RZ ;  /* 0x000000061c1c7c24 */ /* 0x000fe2000f8e02ff */
[-C--:B------:R-:W-:Y:S01]  /*1d2c0*/  LEA.HI.X.SX32 R7, R29, R33.reuse, 0x2, P4 ;  /* 0x000000211d077211 */ /* 0x080fe200020f16ff */
[----:B------:R-:W-:Y:S01]  /*1d2d0*/  IMAD R5, R20, UR6, RZ ;  /* 0x0000000614057c24 */ /* 0x000fe2000f8e02ff */
[----:B------:R-:W-:Y:S01]  /*1d2e0*/  LEA.HI.X.SX32 R25, R30, R33, 0x2, P6 ;  /* 0x000000211e197211 */ /* 0x000fe200030f16ff */
[----:B------:R1:W-:Y:S01]  /*1d2f0*/  @P2 STG.E desc[UR16][R2.64], R21 ;  /* 0x0000001502002986 */ /* 0x0003e2000c101910 */
[----:B------:R-:W-:-:S02]  /*1d300*/  ISETP.LT.AND P4, PT, R20, R141, !P0 ;  /* 0x0000008d1400720c */ /* 0x000fc40004781270 */
[----:B------:R-:W-:Y:S01]  /*1d310*/  LEA R26, P2, R28, R31, 0x2 ;  /* 0x0000001f1c1a7211 */ /* 0x000fe200078410ff */
[----:B------:R2:W-:Y:S01]  /*1d320*/  @P1 STG.E desc[UR16][R6.64], R22 ;  /* 0x0000001606001986 */ /* 0x0005e2000c101910 */
[C-C-:B------:R-:W-:Y:S02]  /*1d330*/  LOP3.LUT R30, R0.reuse, 0x26, R4.reuse, 0xfe, !PT ;  /* 0x00000026001e7812 */ /* 0x140fe400078efe04 */
[----:B------:R-:W-:Y:S01]  /*1d340*/  LOP3.LUT R20, R0, 0x28, R4, 0xfe, !PT ;  /* 0x0000002800147812 */ /* 0x000fe200078efe04 */
[----:B------:R-:W-:Y:S01]  /*1d350*/  @P3 STG.E desc[UR16][R24.64], R23 ;  /* 0x0000001718003986 */ /* 0x000fe2000c101910 */
[C---:B------:R-:W-:Y:S01]  /*1d360*/  ISETP.LT.AND P1, PT, R32.reuse, R141, !P0 ;  /* 0x0000008d2000720c */ /* 0x040fe20004721270 */
[----:B------:R-:W-:Y:S01]  /*1d370*/  IMAD R32, R32, UR6, RZ ;  /* 0x0000000620207c24 */ /* 0x000fe2000f8e02ff */
[----:B------:R-:W-:Y:S02]  /*1d380*/  LEA.HI.X.SX32 R27, R28, R33, 0x2, P2 ;  /* 0x000000211c1b7211 */ /* 0x000fe400010f16ff */
[----:B-1----:R-:W-:-:S02]  /*1d390*/  LEA R2, P3, R5, R31, 0x2 ;  /* 0x0000001f05027211 */ /* 0x002fc400078610ff */
[C---:B------:R-:W-:Y:S01]  /*1d3a0*/  ISETP.LT.AND P2, PT, R30.reuse, R141, !P0 ;  /* 0x0000008d1e00720c */ /* 0x040fe20004741270 */
[----:B------:R-:W-:Y:S01]  /*1d3b0*/  IMAD R30, R30, UR6, RZ ;  /* 0x000000061e1e7c24 */ /* 0x000fe2000f8e02ff */
[----:B------:R-:W-:Y:S01]  /*1d3c0*/  LEA.HI.X.SX32 R3, R5, R33, 0x2, P3 ;  /* 0x0000002105037211 */ /* 0x000fe200018f16ff */
[----:B------:R-:W-:Y:S01]  /*1d3d0*/  IMAD R5, R20, UR6, RZ ;  /* 0x0000000614057c24 */ /* 0x000fe2000f8e02ff */
[----:B------:R-:W-:Y:S01]  /*1d3e0*/  LOP3.LUT R28, R0, 0x2a, R4, 0xfe, !PT ;  /* 0x0000002a001c7812 */ /* 0x000fe200078efe04 */
[----:B------:R1:W-:Y:S01]  /*1d3f0*/  @P5 STG.E desc[UR16][R26.64], R16 ;  /* 0x000000101a005986 */ /* 0x0003e2000c101910 */
[----:B------:R-:W-:Y:S02]  /*1d400*/  ISETP.LT.AND P3, PT, R20, R141, !P0 ;  /* 0x0000008d1400720c */ /* 0x000fe40004761270 */
[-C--:B--2---:R-:W-:Y:S01]  /*1d410*/  LEA R6, P6, R32, R31.reuse, 0x2 ;  /* 0x0000001f20067211 */ /* 0x084fe200078c10ff */
[----:B------:R2:W-:Y:S01]  /*1d420*/  @P4 STG.E desc[UR16][R2.64], R17 ;  /* 0x0000001102004986 */ /* 0x0005e2000c101910 */
[----:B------:R-:W-:-:S02]  /*1d430*/  LEA R20, P4, R30, R31, 0x2 ;  /* 0x0000001f1e147211 */ /* 0x000fc400078810ff */
[C---:B------:R-:W-:Y:S02]  /*1d440*/  LEA R22, P5, R5.reuse, R31, 0x2 ;  /* 0x0000001f05167211 */ /* 0x040fe400078a10ff */
[----:B------:R-:W-:Y:S02]  /*1d450*/  LEA.HI.X.SX32 R7, R32, R33, 0x2, P6 ;  /* 0x0000002120077211 */ /* 0x000fe400030f16ff */
[C---:B------:R-:W-:Y:S01]  /*1d460*/  ISETP.LT.AND P6, PT, R28.reuse, R141, !P0 ;  /* 0x0000008d1c00720c */ /* 0x040fe200047c1270 */
[----:B-1----:R-:W-:Y:S01]  /*1d470*/  IMAD R16, R28, UR6, RZ ;  /* 0x000000061c107c24 */ /* 0x002fe2000f8e02ff */
[-C--:B------:R-:W-:Y:S01]  /*1d480*/  LEA.HI.X.SX32 R21, R30, R33.reuse, 0x2, P4 ;  /* 0x000000211e157211 */ /* 0x080fe200020f16ff */
[----:B------:R1:W-:Y:S01]  /*1d490*/  @P1 STG.E desc[UR16][R6.64], R18 ;  /* 0x0000001206001986 */ /* 0x0003e2000c101910 */
[----:B------:R-:W-:Y:S02]  /*1d4a0*/  LEA.HI.X.SX32 R23, R5, R33, 0x2, P5 ;  /* 0x0000002105177211 */ /* 0x000fe400028f16ff */
[----:B------:R-:W-:Y:S01]  /*1d4b0*/  LEA R24, P4, R16, R31, 0x2 ;  /* 0x0000001f10187211 */ /* 0x000fe200078810ff */
[----:B------:R-:W-:Y:S01]  /*1d4c0*/  @P2 STG.E desc[UR16][R20.64], R19 ;  /* 0x0000001314002986 */ /* 0x000fe2000c101910 */
[----:B--2---:R-:W-:-:S02]  /*1d4d0*/  LOP3.LUT R2, R0, 0x30, R4, 0xfe, !PT ;  /* 0x0000003000027812 */ /* 0x004fc400078efe04 */
[----:B------:R-:W-:Y:S01]  /*1d4e0*/  LEA.HI.X.SX32 R25, R16, R33, 0x2, P4 ;  /* 0x0000002110197211 */ /* 0x000fe200020f16ff */
[----:B------:R2:W-:Y:S01]  /*1d4f0*/  @P3 STG.E desc[UR16][R22.64], R12 ;  /* 0x0000000c16003986 */ /* 0x0005e2000c101910 */
[CC--:B------:R-:W-:Y:S01]  /*1d500*/  ISETP.LT.AND P1, PT, R36.reuse, R141.reuse, !P0 ;  /* 0x0000008d2400720c */ /* 0x0c0fe20004721270 */
[----:B------:R-:W-:Y:S01]  /*1d510*/  IMAD R36, R36, UR6, RZ ;  /* 0x0000000624247c24 */ /* 0x000fe2000f8e02ff */
[CC--:B------:R-:W-:Y:S01]  /*1d520*/  ISETP.LT.AND P3, PT, R34.reuse, R141.reuse, !P0 ;  /* 0x0000008d2200720c */ /* 0x0c0fe20004761270 */
[----:B------:R-:W-:Y:S01]  /*1d530*/  IMAD R34, R34, UR6, RZ ;  /* 0x0000000622227c24 */ /* 0x000fe2000f8e02ff */
[----:B------:R-:W-:Y:S01]  /*1d540*/  LOP3.LUT R32, R0, 0x32, R4, 0xfe, !PT ;  /* 0x0000003200207812 */ /* 0x000fe200078efe04 */
[----:B------:R3:W-:Y:S01]  /*1d550*/  @P6 STG.E desc[UR16][R24.64], R13 ;  /* 0x0000000d18006986 */ /* 0x0007e2000c101910 */
[C---:B------:R-:W-:Y:S01]  /*1d560*/  ISETP.LT.AND P2, PT, R2.reuse, R141, !P0 ;  /* 0x0000008d0200720c */ /* 0x040fe20004741270 */
[----:B------:R-:W-:Y:S01]  /*1d570*/  IMAD R5, R2, UR6, RZ ;  /* 0x0000000602057c24 */ /* 0x000fe2000f8e02ff */
[----:B------:R-:W-:-:S02]  /*1d580*/  LEA R2, P6, R36, R31, 0x2 ;  /* 0x0000001f24027211 */ /* 0x000fc400078c10ff */
[C---:B------:R-:W-:Y:S01]  /*1d590*/  ISETP.LT.AND P4, PT, R32.reuse, R141, !P0 ;  /* 0x0000008d2000720c */ /* 0x040fe20004781270 */
[----:B------:R-:W-:Y:S01]  /*1d5a0*/  IMAD R32, R32, UR6, RZ ;  /* 0x0000000620207c24 */ /* 0x000fe2000f8e02ff */
[----:B-1----:R-:W-:Y:S02]  /*1d5b0*/  LEA R6, P5, R34, R31, 0x2 ;  /* 0x0000001f22067211 */ /* 0x002fe400078a10ff */
[C-C-:B------:R-:W-:Y:S02]  /*1d5c0*/  LOP3.LUT R30, R0.reuse, 0x34, R4.reuse, 0xfe, !PT ;  /* 0x00000034001e7812 */ /* 0x140fe400078efe04 */
[C-C-:B------:R-:W-:Y:S02]  /*1d5d0*/  LOP3.LUT R28, R0.reuse, 0x36, R4.reuse, 0xfe, !PT ;  /* 0x00000036001c7812 */ /* 0x140fe400078efe04 */
[C-C-:B------:R-:W-:Y:S02]  /*1d5e0*/  LOP3.LUT R26, R0.reuse, 0x38, R4.reuse, 0xfe, !PT ;  /* 0x00000038001a7812 */ /* 0x140fe400078efe04 */
[----:B------:R-:W-:-:S02]  /*1d5f0*/  LOP3.LUT R18, R0, 0x3a, R4, 0xfe, !PT ;  /* 0x0000003a00127812 */ /* 0x000fc400078efe04 */
[--C-:B------:R-:W-:Y:S02]  /*1d600*/  LOP3.LUT R16, R0, 0x3c, R4.reuse, 0xfe, !PT ;  /* 0x0000003c00107812 */ /* 0x100fe400078efe04 */
[----:B------:R-:W-:Y:S02]  /*1d610*/  LEA.HI.X.SX32 R3, R36, R33, 0x2, P6 ;  /* 0x0000002124037211 */ /* 0x000fe400030f16ff */
[----:B--2---:R-:W-:Y:S01]  /*1d620*/  LEA R12, P6, R5, R31, 0x2 ;  /* 0x0000001f050c7211 */ /* 0x004fe200078c10ff */
[----:B------:R-:W-:Y:S01]  /*1d630*/  IMAD R17, R16, UR6, RZ ;  /* 0x0000000610117c24 */ /* 0x000fe2000f8e02ff */
[----:B------:R-:W-:Y:S01]  /*1d640*/  LOP3.LUT R0, R0, 0x3e, R4, 0xfe, !PT ;  /* 0x0000003e00007812 */ /* 0x000fe200078efe04 */
[----:B------:R1:W-:Y:S01]  /*1d650*/  @P1 STG.E desc[UR16][R2.64], R14 ;  /* 0x0000000e02001986 */ /* 0x0003e2000c101910 */
[----:B------:R-:W-:Y:S02]  /*1d660*/  LEA.HI.X.SX32 R7, R34, R33, 0x2, P5 ;  /* 0x0000002122077211 */ /* 0x000fe400028f16ff */
[----:B------:R-:W-:-:S02]  /*1d670*/  LEA R4, P5, R32, R31, 0x2 ;  /* 0x0000001f20047211 */ /* 0x000fc400078a10ff */
[-C--:B---3--:R-:W-:Y:S01]  /*1d680*/  LEA.HI.X.SX32 R13, R5, R33.reuse, 0x2, P6 ;  /* 0x00000021050d7211 */ /* 0x088fe200030f16ff */
[----:B------:R2:W-:Y:S01]  /*1d690*/  @P3 STG.E desc[UR16][R6.64], R15 ;  /* 0x0000000f06003986 */ /* 0x0005e2000c101910 */
[----:B------:R-:W-:Y:S02]  /*1d6a0*/  LEA.HI.X.SX32 R5, R32, R33, 0x2, P5 ;  /* 0x0000002120057211 */ /* 0x000fe400028f16ff */
[CC--:B------:R-:W-:Y:S01]  /*1d6b0*/  ISETP.LT.AND P5, PT, R30.reuse, R141.reuse, !P0 ;  /* 0x0000008d1e00720c */ /* 0x0c0fe200047a1270 */
[----:B------:R-:W-:Y:S01]  /*1d6c0*/  IMAD R30, R30, UR6, RZ ;  /* 0x000000061e1e7c24 */ /* 0x000fe2000f8e02ff */
[C---:B------:R-:W-:Y:S01]  /*1d6d0*/  ISETP.LT.AND P3, PT, R26.reuse, R141, !P0 ;  /* 0x0000008d1a00720c */ /* 0x040fe20004761270 */
[----:B------:R-:W-:Y:S01]  /*1d6e0*/  IMAD R26, R26, UR6, RZ ;  /* 0x000000061a1a7c24 */ /* 0x000fe2000f8e02ff */
[----:B------:R3:W-:Y:S01]  /*1d6f0*/  @P2 STG.E desc[UR16][R12.64], R8 ;  /* 0x000000080c002986 */ /* 0x0007e2000c101910 */
[----:B-1----:R-:W-:Y:S01]  /*1d700*/  IMAD R14, R18, UR6, RZ ;  /* 0x00000006120e7c24 */ /* 0x002fe2000f8e02ff */
[----:B------:R-:W-:-:S02]  /*1d710*/  LEA R2, P1, R30, R31, 0x2 ;  /* 0x0000001f1e027211 */ /* 0x000fc400078210ff */
[----:B------:R1:W-:Y:S01]  /*1d720*/  @P4 STG.E desc[UR16][R4.64], R9 ;  /* 0x0000000904004986 */ /* 0x0003e2000c101910 */
[C---:B------:R-:W-:Y:S01]  /*1d730*/  ISETP.LT.AND P4, PT, R28.reuse, R141, !P0 ;  /* 0x0000008d1c00720c */ /* 0x040fe20004781270 */
[----:B------:R-:W-:Y:S01]  /*1d740*/  IMAD R28, R28, UR6, RZ ;  /* 0x000000061c1c7c24 */ /* 0x000fe2000f8e02ff */
[----:B--2---:R-:W-:Y:S01]  /*1d750*/  LEA R6, P2, R26, R31, 0x2 ;  /* 0x0000001f1a067211 */ /* 0x004fe200078410ff */
[----:B------:R-:W-:Y:S01]  /*1d760*/  IMAD R15, R0, UR6, RZ ;  /* 0x00000006000f7c24 */ /* 0x000fe2000f8e02ff */
[-C--:B------:R-:W-:Y:S02]  /*1d770*/  LEA.HI.X.SX32 R3, R30, R33.reuse, 0x2, P1 ;  /* 0x000000211e037211 */ /* 0x080fe400008f16ff */
[----:B------:R-:W-:Y:S02]  /*1d780*/  LEA.HI.X.SX32 R7, R26, R33, 0x2, P2 ;  /* 0x000000211a077211 */ /* 0x000fe400010f16ff */
[----:B---3--:R-:W-:Y:S01]  /*1d790*/  LEA R8, P1, R14, R31, 0x2 ;  /* 0x0000001f0e087211 */ /* 0x008fe200078210ff */
[----:B------:R2:W-:Y:S01]  /*1d7a0*/  @P5 STG.E desc[UR16][R2.64], R10 ;  /* 0x0000000a02005986 */ /* 0x0005e2000c101910 */
[----:B------:R-:W-:-:S02]  /*1d7b0*/  ISETP.LT.AND P2, PT, R18, R141, !P0 ;  /* 0x0000008d1200720c */ /* 0x000fc40004741270 */
[----:B-1----:R-:W-:Y:S02]  /*1d7c0*/  LEA R4, P6, R28, R31, 0x2 ;  /* 0x0000001f1c047211 */ /* 0x002fe400078c10ff */
[----:B------:R-:W-:Y:S02]  /*1d7d0*/  LEA.HI.X.SX32 R9, R14, R33, 0x2, P1 ;  /* 0x000000210e097211 */ /* 0x000fe400008f16ff */
[-C--:B------:R-:W-:Y:S02]  /*1d7e0*/  ISETP.LT.AND P1, PT, R16, R141.reuse, !P0 ;  /* 0x0000008d1000720c */ /* 0x080fe40004721270 */
[----:B------:R-:W-:Y:S02]  /*1d7f0*/  ISETP.LT.AND P0, PT, R0, R141, !P0 ;  /* 0x0000008d0000720c */ /* 0x000fe40004701270 */
[----:B------:R-:W-:Y:S02]  /*1d800*/  LEA.HI.X.SX32 R5, R28, R33, 0x2, P6 ;  /* 0x000000211c057211 */ /* 0x000fe400030f16ff */
[----:B------:R-:W-:-:S03]  /*1d810*/  LEA R12, P6, R17, R31, 0x2 ;  /* 0x0000001f110c7211 */ /* 0x000fc600078c10ff */
[----:B------:R2:W-:Y:S01]  /*1d820*/  @P4 STG.E desc[UR16][R4.64], R11 ;  /* 0x0000000b04004986 */ /* 0x0005e2000c101910 */
[----:B------:R-:W-:Y:S02]  /*1d830*/  LEA.HI.X.SX32 R13, R17, R33, 0x2, P6 ;  /* 0x00000021110d7211 */ /* 0x000fe400030f16ff */
[C---:B------:R-:W-:Y:S01]  /*1d840*/  LEA R14, P6, R15.reuse, R31, 0x2 ;  /* 0x0000001f0f0e7211 */ /* 0x040fe200078c10ff */
[----:B------:R2:W-:Y:S03]  /*1d850*/  @P3 STG.E desc[UR16][R6.64], R56 ;  /* 0x0000003806003986 */ /* 0x0005e6000c101910 */
[----:B------:R-:W-:Y:S01]  /*1d860*/  LEA.HI.X.SX32 R15, R15, R33, 0x2, P6 ;  /* 0x000000210f0f7211 */ /* 0x000fe200030f16ff */
[----:B------:R2:W-:Y:S04]  /*1d870*/  @P2 STG.E desc[UR16][R8.64], R57 ;  /* 0x0000003908002986 */ /* 0x0005e8000c101910 */
[----:B------:R2:W-:Y:S01]  /*1d880*/  @P1 STG.E desc[UR16][R12.64], R58 ;  /* 0x0000003a0c001986 */ /* 0x0005e2000c101910 */
[----:B------:R-:W-:Y:S05]  /*1d890*/  @!P0 EXIT ;  /* 0x000000000000894d */ /* 0x000fea0003800000 */
[----:B------:R-:W-:Y:S01]  /*1d8a0*/  STG.E desc[UR16][R14.64], R59 ;  /* 0x0000003b0e007986 */ /* 0x000fe2000c101910 */
[----:B------:R-:W-:Y:S05]  /*1d8b0*/  EXIT ;  /* 0x000000000000794d */ /* 0x000fea0003800000 */
.L_x_2:
[----:B------:R-:W-:-:S00]  /*1d8c0*/  BRA `(.L_x_2) ;  /* 0xfffffffc00fc7947 */ /* 0x000fc0000383ffff */
[----:B------:R-:W-:-:S00]  /*1d8d0*/  NOP ;  /* 0x0000000000007918 */ /* 0x000fc00000000000 */
        /* <DEDUP_REMOVED lines=10> */
.L_x_3:


//--------------------- .nv.shared.matmul_kernel  --------------------------
	.section	.nv.shared.matmul_kernel,"aw",@nobits
	.sectionflags	@""
	.align	16
	.zero		1024


//--------------------- .nv.shared.reserved.0     --------------------------
	.section	.nv.shared.reserved.0,"aw",@nobits
	.weak		__nv_reservedSMEM_offset_0_alias
	.size		__nv_reservedSMEM_offset_0_alias, 0, 0
	.other		__nv_reservedSMEM_offset_0_alias,@"STO_CUDA_RESERVED_SHARED STV_DEFAULT"
__nv_reservedSMEM_offset_0_alias:
	.zero		0


//--------------------- .nv.constant0.matmul_kernel --------------------------
	.section	.nv.constant0.matmul_kernel,"a",@progbits
	.sectionflags	@""
	.align	4
.nv.constant0.matmul_kernel:
	.zero		608


//--------------------- SYMBOLS --------------------------

	.type		.nv.reservedSmem.offset0,@object
	.size		.nv.reservedSmem.offset0,0x4
